	.target	sm_90a

	.elftype	@"ET_EXEC"


//--------------------- .note.nv.tkinfo           --------------------------
	.section	.note.nv.tkinfo,"",@"SHT_NOTE"
	.sectionflags	@"SHF_NOTE_NV_TKINFO"
	.tkinfo
        /*0018*/ 	.word	0x00000002
        /*0030*/ 	.string	""
        /*0030*/ 	.string	"ptxas"
        /*0030*/ 	.string	"Cuda compilation tools, release 13.0, V13.0.88"
        /*0030*/ 	.string	"Build cuda_13.0.r13.0/compiler.36424714_0"
        /*0030*/ 	.string	"-arch sm_90a -m 64 "



//--------------------- .note.nv.cuinfo           --------------------------
	.section	.note.nv.cuinfo,"",@"SHT_NOTE"
	.sectionflags	@"SHF_NOTE_NV_CUINFO"
        /*0018*/ 	.short	0x0002
        /*001a*/ 	.short	0x005a
        /*001c*/ 	.short	0x0082
	.zero		2


//--------------------- .nv.info                  --------------------------
	.section	.nv.info,"",@"SHT_CUDA_INFO"
	.align	4


	//----- nvinfo : EIATTR_REGCOUNT
	.align		4
        /*0000*/ 	.byte	0x04, 0x2f
        /*0002*/ 	.short	(.L_16 - .L_15)
	.align		4
.L_15:
        /*0004*/ 	.word	index@(_ZN7cutlass13device_kernelINS_4fmha6kernel28FmhaKernelTmaWarpSpecializedINS1_10collective30FmhaMainloopTmaWarpSpecializedINS_12float_e4m3_tEffN4cute5tupleIJNS7_1CILi128EEESA_NS9_ILi224EEEEEENS8_IJiNS9_ILi1EEENS8_IJiiEEEEEESF_NS8_IJSD_iSE_EEENS4_14ResidualFusionEJEEENS4_15FmhaFwdEpilogueIS6_fNS8_IJNS9_ILi64EEESB_SA_EEEEENS2_23IndividualTileSchedulerEJEEEEEvNT_6ParamsE)
        /*0008*/ 	.word	0x000000a8


	//----- nvinfo : EIATTR_FRAME_SIZE
	.align		4
.L_16:
        /*000c*/ 	.byte	0x04, 0x11
        /*000e*/ 	.short	(.L_18 - .L_17)
	.align		4
.L_17:
        /*0010*/ 	.word	index@($__internal_0_$__cuda_sm20_rcp_rn_f32_slowpath)
        /*0014*/ 	.word	0x00000000


	//----- nvinfo : EIATTR_FRAME_SIZE
	.align		4
.L_18:
        /*0018*/ 	.byte	0x04, 0x11
        /*001a*/ 	.short	(.L_20 - .L_19)
	.align		4
.L_19:
        /*001c*/ 	.word	index@(_ZN7cutlass13device_kernelINS_4fmha6kernel28FmhaKernelTmaWarpSpecializedINS1_10collective30FmhaMainloopTmaWarpSpecializedINS_12float_e4m3_tEffN4cute5tupleIJNS7_1CILi128EEESA_NS9_ILi224EEEEEENS8_IJiNS9_ILi1EEENS8_IJiiEEEEEESF_NS8_IJSD_iSE_EEENS4_14ResidualFusionEJEEENS4_15FmhaFwdEpilogueIS6_fNS8_IJNS9_ILi64EEESB_SA_EEEEENS2_23IndividualTileSchedulerEJEEEEEvNT_6ParamsE)
        /*0020*/ 	.word	0x00000000


	//----- nvinfo : EIATTR_MIN_STACK_SIZE
	.align		4
.L_20:
        /*0024*/ 	.byte	0x04, 0x12
        /*0026*/ 	.short	(.L_22 - .L_21)
	.align		4
.L_21:
        /*0028*/ 	.word	index@(_ZN7cutlass13device_kernelINS_4fmha6kernel28FmhaKernelTmaWarpSpecializedINS1_10collective30FmhaMainloopTmaWarpSpecializedINS_12float_e4m3_tEffN4cute5tupleIJNS7_1CILi128EEESA_NS9_ILi224EEEEEENS8_IJiNS9_ILi1EEENS8_IJiiEEEEEESF_NS8_IJSD_iSE_EEENS4_14ResidualFusionEJEEENS4_15FmhaFwdEpilogueIS6_fNS8_IJNS9_ILi64EEESB_SA_EEEEENS2_23IndividualTileSchedulerEJEEEEEvNT_6ParamsE)
        /*002c*/ 	.word	0x00000000
.L_22:


//--------------------- .nv.compat                --------------------------
	.section	.nv.compat,"",@"SHT_CUDA_COMPAT_INFO"
	.align	4
        /*0000*/ 	.byte	0x02, 0x09, 0x01, 0x00, 0x02, 0x02, 0x04, 0x00, 0x02, 0x05, 0x05, 0x00, 0x03, 0x07, 0x01, 0x01
        /*0010*/ 	.byte	0x02, 0x03, 0x01, 0x00, 0x02, 0x06, 0x01, 0x00, 0x04, 0x0b, 0x08, 0x00, 0x00, 0x00, 0x00, 0x00
        /*0020*/ 	.byte	0x00, 0x00, 0x00, 0x00


//--------------------- .nv.info._ZN7cutlass13device_kernelINS_4fmha6kernel28FmhaKernelTmaWarpSpecializedINS1_10collective30FmhaMainloopTmaWarpSpecializedINS_12float_e4m3_tEffN4cute5tupleIJNS7_1CILi128EEESA_NS9_ILi224EEEEEENS8_IJiNS9_ILi1EEENS8_IJiiEEEEEESF_NS8_IJSD_iSE_EEENS4_14ResidualFusionEJEEENS4_15FmhaFwdEpilogueIS6_fNS8_IJNS9_ILi64EEESB_SA_EEEEENS2_23IndividualTileSchedulerEJEEEEEvNT_6ParamsE --------------------------
	.section	.nv.info._ZN7cutlass13device_kernelINS_4fmha6kernel28FmhaKernelTmaWarpSpecializedINS1_10collective30FmhaMainloopTmaWarpSpecializedINS_12float_e4m3_tEffN4cute5tupleIJNS7_1CILi128EEESA_NS9_ILi224EEEEEENS8_IJiNS9_ILi1EEENS8_IJiiEEEEEESF_NS8_IJSD_iSE_EEENS4_14ResidualFusionEJEEENS4_15FmhaFwdEpilogueIS6_fNS8_IJNS9_ILi64EEESB_SA_EEEEENS2_23IndividualTileSchedulerEJEEEEEvNT_6ParamsE,"",@"SHT_CUDA_INFO"
	.sectionflags	@""
	.align	4


	//----- nvinfo : EIATTR_CUDA_API_VERSION
	.align		4
        /*0000*/ 	.byte	0x04, 0x37
        /*0002*/ 	.short	(.L_24 - .L_23)
.L_23:
        /*0004*/ 	.word	0x00000082


	//----- nvinfo : EIATTR_KPARAM_INFO
	.align		4
.L_24:
        /*0008*/ 	.byte	0x04, 0x17
        /*000a*/ 	.short	(.L_26 - .L_25)
.L_25:
        /*000c*/ 	.word	0x00000000
        /*0010*/ 	.short	0x0000
        /*0012*/ 	.short	0x0070
        /*0014*/ 	.byte	0x00, 0xf0, 0x01, 0x20


	//----- nvinfo : EIATTR_SPARSE_MMA_MASK
	.align		4
.L_26:
        /*0018*/ 	.byte	0x03, 0x50
        /*001a*/ 	.short	0x0000


	//----- nvinfo : EIATTR_MAXREG_COUNT
	.align		4
        /*001c*/ 	.byte	0x03, 0x1b
        /*001e*/ 	.short	0x00a8


	//----- nvinfo : EIATTR_NUM_BARRIERS
	.align		4
        /*0020*/ 	.byte	0x02, 0x4c
        /*0022*/ 	.byte	0x02
	.zero		1


	//----- nvinfo : EIATTR_EXTERNS
	.align		4
        /*0024*/ 	.byte	0x04, 0x0f
        /*0026*/ 	.short	(.L_28 - .L_27)


	//   ....[0]....
	.align		4
.L_27:
        /*0028*/ 	.word	index@(__assertfail)


	//----- nvinfo : EIATTR_MERCURY_ISA_VERSION
	.align		4
.L_28:
        /*002c*/ 	.byte	0x03, 0x5f
        /*002e*/ 	.short	0x0101


	//----- nvinfo : EIATTR_INT_WARP_WIDE_INSTR_OFFSETS
	.align		4
        /*0030*/ 	.byte	0x04, 0x31
        /*0032*/ 	.short	(.L_30 - .L_29)


	//   ....[0]....
.L_29:
        /*0034*/ 	.word	0x000006f0


	//   ....[1]....
        /*0038*/ 	.word	0x00000700


	//   ....[2]....
        /*003c*/ 	.word	0x00000710


	//   ....[3]....
        /*0040*/ 	.word	0x00000720


	//   ....[4]....
        /*0044*/ 	.word	0x00000790


	//----- nvinfo : EIATTR_COOP_GROUP_MASK_REGIDS
	.align		4
.L_30:
        /*0048*/ 	.byte	0x04, 0x29
        /*004a*/ 	.short	(.L_32 - .L_31)


	//   ....[0]....
.L_31:
        /*004c*/ 	.word	0xffffffff


	//   ....[1]....
        /*0050*/ 	.word	0xffffffff


	//   ....[2]....
        /*0054*/ 	.word	0xffffffff


	//   ....[3]....
        /*0058*/ 	.word	0xffffffff


	//   ....[4]....
        /*005c*/ 	.word	0xffffffff


	//   ....[5]....
        /*0060*/ 	.word	0xffffffff


	//   ....[6]....
        /*0064*/ 	.word	0xffffffff


	//   ....[7]....
        /*0068*/ 	.word	0xffffffff


	//   ....[8]....
        /*006c*/ 	.word	0xffffffff


	//   ....[9]....
        /*0070*/ 	.word	0xffffffff


	//   ....[10]....
        /*0074*/ 	.word	0xffffffff


	//   ....[11]....
        /*0078*/ 	.word	0xffffffff


	//   ....[12]....
        /*007c*/ 	.word	0xffffffff


	//   ....[13]....
        /*0080*/ 	.word	0xffffffff


	//   ....[14]....
        /*0084*/ 	.word	0xffffffff


	//   ....[15]....
        /*0088*/ 	.word	0xffffffff


	//   ....[16]....
        /*008c*/ 	.word	0xffffffff


	//   ....[17]....
        /*0090*/ 	.word	0xffffffff


	//   ....[18]....
        /*0094*/ 	.word	0xffffffff


	//   ....[19]....
        /*0098*/ 	.word	0xffffffff


	//   ....[20]....
        /*009c*/ 	.word	0xffffffff


	//   ....[21]....
        /*00a0*/ 	.word	0xffffffff


	//   ....[22]....
        /*00a4*/ 	.word	0xffffffff


	//   ....[23]....
        /*00a8*/ 	.word	0xffffffff


	//   ....[24]....
        /*00ac*/ 	.word	0xffffffff


	//   ....[25]....
        /*00b0*/ 	.word	0xffffffff


	//   ....[26]....
        /*00b4*/ 	.word	0xffffffff


	//   ....[27]....
        /*00b8*/ 	.word	0xffffffff


	//   ....[28]....
        /*00bc*/ 	.word	0xffffffff


	//   ....[29]....
        /*00c0*/ 	.word	0xffffffff


	//   ....[30]....
        /*00c4*/ 	.word	0xffffffff


	//   ....[31]....
        /*00c8*/ 	.word	0xffffffff


	//   ....[32]....
        /*00cc*/ 	.word	0xffffffff


	//   ....[33]....
        /*00d0*/ 	.word	0xffffffff


	//   ....[34]....
        /*00d4*/ 	.word	0xffffffff


	//   ....[35]....
        /*00d8*/ 	.word	0xffffffff


	//   ....[36]....
        /*00dc*/ 	.word	0xffffffff


	//   ....[37]....
        /*00e0*/ 	.word	0xffffffff


	//   ....[38]....
        /*00e4*/ 	.word	0xffffffff


	//   ....[39]....
        /*00e8*/ 	.word	0xffffffff


	//   ....[40]....
        /*00ec*/ 	.word	0xffffffff


	//   ....[41]....
        /*00f0*/ 	.word	0xffffffff


	//   ....[42]....
        /*00f4*/ 	.word	0xffffffff


	//   ....[43]....
        /*00f8*/ 	.word	0xffffffff


	//   ....[44]....
        /*00fc*/ 	.word	0xffffffff


	//   ....[45]....
        /*0100*/ 	.word	0xffffffff


	//   ....[46]....
        /*0104*/ 	.word	0xffffffff


	//   ....[47]....
        /*0108*/ 	.word	0xffffffff


	//   ....[48]....
        /*010c*/ 	.word	0xffffffff


	//   ....[49]....
        /*0110*/ 	.word	0xffffffff


	//   ....[50]....
        /*0114*/ 	.word	0xffffffff


	//   ....[51]....
        /*0118*/ 	.word	0xffffffff


	//   ....[52]....
        /*011c*/ 	.word	0xffffffff


	//   ....[53]....
        /*0120*/ 	.word	0xffffffff


	//   ....[54]....
        /*0124*/ 	.word	0xffffffff


	//   ....[55]....
        /*0128*/ 	.word	0xffffffff


	//   ....[56]....
        /*012c*/ 	.word	0xffffffff


	//   ....[57]....
        /*0130*/ 	.word	0xffffffff


	//   ....[58]....
        /*0134*/ 	.word	0xffffffff


	//   ....[59]....
        /*0138*/ 	.word	0xffffffff


	//   ....[60]....
        /*013c*/ 	.word	0xffffffff


	//   ....[61]....
        /*0140*/ 	.word	0xffffffff


	//   ....[62]....
        /*0144*/ 	.word	0xffffffff


	//   ....[63]....
        /*0148*/ 	.word	0xffffffff


	//   ....[64]....
        /*014c*/ 	.word	0xffffffff


	//   ....[65]....
        /*0150*/ 	.word	0xffffffff


	//   ....[66]....
        /*0154*/ 	.word	0xffffffff


	//   ....[67]....
        /*0158*/ 	.word	0xffffffff


	//   ....[68]....
        /*015c*/ 	.word	0xffffffff


	//   ....[69]....
        /*0160*/ 	.word	0xffffffff


	//----- nvinfo : EIATTR_COOP_GROUP_INSTR_OFFSETS
	.align		4
.L_32:
        /*0164*/ 	.byte	0x04, 0x28
        /*0166*/ 	.short	(.L_34 - .L_33)


	//   ....[0]....
.L_33:
        /*0168*/ 	.word	0x00000050


	//   ....[1]....
        /*016c*/ 	.word	0x00000080


	//   ....[2]....
        /*0170*/ 	.word	0x000001b0


	//   ....[3]....
        /*0174*/ 	.word	0x00000370


	//   ....[4]....
        /*0178*/ 	.word	0x00000530


	//   ....[5]....
        /*017c*/ 	.word	0x00000690


	//   ....[6]....
        /*0180*/ 	.word	0x00001f60


	//   ....[7]....
        /*0184*/ 	.word	0x00002040


	//   ....[8]....
        /*0188*/ 	.word	0x000020a0


	//   ....[9]....
        /*018c*/ 	.word	0x000021b0


	//   ....[10]....
        /*0190*/ 	.word	0x00004a60


	//   ....[11]....
        /*0194*/ 	.word	0x00004a90


	//   ....[12]....
        /*0198*/ 	.word	0x00004ac0


	//   ....[13]....
        /*019c*/ 	.word	0x00004af0


	//   ....[14]....
        /*01a0*/ 	.word	0x00004b20


	//   ....[15]....
        /*01a4*/ 	.word	0x00004b40


	//   ....[16]....
        /*01a8*/ 	.word	0x00004b50


	//   ....[17]....
        /*01ac*/ 	.word	0x00004b60


	//   ....[18]....
        /*01b0*/ 	.word	0x00004b80


	//   ....[19]....
        /*01b4*/ 	.word	0x00004ba0


	//   ....[20]....
        /*01b8*/ 	.word	0x00004bc0


	//   ....[21]....
        /*01bc*/ 	.word	0x00004bd0


	//   ....[22]....
        /*01c0*/ 	.word	0x00004be0


	//   ....[23]....
        /*01c4*/ 	.word	0x00004c00


	//   ....[24]....
        /*01c8*/ 	.word	0x00004c30


	//   ....[25]....
        /*01cc*/ 	.word	0x00004c50


	//   ....[26]....
        /*01d0*/ 	.word	0x00005cf0


	//   ....[27]....
        /*01d4*/ 	.word	0x00005d20


	//   ....[28]....
        /*01d8*/ 	.word	0x000066f0


	//   ....[29]....
        /*01dc*/ 	.word	0x000067c0


	//   ....[30]....
        /*01e0*/ 	.word	0x00008a20


	//   ....[31]....
        /*01e4*/ 	.word	0x00008a60


	//   ....[32]....
        /*01e8*/ 	.word	0x00008aa0


	//   ....[33]....
        /*01ec*/ 	.word	0x00008ae0


	//   ....[34]....
        /*01f0*/ 	.word	0x00008b20


	//   ....[35]....
        /*01f4*/ 	.word	0x00008b60


	//   ....[36]....
        /*01f8*/ 	.word	0x00008ba0


	//   ....[37]....
        /*01fc*/ 	.word	0x00008be0


	//   ....[38]....
        /*0200*/ 	.word	0x00008c20


	//   ....[39]....
        /*0204*/ 	.word	0x00008c60


	//   ....[40]....
        /*0208*/ 	.word	0x00008ca0


	//   ....[41]....
        /*020c*/ 	.word	0x00008ce0


	//   ....[42]....
        /*0210*/ 	.word	0x00008d20


	//   ....[43]....
        /*0214*/ 	.word	0x00008d60


	//   ....[44]....
        /*0218*/ 	.word	0x00008da0


	//   ....[45]....
        /*021c*/ 	.word	0x00008de0


	//   ....[46]....
        /*0220*/ 	.word	0x0000a770


	//   ....[47]....
        /*0224*/ 	.word	0x0000a860


	//   ....[48]....
        /*0228*/ 	.word	0x0000b1f0


	//   ....[49]....
        /*022c*/ 	.word	0x0000b330


	//   ....[50]....
        /*0230*/ 	.word	0x0000d430


	//   ....[51]....
        /*0234*/ 	.word	0x0000d470


	//   ....[52]....
        /*0238*/ 	.word	0x0000d4d0


	//   ....[53]....
        /*023c*/ 	.word	0x0000d530


	//   ....[54]....
        /*0240*/ 	.word	0x0000d590


	//   ....[55]....
        /*0244*/ 	.word	0x0000d5d0


	//   ....[56]....
        /*0248*/ 	.word	0x0000d610


	//   ....[57]....
        /*024c*/ 	.word	0x0000d650


	//   ....[58]....
        /*0250*/ 	.word	0x0000d690


	//   ....[59]....
        /*0254*/ 	.word	0x0000d6d0


	//   ....[60]....
        /*0258*/ 	.word	0x0000d710


	//   ....[61]....
        /*025c*/ 	.word	0x0000d750


	//   ....[62]....
        /*0260*/ 	.word	0x0000d790


	//   ....[63]....
        /*0264*/ 	.word	0x0000d7d0


	//   ....[64]....
        /*0268*/ 	.word	0x0000d810


	//   ....[65]....
        /*026c*/ 	.word	0x0000d850


	//   ....[66]....
        /*0270*/ 	.word	0x0000e520


	//   ....[67]....
        /*0274*/ 	.word	0x0000e550


	//   ....[68]....
        /*0278*/ 	.word	0x0000e590


	//   ....[69]....
        /*027c*/ 	.word	0x0000e5b0


	//----- nvinfo : EIATTR_REG_RECONFIG
	.align		4
.L_34:
        /*0280*/ 	.byte	0x01, 0x54
	.zero		2


	//----- nvinfo : EIATTR_SYSCALL_OFFSETS
	.align		4
        /*0284*/ 	.byte	0x04, 0x46
        /*0286*/ 	.short	(.L_36 - .L_35)


	//   ....[0]....
.L_35:
        /*0288*/ 	.word	0x0000f480


	//   ....[1]....
        /*028c*/ 	.word	0x0000f5e0


	//----- nvinfo : EIATTR_MBARRIER_INSTR_OFFSETS
	.align		4
.L_36:
        /*0290*/ 	.byte	0x04, 0x39
        /*0292*/ 	.short	(.L_38 - .L_37)


	//   ....[0]....
.L_37:
        /*0294*/ 	.word	0x00000320
        /*0298*/ 	.word	0x000000ff
        /*029c*/ 	.word	0x0002a050
        /*02a0*/ 	.short	0x0100
        /*02a2*/ 	.byte	0x06
	.zero		1


	//   ....[1]....
        /*02a4*/ 	.word	0x00000330
        /*02a8*/ 	.word	0x000000ff
        /*02ac*/ 	.word	0x0002a060
        /*02b0*/ 	.short	0x0100
        /*02b2*/ 	.byte	0x06
	.zero		1


	//   ....[2]....
        /*02b4*/ 	.word	0x00000340
        /*02b8*/ 	.word	0x000000ff
        /*02bc*/ 	.word	0x0002a058
        /*02c0*/ 	.short	0x0100
        /*02c2*/ 	.byte	0x06
	.zero		1


	//   ....[3]....
        /*02c4*/ 	.word	0x00000350
        /*02c8*/ 	.word	0x000000ff
        /*02cc*/ 	.word	0x0002a068
        /*02d0*/ 	.short	0x0100
        /*02d2*/ 	.byte	0x06
	.zero		1


	//   ....[4]....
        /*02d4*/ 	.word	0x00000480
        /*02d8*/ 	.word	0x000000ff
        /*02dc*/ 	.word	0x0002a000
        /*02e0*/ 	.short	0x0100
        /*02e2*/ 	.byte	0x06
	.zero		1


	//   ....[5]....
        /*02e4*/ 	.word	0x00000490
        /*02e8*/ 	.word	0x000000ff
        /*02ec*/ 	.word	0x0002a028
        /*02f0*/ 	.short	0x0100
        /*02f2*/ 	.byte	0x06
	.zero		1


	//   ....[6]....
        /*02f4*/ 	.word	0x000004a0
        /*02f8*/ 	.word	0x000000ff
        /*02fc*/ 	.word	0x0002a008
        /*0300*/ 	.short	0x0100
        /*0302*/ 	.byte	0x06
	.zero		1


	//   ....[7]....
        /*0304*/ 	.word	0x000004b0
        /*0308*/ 	.word	0x000000ff
        /*030c*/ 	.word	0x0002a030
        /*0310*/ 	.short	0x0100
        /*0312*/ 	.byte	0x06
	.zero		1


	//   ....[8]....
        /*0314*/ 	.word	0x000004c0
        /*0318*/ 	.word	0x000000ff
        /*031c*/ 	.word	0x0002a010
        /*0320*/ 	.short	0x0100
        /*0322*/ 	.byte	0x06
	.zero		1


	//   ....[9]....
        /*0324*/ 	.word	0x000004d0
        /*0328*/ 	.word	0x000000ff
        /*032c*/ 	.word	0x0002a038
        /*0330*/ 	.short	0x0100
        /*0332*/ 	.byte	0x06
	.zero		1


	//   ....[10]....
        /*0334*/ 	.word	0x000004e0
        /*0338*/ 	.word	0x000000ff
        /*033c*/ 	.word	0x0002a018
        /*0340*/ 	.short	0x0100
        /*0342*/ 	.byte	0x06
	.zero		1


	//   ....[11]....
        /*0344*/ 	.word	0x000004f0
        /*0348*/ 	.word	0x000000ff
        /*034c*/ 	.word	0x0002a040
        /*0350*/ 	.short	0x0100
        /*0352*/ 	.byte	0x06
	.zero		1


	//   ....[12]....
        /*0354*/ 	.word	0x00000500
        /*0358*/ 	.word	0x000000ff
        /*035c*/ 	.word	0x0002a020
        /*0360*/ 	.short	0x0100
        /*0362*/ 	.byte	0x06
	.zero		1


	//   ....[13]....
        /*0364*/ 	.word	0x00000510
        /*0368*/ 	.word	0x000000ff
        /*036c*/ 	.word	0x0002a048
        /*0370*/ 	.short	0x0100
        /*0372*/ 	.byte	0x06
	.zero		1


	//   ....[14]....
        /*0374*/ 	.word	0x00000640
        /*0378*/ 	.word	0x000000ff
        /*037c*/ 	.word	0x0002a070
        /*0380*/ 	.short	0x0100
        /*0382*/ 	.byte	0x06
	.zero		1


	//   ....[15]....
        /*0384*/ 	.word	0x00000650
        /*0388*/ 	.word	0x000000ff
        /*038c*/ 	.word	0x0002a080
        /*0390*/ 	.short	0x0100
        /*0392*/ 	.byte	0x06
	.zero		1


	//   ....[16]....
        /*0394*/ 	.word	0x00000660
        /*0398*/ 	.word	0x000000ff
        /*039c*/ 	.word	0x0002a078
        /*03a0*/ 	.short	0x0100
        /*03a2*/ 	.byte	0x06
	.zero		1


	//   ....[17]....
        /*03a4*/ 	.word	0x00000670
        /*03a8*/ 	.word	0x000000ff
        /*03ac*/ 	.word	0x0002a088
        /*03b0*/ 	.short	0x0100
        /*03b2*/ 	.byte	0x06
	.zero		1


	//   ....[18]....
        /*03b4*/ 	.word	0x000007b0
        /*03b8*/ 	.word	0x000000ff
        /*03bc*/ 	.word	0x0002a090
        /*03c0*/ 	.short	0x0100
        /*03c2*/ 	.byte	0x06
	.zero		1


	//   ....[19]....
        /*03c4*/ 	.word	0x000007c0
        /*03c8*/ 	.word	0x000000ff
        /*03cc*/ 	.word	0x0002a098
        /*03d0*/ 	.short	0x0100
        /*03d2*/ 	.byte	0x06
	.zero		1


	//   ....[20]....
        /*03d4*/ 	.word	0x000007d0
        /*03d8*/ 	.word	0x000000ff
        /*03dc*/ 	.word	0x0002a0a0
        /*03e0*/ 	.short	0x0100
        /*03e2*/ 	.byte	0x06
	.zero		1


	//   ....[21]....
        /*03e4*/ 	.word	0x000007e0
        /*03e8*/ 	.word	0x000000ff
        /*03ec*/ 	.word	0x0002a0a8
        /*03f0*/ 	.short	0x0100
        /*03f2*/ 	.byte	0x06
	.zero		1


	//   ....[22]....
        /*03f4*/ 	.word	0x000008e0
        /*03f8*/ 	.word	0x000000ff
        /*03fc*/ 	.word	0x0002a0c0
        /*0400*/ 	.short	0x0100
        /*0402*/ 	.byte	0x06
	.zero		1


	//   ....[23]....
        /*0404*/ 	.word	0x000008f0
        /*0408*/ 	.word	0x000000ff
        /*040c*/ 	.word	0x0002a0e0
        /*0410*/ 	.short	0x0100
        /*0412*/ 	.byte	0x06
	.zero		1


	//   ....[24]....
        /*0414*/ 	.word	0x00000900
        /*0418*/ 	.word	0x000000ff
        /*041c*/ 	.word	0x0002a0c8
        /*0420*/ 	.short	0x0100
        /*0422*/ 	.byte	0x06
	.zero		1


	//   ....[25]....
        /*0424*/ 	.word	0x00000910
        /*0428*/ 	.word	0x000000ff
        /*042c*/ 	.word	0x0002a0e8
        /*0430*/ 	.short	0x0100
        /*0432*/ 	.byte	0x06
	.zero		1


	//   ....[26]....
        /*0434*/ 	.word	0x00000920
        /*0438*/ 	.word	0x000000ff
        /*043c*/ 	.word	0x0002a0d0
        /*0440*/ 	.short	0x0100
        /*0442*/ 	.byte	0x06
	.zero		1


	//   ....[27]....
        /*0444*/ 	.word	0x00000930
        /*0448*/ 	.word	0x000000ff
        /*044c*/ 	.word	0x0002a0f0
        /*0450*/ 	.short	0x0100
        /*0452*/ 	.byte	0x06
	.zero		1


	//   ....[28]....
        /*0454*/ 	.word	0x00000940
        /*0458*/ 	.word	0x000000ff
        /*045c*/ 	.word	0x0002a0d8
        /*0460*/ 	.short	0x0100
        /*0462*/ 	.byte	0x06
	.zero		1


	//   ....[29]....
        /*0464*/ 	.word	0x00000950
        /*0468*/ 	.word	0x000000ff
        /*046c*/ 	.word	0x0002a0f8
        /*0470*/ 	.short	0x0100
        /*0472*/ 	.byte	0x06
	.zero		1


	//   ....[30]....
        /*0474*/ 	.word	0x00000dd0
        /*0478*/ 	.word	0x000000ff
        /*047c*/ 	.word	0x0002a050
        /*0480*/ 	.short	0x010a
        /*0482*/ 	.byte	0x08
	.zero		1


	//   ....[31]....
        /*0484*/ 	.word	0x00000e50
        /*0488*/ 	.word	0x000000ff
        /*048c*/ 	.word	0x0002a000
        /*0490*/ 	.short	0x010a
        /*0492*/ 	.byte	0x24
	.zero		1


	//   ....[32]....
        /*0494*/ 	.word	0x00000ea0
        /*0498*/ 	.word	0x000000ff
        /*049c*/ 	.word	0xfffffff8
        /*04a0*/ 	.short	0x010a
        /*04a2*/ 	.byte	0x26
	.zero		1


	//   ....[33]....
        /*04a4*/ 	.word	0x000037f0
        /*04a8*/ 	.word	0x00000009
        /*04ac*/ 	.word	0x00000000
        /*04b0*/ 	.short	0x0101
        /*04b2*/ 	.byte	0x27
	.zero		1


	//   ....[34]....
        /*04b4*/ 	.word	0x00004d60
        /*04b8*/ 	.word	0x000000ff
        /*04bc*/ 	.word	0x0002a008
        /*04c0*/ 	.short	0x010a
        /*04c2*/ 	.byte	0x24
	.zero		1


	//   ....[35]....
        /*04c4*/ 	.word	0x000056b0
        /*04c8*/ 	.word	0x000000ff
        /*04cc*/ 	.word	0x00000000
        /*04d0*/ 	.short	0x0101
        /*04d2*/ 	.byte	0x05
	.zero		1


	//   ....[36]....
        /*04d4*/ 	.word	0x00005820
        /*04d8*/ 	.word	0x000000ff
        /*04dc*/ 	.word	0x0002a000
        /*04e0*/ 	.short	0x010a
        /*04e2*/ 	.byte	0x0a
	.zero		1


	//   ....[37]....
        /*04e4*/ 	.word	0x00008a90
        /*04e8*/ 	.word	0x000000ff
        /*04ec*/ 	.word	0x0002a000
        /*04f0*/ 	.short	0x010a
        /*04f2*/ 	.byte	0x0a
	.zero		1


	//   ....[38]....
        /*04f4*/ 	.word	0x00008f40
        /*04f8*/ 	.word	0x000000ff
        /*04fc*/ 	.word	0x0002a000
        /*0500*/ 	.short	0x010a
        /*0502*/ 	.byte	0x0a
	.zero		1


	//   ....[39]....
        /*0504*/ 	.word	0x00009870
        /*0508*/ 	.word	0x000000ff
        /*050c*/ 	.word	0x00000000
        /*0510*/ 	.short	0x0101
        /*0512*/ 	.byte	0x0a
	.zero		1


	//   ....[40]....
        /*0514*/ 	.word	0x00009920
        /*0518*/ 	.word	0x000000ff
        /*051c*/ 	.word	0x00000000
        /*0520*/ 	.short	0x0101
        /*0522*/ 	.byte	0x04
	.zero		1


	//   ....[41]....
        /*0524*/ 	.word	0x00009ad0
        /*0528*/ 	.word	0x000000ff
        /*052c*/ 	.word	0x0002a000
        /*0530*/ 	.short	0x010a
        /*0532*/ 	.byte	0x0a
	.zero		1


	//   ....[42]....
        /*0534*/ 	.word	0x0000d6e0
        /*0538*/ 	.word	0x000000ff
        /*053c*/ 	.word	0x0002a000
        /*0540*/ 	.short	0x010a
        /*0542*/ 	.byte	0x0a
	.zero		1


	//   ....[43]....
        /*0544*/ 	.word	0x0000d930
        /*0548*/ 	.word	0x000000ff
        /*054c*/ 	.word	0x0002a000
        /*0550*/ 	.short	0x010a
        /*0552*/ 	.byte	0x0a
	.zero		1


	//   ....[44]....
        /*0554*/ 	.word	0x0000e360
        /*0558*/ 	.word	0x000000ff
        /*055c*/ 	.word	0x00000000
        /*0560*/ 	.short	0x0101
        /*0562*/ 	.byte	0x0a
	.zero		1


	//   ....[45]....
        /*0564*/ 	.word	0x0000e410
        /*0568*/ 	.word	0x000000ff
        /*056c*/ 	.word	0x00000000
        /*0570*/ 	.short	0x0101
        /*0572*/ 	.byte	0x04
	.zero		1


	//   ....[46]....
        /*0574*/ 	.word	0x0000ede0
        /*0578*/ 	.word	0x000000ff
        /*057c*/ 	.word	0x00000008
        /*0580*/ 	.short	0x010a
        /*0582*/ 	.byte	0x26
	.zero		1


	//   ....[47]....
        /*0584*/ 	.word	0x00010fc0
        /*0588*/ 	.word	0x00000000
        /*058c*/ 	.word	0x0002a090
        /*0590*/ 	.short	0x0101
        /*0592*/ 	.byte	0x24
	.zero		1


	//   ....[48]....
        /*0594*/ 	.word	0x00011110
        /*0598*/ 	.word	0x00000004
        /*059c*/ 	.word	0x0002a060
        /*05a0*/ 	.short	0x010a
        /*05a2*/ 	.byte	0x3f
	.zero		1


	//   ....[49]....
        /*05a4*/ 	.word	0x000115b0
        /*05a8*/ 	.word	0x00000005
        /*05ac*/ 	.word	0x0002a028
        /*05b0*/ 	.short	0x010a
        /*05b2*/ 	.byte	0x3f
	.zero		1


	//   ....[50]....
        /*05b4*/ 	.word	0x00011a50
        /*05b8*/ 	.word	0x00000005
        /*05bc*/ 	.word	0x0002a060
        /*05c0*/ 	.short	0x010a
        /*05c2*/ 	.byte	0x3f
	.zero		1


	//   ....[51]....
        /*05c4*/ 	.word	0x00011f20
        /*05c8*/ 	.word	0x00000004
        /*05cc*/ 	.word	0x0002a028
        /*05d0*/ 	.short	0x010a
        /*05d2*/ 	.byte	0x3f
	.zero		1


	//   ....[52]....
        /*05d4*/ 	.word	0x00012250
        /*05d8*/ 	.word	0x00000006
        /*05dc*/ 	.word	0x0002a028
        /*05e0*/ 	.short	0x010a
        /*05e2*/ 	.byte	0x3f
	.zero		1


	//   ....[53]....
        /*05e4*/ 	.word	0x00012720
        /*05e8*/ 	.word	0x00000006
        /*05ec*/ 	.word	0x0002a028
        /*05f0*/ 	.short	0x010a
        /*05f2*/ 	.byte	0x3f
	.zero		1


	//   ....[54]....
        /*05f4*/ 	.word	0x00012980
        /*05f8*/ 	.word	0x00000003
        /*05fc*/ 	.word	0x0002a050
        /*0600*/ 	.short	0x010a
        /*0602*/ 	.byte	0x3f
	.zero		1


	//   ....[55]....
        /*0604*/ 	.word	0x000129e0
        /*0608*/ 	.word	0x00000003
        /*060c*/ 	.word	0x0002a000
        /*0610*/ 	.short	0x010a
        /*0612*/ 	.byte	0x3f
	.zero		1


	//   ....[56]....
        /*0614*/ 	.word	0x00012a40
        /*0618*/ 	.word	0x00000004
        /*061c*/ 	.word	0xfffffff8
        /*0620*/ 	.short	0x010a
        /*0622*/ 	.byte	0x3f
	.zero		1


	//   ....[57]....
        /*0624*/ 	.word	0x00012aa0
        /*0628*/ 	.word	0x0000000f
        /*062c*/ 	.word	0x0002a008
        /*0630*/ 	.short	0x010a
        /*0632*/ 	.byte	0x3f
	.zero		1


	//   ....[58]....
        /*0634*/ 	.word	0x00012b00
        /*0638*/ 	.word	0x00000008
        /*063c*/ 	.word	0x0002a000
        /*0640*/ 	.short	0x010a
        /*0642*/ 	.byte	0x3f
	.zero		1


	//   ....[59]....
        /*0644*/ 	.word	0x00012b60
        /*0648*/ 	.word	0x0000000e
        /*064c*/ 	.word	0x0002a000
        /*0650*/ 	.short	0x010a
        /*0652*/ 	.byte	0x3f
	.zero		1


	//   ....[60]....
        /*0654*/ 	.word	0x00012bc0
        /*0658*/ 	.word	0x00000008
        /*065c*/ 	.word	0x0002a000
        /*0660*/ 	.short	0x010a
        /*0662*/ 	.byte	0x3f
	.zero		1


	//   ....[61]....
        /*0664*/ 	.word	0x00012c20
        /*0668*/ 	.word	0x00000018
        /*066c*/ 	.word	0x0002a000
        /*0670*/ 	.short	0x010a
        /*0672*/ 	.byte	0x3f
	.zero		1


	//   ....[62]....
        /*0674*/ 	.word	0x00012c80
        /*0678*/ 	.word	0x00000003
        /*067c*/ 	.word	0x00000008
        /*0680*/ 	.short	0x010a
        /*0682*/ 	.byte	0x3f
	.zero		1


	//   ....[63]....
        /*0684*/ 	.word	0x00012cd0
        /*0688*/ 	.word	0x00000004
        /*068c*/ 	.word	0x0002a060
        /*0690*/ 	.short	0x010a
        /*0692*/ 	.byte	0x3f
	.zero		1


	//   ....[64]....
        /*0694*/ 	.word	0x00012d20
        /*0698*/ 	.word	0x00000005
        /*069c*/ 	.word	0x0002a028
        /*06a0*/ 	.short	0x010a
        /*06a2*/ 	.byte	0x3f
	.zero		1


	//   ....[65]....
        /*06a4*/ 	.word	0x00012d70
        /*06a8*/ 	.word	0x00000005
        /*06ac*/ 	.word	0x0002a060
        /*06b0*/ 	.short	0x010a
        /*06b2*/ 	.byte	0x3f
	.zero		1


	//   ....[66]....
        /*06b4*/ 	.word	0x00012dc0
        /*06b8*/ 	.word	0x00000004
        /*06bc*/ 	.word	0x0002a028
        /*06c0*/ 	.short	0x010a
        /*06c2*/ 	.byte	0x3f
	.zero		1


	//   ....[67]....
        /*06c4*/ 	.word	0x00012e10
        /*06c8*/ 	.word	0x00000006
        /*06cc*/ 	.word	0x0002a028
        /*06d0*/ 	.short	0x010a
        /*06d2*/ 	.byte	0x3f
	.zero		1


	//   ....[68]....
        /*06d4*/ 	.word	0x00012e60
        /*06d8*/ 	.word	0x00000006
        /*06dc*/ 	.word	0x0002a028
        /*06e0*/ 	.short	0x010a
        /*06e2*/ 	.byte	0x3f
	.zero		1


	//----- nvinfo : EIATTR_NUM_MBARRIERS
	.align		4
.L_38:
        /*06e4*/ 	.byte	0x03, 0x38
        /*06e6*/ 	.short	0x001e


	//----- nvinfo : EIATTR_EXIT_INSTR_OFFSETS
	.align		4
        /*06e8*/ 	.byte	0x04, 0x1c
        /*06ea*/ 	.short	(.L_40 - .L_39)


	//   ....[0]....
.L_39:
        /*06ec*/ 	.word	0x000009f0


	//   ....[1]....
        /*06f0*/ 	.word	0x00010fd0


	//   ....[2]....
        /*06f4*/ 	.word	0x00011010


	//   ....[3]....
        /*06f8*/ 	.word	0x00012120


	//   ....[4]....
        /*06fc*/ 	.word	0x00012960


	//----- nvinfo : EIATTR_MAX_THREADS
	.align		4
.L_40:
        /*0700*/ 	.byte	0x04, 0x05
        /*0702*/ 	.short	(.L_42 - .L_41)
.L_41:
        /*0704*/ 	.word	0x00000180
        /*0708*/ 	.word	0x00000001
        /*070c*/ 	.word	0x00000001


	//----- nvinfo : EIATTR_CRS_STACK_SIZE
	.align		4
.L_42:
        /*0710*/ 	.byte	0x04, 0x1e
        /*0712*/ 	.short	(.L_44 - .L_43)
.L_43:
        /*0714*/ 	.word	0x00000000


	//----- nvinfo : EIATTR_CBANK_PARAM_SIZE
	.align		4
.L_44:
        /*0718*/ 	.byte	0x03, 0x19
        /*071a*/ 	.short	0x0870


	//----- nvinfo : EIATTR_PARAM_CBANK
	.align		4
        /*071c*/ 	.byte	0x04, 0x0a
        /*071e*/ 	.short	(.L_46 - .L_45)
	.align		4
.L_45:
        /*0720*/ 	.word	index@(.nv.constant0._ZN7cutlass13device_kernelINS_4fmha6kernel28FmhaKernelTmaWarpSpecializedINS1_10collective30FmhaMainloopTmaWarpSpecializedINS_12float_e4m3_tEffN4cute5tupleIJNS7_1CILi128EEESA_NS9_ILi224EEEEEENS8_IJiNS9_ILi1EEENS8_IJiiEEEEEESF_NS8_IJSD_iSE_EEENS4_14ResidualFusionEJEEENS4_15FmhaFwdEpilogueIS6_fNS8_IJNS9_ILi64EEESB_SA_EEEEENS2_23IndividualTileSchedulerEJEEEEEvNT_6ParamsE)
        /*0724*/ 	.short	0x0210
        /*0726*/ 	.short	0x0870


	//----- nvinfo : EIATTR_SW_WAR
	.align		4
.L_46:
        /*0728*/ 	.byte	0x04, 0x36
        /*072a*/ 	.short	(.L_48 - .L_47)
.L_47:
        /*072c*/ 	.word	0x00000008
.L_48:


//--------------------- .nv.callgraph             --------------------------
	.section	.nv.callgraph,"",@"SHT_CUDA_CALLGRAPH"
	.align	4
	.sectionentsize	8
	.align		4
        /*0000*/ 	.word	0x00000000
	.align		4
        /*0004*/ 	.word	0xffffffff
	.align		4
        /*0008*/ 	.word	index@(_ZN7cutlass13device_kernelINS_4fmha6kernel28FmhaKernelTmaWarpSpecializedINS1_10collective30FmhaMainloopTmaWarpSpecializedINS_12float_e4m3_tEffN4cute5tupleIJNS7_1CILi128EEESA_NS9_ILi224EEEEEENS8_IJiNS9_ILi1EEENS8_IJiiEEEEEESF_NS8_IJSD_iSE_EEENS4_14ResidualFusionEJEEENS4_15FmhaFwdEpilogueIS6_fNS8_IJNS9_ILi64EEESB_SA_EEEEENS2_23IndividualTileSchedulerEJEEEEEvNT_6ParamsE)
	.align		4
        /*000c*/ 	.word	index@(__assertfail)
	.align		4
        /*0010*/ 	.word	0x00000000
	.align		4
        /*0014*/ 	.word	0xfffffffe
	.align		4
        /*0018*/ 	.word	0x00000000
	.align		4
        /*001c*/ 	.word	0xfffffffd
	.align		4
        /*0020*/ 	.word	0x00000000
	.align		4
        /*0024*/ 	.word	0xfffffffc


//--------------------- .nv.constant4             --------------------------
	.section	.nv.constant4,"a",@progbits
	.align	8
	.align		8
.nv.constant4:
        /*0000*/ 	.dword	__assertfail
	.align		8
        /*0008*/ 	.dword	__unnamed_1
	.align		8
        /*0010*/ 	.dword	__unnamed_2
	.align		8
        /*0018*/ 	.dword	_ZN39_INTERNAL_64e7a67e_4_k_cu_7fd2d684_28974cuda3std3__45__cpo5beginE
	.align		8
        /*0020*/ 	.dword	_ZN39_INTERNAL_64e7a67e_4_k_cu_7fd2d684_28974cuda3std3__45__cpo3endE
	.align		8
        /*0028*/ 	.dword	_ZN39_INTERNAL_64e7a67e_4_k_cu_7fd2d684_28974cuda3std3__45__cpo6cbeginE
	.align		8
        /*0030*/ 	.dword	_ZN39_INTERNAL_64e7a67e_4_k_cu_7fd2d684_28974cuda3std3__45__cpo4cendE
	.align		8
        /*0038*/ 	.dword	_ZN39_INTERNAL_64e7a67e_4_k_cu_7fd2d684_28974cuda3std3__441_GLOBAL__N__64e7a67e_4_k_cu_7fd2d684_28976ignoreE
	.align		8
        /*0040*/ 	.dword	_ZN39_INTERNAL_64e7a67e_4_k_cu_7fd2d684_28974cuda3std3__419piecewise_constructE
	.align		8
        /*0048*/ 	.dword	_ZN39_INTERNAL_64e7a67e_4_k_cu_7fd2d684_28974cuda3std3__48in_placeE
	.align		8
        /*0050*/ 	.dword	_ZN39_INTERNAL_64e7a67e_4_k_cu_7fd2d684_28974cuda3std6ranges3__45__cpo4swapE
	.align		8
        /*0058*/ 	.dword	_ZN39_INTERNAL_64e7a67e_4_k_cu_7fd2d684_28974cuda3std6ranges3__45__cpo9iter_moveE
	.align		8
        /*0060*/ 	.dword	_ZN39_INTERNAL_64e7a67e_4_k_cu_7fd2d684_28974cute7productE
	.align		8
        /*0068*/ 	.dword	_ZN39_INTERNAL_64e7a67e_4_k_cu_7fd2d684_28974cute1_E
	.align		8
        /*0070*/ 	.dword	$str$24
	.align		8
        /*0078*/ 	.dword	$str$25


//--------------------- .text._ZN7cutlass13device_kernelINS_4fmha6kernel28FmhaKernelTmaWarpSpecializedINS1_10collective30FmhaMainloopTmaWarpSpecializedINS_12float_e4m3_tEffN4cute5tupleIJNS7_1CILi128EEESA_NS9_ILi224EEEEEENS8_IJiNS9_ILi1EEENS8_IJiiEEEEEESF_NS8_IJSD_iSE_EEENS4_14ResidualFusionEJEEENS4_15FmhaFwdEpilogueIS6_fNS8_IJNS9_ILi64EEESB_SA_EEEEENS2_23IndividualTileSchedulerEJEEEEEvNT_6ParamsE --------------------------
	.section	.text._ZN7cutlass13device_kernelINS_4fmha6kernel28FmhaKernelTmaWarpSpecializedINS1_10collective30FmhaMainloopTmaWarpSpecializedINS_12float_e4m3_tEffN4cute5tupleIJNS7_1CILi128EEESA_NS9_ILi224EEEEEENS8_IJiNS9_ILi1EEENS8_IJiiEEEEEESF_NS8_IJSD_iSE_EEENS4_14ResidualFusionEJEEENS4_15FmhaFwdEpilogueIS6_fNS8_IJNS9_ILi64EEESB_SA_EEEEENS2_23IndividualTileSchedulerEJEEEEEvNT_6ParamsE,"ax",@progbits
	.align	128
.text._ZN7cutlass13device_kernelINS_4fmha6kernel28FmhaKernelTmaWarpSpecializedINS1_10collective30FmhaMainloopTmaWarpSpecializedINS_12float_e4m3_tEffN4cute5tupleIJNS7_1CILi128EEESA_NS9_ILi224EEEEEENS8_IJiNS9_ILi1EEENS8_IJiiEEEEEESF_NS8_IJSD_iSE_EEENS4_14ResidualFusionEJEEENS4_15FmhaFwdEpilogueIS6_fNS8_IJNS9_ILi64EEESB_SA_EEEEENS2_23IndividualTileSchedulerEJEEEEEvNT_6ParamsE:
        .type           _ZN7cutlass13device_kernelINS_4fmha6kernel28FmhaKernelTmaWarpSpecializedINS1_10collective30FmhaMainloopTmaWarpSpecializedINS_12float_e4m3_tEffN4cute5tupleIJNS7_1CILi128EEESA_NS9_ILi224EEEEEENS8_IJiNS9_ILi1EEENS8_IJiiEEEEEESF_NS8_IJSD_iSE_EEENS4_14ResidualFusionEJEEENS4_15FmhaFwdEpilogueIS6_fNS8_IJNS9_ILi64EEESB_SA_EEEEENS2_23IndividualTileSchedulerEJEEEEEvNT_6ParamsE,@function
        .size           _ZN7cutlass13device_kernelINS_4fmha6kernel28FmhaKernelTmaWarpSpecializedINS1_10collective30FmhaMainloopTmaWarpSpecializedINS_12float_e4m3_tEffN4cute5tupleIJNS7_1CILi128EEESA_NS9_ILi224EEEEEENS8_IJiNS9_ILi1EEENS8_IJiiEEEEEESF_NS8_IJSD_iSE_EEENS4_14ResidualFusionEJEEENS4_15FmhaFwdEpilogueIS6_fNS8_IJNS9_ILi64EEESB_SA_EEEEENS2_23IndividualTileSchedulerEJEEEEEvNT_6ParamsE,(.L_x_129 - _ZN7cutlass13device_kernelINS_4fmha6kernel28FmhaKernelTmaWarpSpecializedINS1_10collective30FmhaMainloopTmaWarpSpecializedINS_12float_e4m3_tEffN4cute5tupleIJNS7_1CILi128EEESA_NS9_ILi224EEEEEENS8_IJiNS9_ILi1EEENS8_IJiiEEEEEESF_NS8_IJSD_iSE_EEENS4_14ResidualFusionEJEEENS4_15FmhaFwdEpilogueIS6_fNS8_IJNS9_ILi64EEESB_SA_EEEEENS2_23IndividualTileSchedulerEJEEEEEvNT_6ParamsE)
        .other          _ZN7cutlass13device_kernelINS_4fmha6kernel28FmhaKernelTmaWarpSpecializedINS1_10collective30FmhaMainloopTmaWarpSpecializedINS_12float_e4m3_tEffN4cute5tupleIJNS7_1CILi128EEESA_NS9_ILi224EEEEEENS8_IJiNS9_ILi1EEENS8_IJiiEEEEEESF_NS8_IJSD_iSE_EEENS4_14ResidualFusionEJEEENS4_15FmhaFwdEpilogueIS6_fNS8_IJNS9_ILi64EEESB_SA_EEEEENS2_23IndividualTileSchedulerEJEEEEEvNT_6ParamsE,@"STO_CUDA_ENTRY STV_DEFAULT"
_ZN7cutlass13device_kernelINS_4fmha6kernel28FmhaKernelTmaWarpSpecializedINS1_10collective30FmhaMainloopTmaWarpSpecializedINS_12float_e4m3_tEffN4cute5tupleIJNS7_1CILi128EEESA_NS9_ILi224EEEEEENS8_IJiNS9_ILi1EEENS8_IJiiEEEEEESF_NS8_IJSD_iSE_EEENS4_14ResidualFusionEJEEENS4_15FmhaFwdEpilogueIS6_fNS8_IJNS9_ILi64EEESB_SA_EEEEENS2_23IndividualTileSchedulerEJEEEEEvNT_6ParamsE:
[----:B------:R-:W1:Y:S01]  /*0000*/  LDC R1, c[0x0][0x28] ;  /* 0x00000a00ff017b82 */ /* 0x000e620000000800 */
[----:B------:R-:W2:Y:S01]  /*0010*/  S2R R0, SR_TID.X ;  /* 0x0000000000007919 */ /* 0x000ea20000002100 */
[----:B------:R-:W-:Y:S01]  /*0020*/  ELECT P1, URZ, PT ;  /* 0x00000000003f782f */ /* 0x000fe20003820000 */
[----:B------:R-:W-:Y:S01]  /*0030*/  BSSY B0, `(.L_x_0) ;  /* 0x0000017000007945 */ /* 0x000fe20003800000 */
[----:B--2---:R-:W-:-:S05]  /*0040*/  SHF.R.U32.HI R2, RZ, 0x5, R0 ;  /* 0x00000005ff027819 */ /* 0x004fca0000011600 */
[----:B------:R-:W2:Y:S02]  /*0050*/  SHFL.IDX PT, R3, R2, RZ, 0x1f ;  /* 0x00001fff02037589 */ /* 0x000ea400000e0000 */
[----:B--2---:R-:W-:Y:S02]  /*0060*/  R2UR UR4, R3 ;  /* 0x00000000030472ca */ /* 0x004fe400000e0000 */
[----:B------:R-:W-:-:S06]  /*0070*/  SHF.R.U32.HI R3, RZ, 0x7, R0 ;  /* 0x00000007ff037819 */ /* 0x000fcc0000011600 */
[----:B------:R-:W2:Y:S05]  /*0080*/  SHFL.IDX PT, R3, R3, RZ, 0x1f ;  /* 0x00001fff03037589 */ /* 0x000eaa00000e0000 */
[----:B------:R-:W-:Y:S02]  /*0090*/  USHF.R.S32.HI UR5, URZ, 0x1f, UR4 ;  /* 0x0000001f3f057899 */ /* 0x000fe40008011404 */
[----:B------:R-:W-:Y:S02]  /*00a0*/  ISETP.NE.OR P0, PT, RZ, UR4, !P1 ;  /* 0x00000004ff007c0c */ /* 0x000fe4000cf05670 */
[----:B------:R-:W-:-:S04]  /*00b0*/  ULEA.HI UR5, UR5, UR4, URZ, 0x2 ;  /* 0x0000000405057291 */ /* 0x000fc8000f8f103f */
[----:B------:R-:W-:-:S04]  /*00c0*/  ULOP3.LUT UR5, UR5, 0xfffffffc, URZ, 0xc0, !UPT ;  /* 0xfffffffc05057892 */ /* 0x000fc8000f8ec03f */
[----:B------:R-:W-:-:S03]  /*00d0*/  UIADD3 UR5, UR4, -UR5, URZ ;  /* 0x8000000504057290 */ /* 0x000fc6000fffe03f */
[----:B-1----:R-:W-:Y:S09]  /*00e0*/  @P0 BRA `(.L_x_1) ;  /* 0x00000000002c0947 */ /* 0x002ff20003800000 */
[----:B------:R-:W-:Y:S02]  /*00f0*/  ULDC.64 UR6, c[0x0][0x198] ;  /* 0x0000660000067ab9 */ /* 0x000fe40000000a00 */
[----:B------:R-:W-:Y:S02]  /*0100*/  UIADD3 UR8, UP0, UR6, 0xf0, URZ ;  /* 0x000000f006087890 */ /* 0x000fe4000ff1e03f */
[----:B------:R-:W-:Y:S02]  /*0110*/  UIADD3 UR10, UP1, UR6, 0x1f0, URZ ;  /* 0x000001f0060a7890 */ /* 0x000fe4000ff3e03f */
[----:B------:R-:W-:Y:S02]  /*0120*/  UIADD3 UR6, UP2, UR6, 0x2f0, URZ ;  /* 0x000002f006067890 */ /* 0x000fe4000ff5e03f */
[----:B------:R-:W-:Y:S02]  /*0130*/  UIADD3.X UR9, URZ, UR7, URZ, UP0, !UPT ;  /* 0x000000073f097290 */ /* 0x000fe400087fe43f */
[----:B------:R-:W-:-:S02]  /*0140*/  UIADD3.X UR11, URZ, UR7, URZ, UP1, !UPT ;  /* 0x000000073f0b7290 */ /* 0x000fc40008ffe43f */
[----:B------:R-:W-:-:S05]  /*0150*/  UIADD3.X UR7, URZ, UR7, URZ, UP2, !UPT ;  /* 0x000000073f077290 */ /* 0x000fca00097fe43f */
[----:B------:R1:W-:Y:S02]  /*0160*/  UTMACCTL.PF [UR8] ;  /* 0x00000000080079b9 */ /* 0x0003e40008040000 */
[----:B------:R1:W-:Y:S02]  /*0170*/  UTMACCTL.PF [UR10] ;  /* 0x000000000a0079b9 */ /* 0x0003e40008040000 */
[----:B------:R1:W-:Y:S02]  /*0180*/  UTMACCTL.PF [UR6] ;  /* 0x00000000060079b9 */ /* 0x0003e40008040000 */
[----:B-1----:R-:W-:Y:S01]  /*0190*/  NOP ;  /* 0x0000000000007918 */ /* 0x002fe20000000000 */
.L_x_1:
[----:B------:R-:W-:Y:S05]  /*01a0*/  BSYNC B0 ;  /* 0x0000000000007941 */ /* 0x000fea0003800000 */
.L_x_0:
[----:B------:R-:W1:Y:S01]  /*01b0*/  SHFL.IDX PT, R4, R2, RZ, 0x1f ;  /* 0x00001fff02047589 */ /* 0x000e6200000e0000 */
[----:B--2---:R-:W-:Y:S01]  /*01c0*/  R2UR UR37, R3 ;  /* 0x00000000032572ca */ /* 0x004fe200000e0000 */
[----:B------:R-:W-:-:S12]  /*01d0*/  UISETP.NE.AND UP0, UPT, UR5, 0x1, UPT ;  /* 0x000000010500788c */ /* 0x000fd8000bf05270 */
[----:B------:R-:W-:Y:S02]  /*01e0*/  UIADD3 UR7, UR37, -0x1, URZ ;  /* 0xffffffff25077890 */ /* 0x000fe4000fffe03f */
[----:B------:R-:W-:Y:S02]  /*01f0*/  UISETP.EQ.AND UP0, UPT, UR37, URZ, !UP0 ;  /* 0x0000003f2500728c */ /* 0x000fe4000c702270 */
[----:B------:R-:W-:Y:S02]  /*0200*/  UISETP.GE.U32.AND UP1, UPT, UR7, 0x4, UPT ;  /* 0x000000040700788c */ /* 0x000fe4000bf26070 */
[----:B------:R-:W-:Y:S01]  /*0210*/  USEL UR4, URZ, 0x1, !UP0 ;  /* 0x000000013f047887 */ /* 0x000fe2000c000000 */
[----:B-1----:R-:W-:-:S03]  /*0220*/  ISETP.NE.AND P0, PT, R4, RZ, PT ;  /* 0x000000ff0400720c */ /* 0x002fc60003f05270 */
[----:B------:R-:W-:-:S10]  /*0230*/  USEL UR4, UR4, 0x2, UP1 ;  /* 0x0000000204047887 */ /* 0x000fd40008800000 */
[----:B------:R-:W-:Y:S05]  /*0240*/  @P0 BRA `(.L_x_2) ;  /* 0x0000000000480947 */ /* 0x000fea0003800000 */
[----:B------:R-:W1:Y:S01]  /*0250*/  S2UR UR8, SR_CgaCtaId ;  /* 0x00000000000879c3 */ /* 0x000e620000008800 */
[----:B------:R-:W-:Y:S01]  /*0260*/  UMOV UR6, 0x400 ;  /* 0x0000040000067882 */ /* 0x000fe20000000000 */
[----:B------:R-:W-:Y:S01]  /*0270*/  UMOV UR9, 0x1 ;  /* 0x0000000100097882 */ /* 0x000fe20000000000 */
[----:B------:R-:W-:Y:S01]  /*0280*/  UMOV UR10, 0x80 ;  /* 0x00000080000a7882 */ /* 0x000fe20000000000 */
[----:B------:R-:W-:Y:S01]  /*0290*/  ELECT P0, URZ, PT ;  /* 0x00000000003f782f */ /* 0x000fe20003800000 */
[----:B------:R-:W-:-:S04]  /*02a0*/  UIADD3 UR10, -UR10, 0x100000, URZ ;  /* 0x001000000a0a7890 */ /* 0x000fc8000fffe13f */
[----:B------:R-:W-:Y:S02]  /*02b0*/  USHF.L.U32 UR11, UR10, 0xb, URZ ;  /* 0x0000000b0a0b7899 */ /* 0x000fe4000800063f */
[----:B------:R-:W-:Y:S02]  /*02c0*/  USHF.L.U32 UR10, UR10, 0x1, URZ ;  /* 0x000000010a0a7899 */ /* 0x000fe4000800063f */
[----:B-1----:R-:W-:Y:S02]  /*02d0*/  ULEA UR6, UR8, UR6, 0x18 ;  /* 0x0000000608067291 */ /* 0x002fe4000f8ec03f */
[----:B------:R-:W-:-:S04]  /*02e0*/  UIADD3 UR8, -UR9, 0x100000, URZ ;  /* 0x0010000009087890 */ /* 0x000fc8000fffe13f */
[----:B------:R-:W-:Y:S02]  /*02f0*/  USHF.L.U32 UR9, UR8, 0xb, URZ ;  /* 0x0000000b08097899 */ /* 0x000fe4000800063f */
[----:B------:R-:W-:Y:S01]  /*0300*/  USHF.L.U32 UR8, UR8, 0x1, URZ ;  /* 0x0000000108087899 */ /* 0x000fe2000800063f */
[----:B------:R-:W1:Y:S11]  /*0310*/  FENCE.VIEW.ASYNC.S ;  /* 0x00000000000073c6 */ /* 0x000e760000000000 */
[----:B-1----:R1:W2:Y:S01]  /*0320*/  SYNCS.EXCH.64 URZ, [UR6+0x2a050], UR8 ;  /* 0x02a05008063f75b2 */ /* 0x0022a20008000100 */
[----:B------:R1:W3:Y:S01]  /*0330*/  SYNCS.EXCH.64 URZ, [UR6+0x2a060], UR10 ;  /* 0x02a0600a063f75b2 */ /* 0x0002e20008000100 */
[----:B------:R1:W4:Y:S01]  /*0340*/  SYNCS.EXCH.64 URZ, [UR6+0x2a058], UR8 ;  /* 0x02a05808063f75b2 */ /* 0x0003220008000100 */
[----:B------:R1:W1:Y:S01]  /*0350*/  SYNCS.EXCH.64 URZ, [UR6+0x2a068], UR10 ;  /* 0x02a0680a063f75b2 */ /* 0x0002620008000100 */
[----:B------:R-:W-:Y:S01]  /*0360*/  NOP ;  /* 0x0000000000007918 */ /* 0x000fe20000000000 */
.L_x_2:
[----:B------:R-:W5:Y:S01]  /*0370*/  SHFL.IDX PT, R3, R2, RZ, 0x1f ;  /* 0x00001fff02037589 */ /* 0x000f6200000e0000 */
[----:B------:R-:W-:Y:S01]  /*0380*/  NOP ;  /* 0x0000000000007918 */ /* 0x000fe20000000000 */
[----:B-----5:R-:W-:-:S13]  /*0390*/  ISETP.NE.AND P0, PT, R3, RZ, PT ;  /* 0x000000ff0300720c */ /* 0x020fda0003f05270 */
[----:B------:R-:W-:Y:S05]  /*03a0*/  @P0 BRA `(.L_x_3) ;  /* 0x0000000000600947 */ /* 0x000fea0003800000 */
[----:B-1----:R-:W1:Y:S01]  /*03b0*/  S2UR UR8, SR_CgaCtaId ;  /* 0x00000000000879c3 */ /* 0x002e620000008800 */
[----:B------:R-:W-:Y:S01]  /*03c0*/  UMOV UR6, 0x400 ;  /* 0x0000040000067882 */ /* 0x000fe20000000000 */
[----:B------:R-:W-:Y:S01]  /*03d0*/  UMOV UR10, 0x1 ;  /* 0x00000001000a7882 */ /* 0x000fe20000000000 */
[----:B------:R-:W-:Y:S01]  /*03e0*/  UMOV UR9, 0x100 ;  /* 0x0000010000097882 */ /* 0x000fe20000000000 */
[----:B------:R-:W-:-:S04]  /*03f0*/  UIADD3 UR10, -UR10, 0x100000, URZ ;  /* 0x001000000a0a7890 */ /* 0x000fc8000fffe13f */
[----:B------:R-:W-:Y:S02]  /*0400*/  USHF.L.U32 UR11, UR10, 0xb, URZ ;  /* 0x0000000b0a0b7899 */ /* 0x000fe4000800063f */
[----:B------:R-:W-:Y:S01]  /*0410*/  USHF.L.U32 UR10, UR10, 0x1, URZ ;  /* 0x000000010a0a7899 */ /* 0x000fe2000800063f */
[----:B------:R-:W-:Y:S01]  /*0420*/  ELECT P0, URZ, PT ;  /* 0x00000000003f782f */ /* 0x000fe20003800000 */
[----:B-1----:R-:W-:Y:S02]  /*0430*/  ULEA UR6, UR8, UR6, 0x18 ;  /* 0x0000000608067291 */ /* 0x002fe4000f8ec03f */
[----:B------:R-:W-:-:S04]  /*0440*/  UIADD3 UR8, -UR9, 0x100000, URZ ;  /* 0x0010000009087890 */ /* 0x000fc8000fffe13f */
[----:B------:R-:W-:Y:S02]  /*0450*/  USHF.L.U32 UR9, UR8, 0xb, URZ ;  /* 0x0000000b08097899 */ /* 0x000fe4000800063f */
[----:B------:R-:W-:Y:S01]  /*0460*/  USHF.L.U32 UR8, UR8, 0x1, URZ ;  /* 0x0000000108087899 */ /* 0x000fe2000800063f */
[----:B------:R-:W1:Y:S03]  /*0470*/  FENCE.VIEW.ASYNC.S ;  /* 0x00000000000073c6 */ /* 0x000e660000000000 */
[----:B-1----:R1:W1:Y:S08]  /*0480*/  SYNCS.EXCH.64 URZ, [UR6+0x2a000], UR10 ;  /* 0x02a0000a063f75b2 */ /* 0x0022700008000100 */
[----:B------:R1:W1:Y:S01]  /*0490*/  SYNCS.EXCH.64 URZ, [UR6+0x2a028], UR8 ;  /* 0x02a02808063f75b2 */ /* 0x0002620008000100 */
        /* <DEDUP_REMOVED lines=8> */
[----:B------:R-:W-:Y:S01]  /*0520*/  NOP ;  /* 0x0000000000007918 */ /* 0x000fe20000000000 */
.L_x_3:
        /* <DEDUP_REMOVED lines=21> */
[----:B------:R-:W-:Y:S01]  /*0680*/  NOP ;  /* 0x0000000000007918 */ /* 0x000fe20000000000 */
.L_x_4:
[----:B------:R-:W5:Y:S01]  /*0690*/  SHFL.IDX PT, R3, R2, RZ, 0x1f ;  /* 0x00001fff02037589 */ /* 0x000f6200000e0000 */
[----:B------:R-:W-:Y:S01]  /*06a0*/  ELECT P0, URZ, PT ;  /* 0x00000000003f782f */ /* 0x000fe20003800000 */
[----:B------:R-:W-:Y:S01]  /*06b0*/  NOP ;  /* 0x0000000000007918 */ /* 0x000fe20000000000 */
[----:B-1----:R-:W-:Y:S02]  /*06c0*/  UMOV UR8, 0x80 ;  /* 0x0000008000087882 */ /* 0x002fe40000000000 */
[C---:B-----5:R-:W-:Y:S02]  /*06d0*/  ISETP.NE.OR P0, PT, R3.reuse, RZ, !P0 ;  /* 0x000000ff0300720c */ /* 0x060fe40004705670 */
[----:B------:R-:W-:-:S11]  /*06e0*/  ISETP.NE.AND P2, PT, R3, RZ, PT ;  /* 0x000000ff0300720c */ /* 0x000fd60003f45270 */
[----:B------:R-:W-:Y:S01]  /*06f0*/  VOTEU.ALL UP0, P0 ;  /* 0x00000000003f7886 */ /* 0x000fe20000000000 */
[----:B------:R-:W-:Y:S01]  /*0700*/  VOTEU.ALL UP2, P0 ;  /* 0x00000000003f7886 */ /* 0x000fe20000040000 */
[----:B------:R-:W-:Y:S01]  /*0710*/  VOTEU.ALL UP3, P0 ;  /* 0x00000000003f7886 */ /* 0x000fe20000060000 */
[----:B------:R-:W-:Y:S02]  /*0720*/  VOTEU.ALL UP4, P0 ;  /* 0x00000000003f7886 */ /* 0x000fe40000080000 */
[----:B------:R-:W1:Y:S01]  /*0730*/  @!UP0 S2UR UR10, SR_CgaCtaId ;  /* 0x00000000000a89c3 */ /* 0x000e620000008800 */
[----:B------:R-:W-:Y:S01]  /*0740*/  @!UP0 UMOV UR6, 0x400 ;  /* 0x0000040000068882 */ /* 0x000fe20000000000 */
[----:B------:R-:W-:-:S04]  /*0750*/  @!UP0 UIADD3 UR8, -UR8, 0x100000, URZ ;  /* 0x0010000008088890 */ /* 0x000fc8000fffe13f */
[----:B------:R-:W-:Y:S02]  /*0760*/  @!UP0 USHF.L.U32 UR9, UR8, 0xb, URZ ;  /* 0x0000000b08098899 */ /* 0x000fe4000800063f */
[----:B------:R-:W-:Y:S02]  /*0770*/  @!UP0 USHF.L.U32 UR8, UR8, 0x1, URZ ;  /* 0x0000000108088899 */ /* 0x000fe4000800063f */
[----:B-1----:R-:W-:Y:S01]  /*0780*/  @!UP0 ULEA UR6, UR10, UR6, 0x18 ;  /* 0x000000060a068291 */ /* 0x002fe2000f8ec03f */
[----:B------:R-:W-:Y:S01]  /*0790*/  VOTEU.ALL UP0, P0 ;  /* 0x00000000003f7886 */ /* 0x000fe20000000000 */
[----:B------:R-:W1:Y:S10]  /*07a0*/  FENCE.VIEW.ASYNC.S ;  /* 0x00000000000073c6 */ /* 0x000e740000000000 */
[----:B-1----:R1:W1:Y:S01]  /*07b0*/  @!UP0 SYNCS.EXCH.64 URZ, [UR6+0x2a090], UR8 ;  /* 0x02a09008063f85b2 */ /* 0x0022620008000100 */
[----:B------:R1:W1:Y:S01]  /*07c0*/  @!UP2 SYNCS.EXCH.64 URZ, [UR6+0x2a098], UR8 ;  /* 0x02a09808063fa5b2 */ /* 0x0002620008000100 */
[----:B------:R1:W1:Y:S01]  /*07d0*/  @!UP3 SYNCS.EXCH.64 URZ, [UR6+0x2a0a0], UR8 ;  /* 0x02a0a008063fb5b2 */ /* 0x0002620008000100 */
[----:B------:R1:W1:Y:S01]  /*07e0*/  @!UP4 SYNCS.EXCH.64 URZ, [UR6+0x2a0a8], UR8 ;  /* 0x02a0a808063fc5b2 */ /* 0x0002620008000100 */
[----:B------:R-:W-:Y:S01]  /*07f0*/  NOP ;  /* 0x0000000000007918 */ /* 0x000fe20000000000 */
[----:B------:R-:W-:Y:S05]  /*0800*/  @P2 BRA `(.L_x_5) ;  /* 0x0000000000582947 */ /* 0x000fea0003800000 */
[----:B-1----:R-:W1:Y:S01]  /*0810*/  S2UR UR8, SR_CgaCtaId ;  /* 0x00000000000879c3 */ /* 0x002e620000008800 */
        /* <DEDUP_REMOVED lines=12> */
[----:B-1----:R1:W1:Y:S01]  /*08e0*/  SYNCS.EXCH.64 URZ, [UR6+0x2a0c0], UR8 ;  /* 0x02a0c008063f75b2 */ /* 0x0022620008000100 */
        /* <DEDUP_REMOVED lines=8> */
.L_x_5:
[----:B------:R-:W-:Y:S01]  /*0970*/  ISETP.NE.AND P0, PT, RZ, UR37, PT ;  /* 0x00000025ff007c0c */ /* 0x000fe2000bf05270 */
[----:B------:R-:W-:Y:S01]  /*0980*/  IMAD.U32 R2, RZ, RZ, UR5 ;  /* 0x00000005ff027e24 */ /* 0x000fe2000f8e00ff */
[----:B------:R-:W-:Y:S01]  /*0990*/  NOP ;  /* 0x0000000000007918 */ /* 0x000fe20000000000 */
[----:B-1234-:R-:W-:Y:S03]  /*09a0*/  BAR.SYNC.DEFER_BLOCKING 0x0 ;  /* 0x0000000000007b1d */ /* 0x01efe60000010000 */
[----:B------:R-:W-:-:S07]  /*09b0*/  ISETP.EQ.AND P2, PT, R2, 0x1, P1 ;  /* 0x000000010200780c */ /* 0x000fce0000f42270 */
[----:B------:R-:W-:Y:S06]  /*09c0*/  @!P0 BRA `(.L_x_6) ;  /* 0x0000010400848947 */ /* 0x000fec0003800000 */
[----:B------:R-:W-:-:S06]  /*09d0*/  UISETP.GT.U32.AND UP0, UPT, UR7, 0x3, UPT ;  /* 0x000000030700788c */ /* 0x000fcc000bf04070 */
[----:B------:R-:W-:-:S13]  /*09e0*/  PLOP3.LUT P0, PT, PT, PT, UP0, 0x80, 0x0 ;  /* 0x000000000000781c */ /* 0x000fda0003f0f008 */
[----:B------:R-:W-:Y:S05]  /*09f0*/  @P0 EXIT ;  /* 0x000000000000094d */ /* 0x000fea0003800000 */
.L_x_7:
[----:B------:R-:W-:-:S08]  /*0a00*/  NOP ;  /* 0x0000000000007918 */ /* 0x000fd00000000000 */
[----:B------:R-:W1:Y:S02]  /*0a10*/  USETMAXREG.TRY_ALLOC.CTAPOOL UP0, 0xf0 ;  /* 0x000000f0000079c8 */ /* 0x000e640008000600 */
[----:B-1----:R-:W-:-:S13]  /*0a20*/  PLOP3.LUT P0, PT, PT, PT, UP0, 0x80, 0x0 ;  /* 0x000000000000781c */ /* 0x002fda0003f0f008 */
[----:B------:R-:W-:Y:S05]  /*0a30*/  @!P0 BRA `(.L_x_7) ;  /* 0xfffffffc00f08947 */ /* 0x000fea000383ffff */
[----:B------:R-:W-:Y:S01]  /*0a40*/  UISETP.NE.AND UP0, UPT, UR37, 0x1, UPT ;  /* 0x000000012500788c */ /* 0x000fe2000bf05270 */
[----:B------:R-:W1:Y:S01]  /*0a50*/  S2UR UR42, SR_CTAID.X ;  /* 0x00000000002a79c3 */ /* 0x000e620000002500 */
[----:B------:R-:W-:Y:S01]  /*0a60*/  UMOV UR5, URZ ;  /* 0x0000003f00057c82 */ /* 0x000fe20008000000 */
[----:B------:R-:W-:-:S03]  /*0a70*/  UMOV UR6, URZ ;  /* 0x0000003f00067c82 */ /* 0x000fc60008000000 */
[----:B------:R-:W-:-:S13]  /*0a80*/  PLOP3.LUT P0, PT, PT, PT, UP0, 0x80, 0x0 ;  /* 0x000000000000781c */ /* 0x000fda0003f0f008 */
[----:B------:R-:W-:Y:S05]  /*0a90*/  @!P0 BRA `(.L_x_8) ;  /* 0x00000000003c8947 */ /* 0x000fea0003800000 */
[----:B------:R-:W-:Y:S01]  /*0aa0*/  UISETP.NE.AND UP0, UPT, UR37, 0x2, UPT ;  /* 0x000000022500788c */ /* 0x000fe2000bf05270 */
[----:B------:R-:W-:-:S05]  /*0ab0*/  UMOV UR6, 0x1 ;  /* 0x0000000100067882 */ /* 0x000fca0000000000 */
[----:B------:R-:W-:-:S13]  /*0ac0*/  PLOP3.LUT P1, PT, PT, PT, UP0, 0x80, 0x0 ;  /* 0x000000000000781c */ /* 0x000fda0003f2f008 */
[----:B------:R-:W-:Y:S05]  /*0ad0*/  @!P1 BRA `(.L_x_8) ;  /* 0x00000000002c9947 */ /* 0x000fea0003800000 */
[----:B------:R-:W-:-:S06]  /*0ae0*/  UISETP.NE.AND UP0, UPT, UR37, 0x3, UPT ;  /* 0x000000032500788c */ /* 0x000fcc000bf05270 */
[----:B------:R-:W-:-:S13]  /*0af0*/  PLOP3.LUT P1, PT, PT, PT, UP0, 0x80, 0x0 ;  /* 0x000000000000781c */ /* 0x000fda0003f2f008 */
[----:B------:R-:W-:Y:S05]  /*0b00*/  @!P1 BRA `(.L_x_9) ;  /* 0x0000000000189947 */ /* 0x000fea0003800000 */
[----:B------:R-:W-:-:S11]  /*0b10*/  UISETP.NE.AND UP0, UPT, UR37, 0x4, UPT ;  /* 0x000000042500788c */ /* 0x000fd6000bf05270 */
[----:B------:R-:W-:Y:S01]  /*0b20*/  @!UP0 UMOV UR5, 0x1 ;  /* 0x0000000100058882 */ /* 0x000fe20000000000 */
[----:B------:R-:W-:Y:S01]  /*0b30*/  @!UP0 UMOV UR6, 0x1 ;  /* 0x0000000100068882 */ /* 0x000fe20000000000 */
[----:B------:R-:W-:Y:S01]  /*0b40*/  @UP0 UMOV UR5, URZ ;  /* 0x0000003f00050c82 */ /* 0x000fe20008000000 */
[----:B------:R-:W-:Y:S01]  /*0b50*/  @UP0 UMOV UR6, URZ ;  /* 0x0000003f00060c82 */ /* 0x000fe20008000000 */
[----:B------:R-:W-:Y:S05]  /*0b60*/  BRA `(.L_x_8) ;  /* 0x0000000000087947 */ /* 0x000fea0003800000 */
.L_x_9:
[----:B------:R-:W-:Y:S01]  /*0b70*/  UMOV UR5, 0x1 ;  /* 0x0000000100057882 */ /* 0x000fe20000000000 */
[----:B------:R-:W-:-:S05]  /*0b80*/  UMOV UR6, URZ ;  /* 0x0000003f00067c82 */ /* 0x000fca0008000000 */
.L_x_8:
[----:B------:R-:W-:Y:S05]  /*0b90*/  @!P0 BRA `(.L_x_10) ;  /* 0x00000000003c8947 */ /* 0x000fea0003800000 */
[----:B------:R-:W-:-:S06]  /*0ba0*/  UISETP.NE.AND UP0, UPT, UR37, 0x2, UPT ;  /* 0x000000022500788c */ /* 0x000fcc000bf05270 */
[----:B------:R-:W-:-:S13]  /*0bb0*/  PLOP3.LUT P0, PT, PT, PT, UP0, 0x80, 0x0 ;  /* 0x000000000000781c */ /* 0x000fda0003f0f008 */
[----:B------:R-:W-:Y:S05]  /*0bc0*/  @!P0 BRA `(.L_x_11) ;  /* 0x0000000000288947 */ /* 0x000fea0003800000 */
[----:B------:R-:W-:-:S06]  /*0bd0*/  UISETP.NE.AND UP0, UPT, UR37, 0x3, UPT ;  /* 0x000000032500788c */ /* 0x000fcc000bf05270 */
[----:B------:R-:W-:-:S13]  /*0be0*/  PLOP3.LUT P0, PT, PT, PT, UP0, 0x80, 0x0 ;  /* 0x000000000000781c */ /* 0x000fda0003f0f008 */
[----:B------:R-:W-:Y:S05]  /*0bf0*/  @!P0 BRA `(.L_x_12) ;  /* 0x0000000000148947 */ /* 0x000fea0003800000 */
[----:B------:R-:W-:-:S06]  /*0c00*/  UISETP.NE.AND UP0, UPT, UR37, 0x4, UPT ;  /* 0x000000042500788c */ /* 0x000fcc000bf05270 */
[----:B------:R-:W-:-:S13]  /*0c10*/  PLOP3.LUT P0, PT, PT, PT, UP0, 0x80, 0x0 ;  /* 0x000000000000781c */ /* 0x000fda0003f0f008 */
[----:B------:R-:W-:Y:S05]  /*0c20*/  @P0 BRA `(.L_x_13) ;  /* 0x00000000001c0947 */ /* 0x000fea0003800000 */
[----:B-1----:R-:W-:Y:S01]  /*0c30*/  ULEA UR42, UR42, 0x3, 0x1 ;  /* 0x000000032a2a7891 */ /* 0x002fe2000f8e083f */
[----:B------:R-:W-:Y:S11]  /*0c40*/  BRA `(.L_x_13) ;  /* 0x0000000000147947 */ /* 0x000ff60003800000 */
.L_x_12:
[----:B-1----:R-:W-:Y:S01]  /*0c50*/  ULEA UR42, UR42, 0x2, 0x1 ;  /* 0x000000022a2a7891 */ /* 0x002fe2000f8e083f */
[----:B------:R-:W-:Y:S11]  /*0c60*/  BRA `(.L_x_13) ;  /* 0x00000000000c7947 */ /* 0x000ff60003800000 */
.L_x_11:
[----:B-1----:R-:W-:Y:S01]  /*0c70*/  ULEA UR42, UR42, 0x1, 0x1 ;  /* 0x000000012a2a7891 */ /* 0x002fe2000f8e083f */
[----:B------:R-:W-:Y:S11]  /*0c80*/  BRA `(.L_x_13) ;  /* 0x0000000000047947 */ /* 0x000ff60003800000 */
.L_x_10:
[----:B-1----:R-:W-:-:S12]  /*0c90*/  USHF.L.U32 UR42, UR42, 0x1, URZ ;  /* 0x000000012a2a7899 */ /* 0x002fd8000800063f */
.L_x_13:
[----:B------:R-:W-:-:S04]  /*0ca0*/  ULOP3.LUT UR8, UR4, 0x1, URZ, 0xfc, !UPT ;  /* 0x0000000104087892 */ /* 0x000fc8000f8efc3f */
[----:B------:R-:W-:-:S06]  /*0cb0*/  UISETP.NE.AND UP0, UPT, UR8, 0x3, UPT ;  /* 0x000000030800788c */ /* 0x000fcc000bf05270 */
[----:B------:R-:W-:-:S13]  /*0cc0*/  PLOP3.LUT P0, PT, PT, PT, UP0, 0x80, 0x0 ;  /* 0x000000000000781c */ /* 0x000fda0003f0f008 */
[----:B------:R-:W-:Y:S05]  /*0cd0*/  @!P0 BRA `(.L_x_14) ;  /* 0x0000000000048947 */ /* 0x000fea0003800000 */
[----:B-1----:R-:W-:Y:S01]  /*0ce0*/  BPT.TRAP 0x1 ;  /* 0x000000040000795c */ /* 0x002fe20000300000 */
.L_x_14:
[----:B------:R-:W2:Y:S01]  /*0cf0*/  S2UR UR8, SR_CgaCtaId ;  /* 0x00000000000879c3 */ /* 0x000ea20000008800 */
[----:B------:R-:W-:Y:S01]  /*0d00*/  UMOV UR36, 0x400 ;  /* 0x0000040000247882 */ /* 0x000fe20000000000 */
[----:B------:R-:W-:Y:S01]  /*0d10*/  IMAD.U32 R4, RZ, RZ, UR5 ;  /* 0x00000005ff047e24 */ /* 0x000fe2000f8e00ff */
[----:B------:R-:W-:-:S04]  /*0d20*/  SHF.R.S32.HI R3, RZ, 0x1f, R0 ;  /* 0x0000001fff037819 */ /* 0x000fc80000011400 */
[----:B------:R-:W-:Y:S02]  /*0d30*/  SHF.L.U32 R4, R4, 0x1f, RZ ;  /* 0x0000001f04047819 */ /* 0x000fe400000006ff */
[----:B------:R-:W-:-:S04]  /*0d40*/  LEA.HI R3, R3, R0, RZ, 0x7 ;  /* 0x0000000003037211 */ /* 0x000fc800078f38ff */
[----:B------:R-:W-:-:S05]  /*0d50*/  LOP3.LUT R3, R3, 0xffffff80, RZ, 0xc0, !PT ;  /* 0xffffff8003037812 */ /* 0x000fca00078ec0ff */
[----:B------:R-:W-:-:S05]  /*0d60*/  IMAD.IADD R3, R0, 0x1, -R3 ;  /* 0x0000000100037824 */ /* 0x000fca00078e0a03 */
[----:B------:R-:W-:Y:S01]  /*0d70*/  SHF.R.S32.HI R2, RZ, 0x1f, R3 ;  /* 0x0000001fff027819 */ /* 0x000fe20000011403 */
[----:B--2---:R-:W-:-:S03]  /*0d80*/  ULEA UR36, UR8, UR36, 0x18 ;  /* 0x0000002408247291 */ /* 0x004fc6000f8ec03f */
[----:B------:R-:W-:Y:S01]  /*0d90*/  LEA.HI R2, R2, R3, RZ, 0x2 ;  /* 0x0000000302027211 */ /* 0x000fe200078f10ff */
[----:B------:R-:W-:-:S03]  /*0da0*/  ULEA UR8, UR6, UR36, 0x3 ;  /* 0x0000002406087291 */ /* 0x000fc6000f8e183f */
[----:B------:R-:W-:-:S05]  /*0db0*/  LOP3.LUT R2, R2, 0x7ffffffc, RZ, 0xc0, !PT ;  /* 0x7ffffffc02027812 */ /* 0x000fca00078ec0ff */
[----:B------:R-:W-:Y:S01]  /*0dc0*/  IMAD.IADD R2, R3, 0x1, -R2 ;  /* 0x0000000103027824 */ /* 0x000fe200078e0a02 */
[----:B------:R-:W2:Y:S02]  /*0dd0*/  SYNCS.PHASECHK.TRANS64.TRYWAIT P1, [UR8+0x2a050], R4 ;  /* 0x02a05004ff0075a7 */ /* 0x000ea40008020148 */
[----:B--2---:R-:W-:Y:S05]  /*0de0*/  @!P1 BRA `(.L_x_15) ;  /* 0x0000011800e09947 */ /* 0x004fea0003800000 */
.L_x_111:
[----:B------:R-:W-:Y:S01]  /*0df0*/  IMAD.SHL.U32 R11, R2, 0x2, RZ ;  /* 0x00000002020b7824 */ /* 0x000fe200078e00ff */
[----:B------:R-:W-:Y:S06]  /*0e00*/  @!P0 BRA `(.L_x_16) ;  /* 0x0000000000048947 */ /* 0x000fec0003800000 */
[----:B-1----:R-:W-:Y:S01]  /*0e10*/  BPT.TRAP 0x1 ;  /* 0x000000040000795c */ /* 0x002fe20000300000 */
.L_x_16:
[----:B------:R-:W-:Y:S01]  /*0e20*/  SHF.L.U32 R2, RZ, 0x1f, RZ ;  /* 0x0000001fff027819 */ /* 0x000fe200000006ff */
[----:B------:R-:W-:Y:S01]  /*0e30*/  UIADD3 UR39, UR36, 0x2a090, URZ ;  /* 0x0002a09024277890 */ /* 0x000fe2000fffe03f */
[----:B------:R-:W-:Y:S02]  /*0e40*/  ISETP.NE.AND P2, PT, RZ, UR7, PT ;  /* 0x00000007ff007c0c */ /* 0x000fe4000bf45270 */
[----:B------:R-:W3:Y:S02]  /*0e50*/  SYNCS.PHASECHK.TRANS64.TRYWAIT P1, [UR36+0x2a000], R2 ;  /* 0x02a00002ff0075a7 */ /* 0x000ee40008020164 */
[----:B---3--:R-:W-:Y:S09]  /*0e60*/  @!P1 BRA `(.L_x_17) ;  /* 0x0000011800d89947 */ /* 0x008ff20003800000 */
.L_x_112:
[----:B------:R-:W-:Y:S01]  /*0e70*/  ULEA UR38, UR37, UR39, 0x3 ;  /* 0x0000002725267291 */ /* 0x000fe2000f8e183f */
[----:B--2---:R-:W-:-:S04]  /*0e80*/  SEL R3, RZ, 0x1, P2 ;  /* 0x00000001ff037807 */ /* 0x004fc80001000000 */
[----:B------:R-:W-:-:S04]  /*0e90*/  SHF.L.U32 R3, R3, 0x1f, RZ ;  /* 0x0000001f03037819 */ /* 0x000fc800000006ff */
[----:B------:R-:W2:Y:S02]  /*0ea0*/  SYNCS.PHASECHK.TRANS64.TRYWAIT P1, [UR38+-0x8], R3 ;  /* 0xfffff803ff0075a7 */ /* 0x000ea40008020166 */
[----:B--2---:R-:W-:Y:S05]  /*0eb0*/  @!P1 BRA `(.L_x_18) ;  /* 0x0000011800dc9947 */ /* 0x004fea0003800000 */
.L_x_113:
[----:B------:R-:W-:Y:S01]  /*0ec0*/  USHF.R.U32.HI UR5, URZ, 0x4, UR36 ;  /* 0x000000043f057899 */ /* 0x000fe20008011624 */
[----:B------:R-:W-:Y:S01]  /*0ed0*/  WARPGROUP.ARRIVE ;  /* 0x00000000000079c5 */ /* 0x000fe20000000000 */
[----:B------:R-:W-:Y:S01]  /*0ee0*/  UIADD3 UR8, UR36, 0x7000, URZ ;  /* 0x0000700024087890 */ /* 0x000fe2000fffe03f */
[C---:B--2---:R-:W-:Y:S01]  /*0ef0*/  IADD3 R3, R11.reuse, 0x1, RZ ;  /* 0x000000010b037810 */ /* 0x044fe20007ffe0ff */
[----:B------:R-:W-:Y:S01]  /*0f00*/  ULOP3.LUT UR5, UR5, 0x3fff, URZ, 0xc0, !UPT ;  /* 0x00003fff05057892 */ /* 0x000fe2000f8ec03f */
[C---:B------:R-:W-:Y:S01]  /*0f10*/  VIADD R4, R11.reuse, 0x8 ;  /* 0x000000080b047836 */ /* 0x040fe20000000000 */
[----:B------:R-:W-:Y:S01]  /*0f20*/  USHF.R.U32.HI UR8, URZ, 0x4, UR8 ;  /* 0x000000043f087899 */ /* 0x000fe20008011608 */
[C---:B------:R-:W-:Y:S01]  /*0f30*/  VIADD R5, R11.reuse, 0x50 ;  /* 0x000000500b057836 */ /* 0x040fe20000000000 */
[----:B------:R-:W-:Y:S01]  /*0f40*/  ULOP3.LUT UR5, UR5, 0x10000, URZ, 0xfc, !UPT ;  /* 0x0001000005057892 */ /* 0x000fe2000f8efc3f */
[C---:B------:R-:W-:Y:S01]  /*0f50*/  VIADD R6, R11.reuse, 0x68 ;  /* 0x000000680b067836 */ /* 0x040fe20000000000 */
[----:B------:R-:W-:Y:S01]  /*0f60*/  ULOP3.LUT UR8, UR8, 0x3fff, URZ, 0xc0, !UPT ;  /* 0x00003fff08087892 */ /* 0x000fe2000f8ec03f */
[----:B------:R-:W-:Y:S01]  /*0f70*/  VIADD R7, R11, 0x69 ;  /* 0x000000690b077836 */ /* 0x000fe20000000000 */
[----:B------:R-:W-:Y:S01]  /*0f80*/  UIMAD UR5, UR6, 0x380, UR5 ;  /* 0x00000380060578a4 */ /* 0x000fe2000f8e0205 */
[----:B------:R-:W2:Y:S01]  /*0f90*/  LDC R13, c[0x0][0x28c] ;  /* 0x0000a300ff0d7b82 */ /* 0x000ea20000000800 */
[----:B------:R-:W-:Y:S01]  /*0fa0*/  ULOP3.LUT UR6, UR8, 0x10000, URZ, 0xfc, !UPT ;  /* 0x0001000008067892 */ /* 0x000fe2000f8efc3f */
[----:B------:R-:W-:Y:S01]  /*0fb0*/  IMAD.MOV.U32 R103, RZ, RZ, RZ ;  /* 0x000000ffff677224 */ /* 0x000fe200078e00ff */
[----:B------:R-:W-:Y:S01]  /*0fc0*/  UMOV UR9, 0xc0000010 ;  /* 0xc000001000097882 */ /* 0x000fe20000000000 */
[----:B------:R-:W-:Y:S01]  /*0fd0*/  UMOV UR11, 0xc0000010 ;  /* 0xc0000010000b7882 */ /* 0x000fe20000000000 */
[----:B------:R-:W-:-:S02]  /*0fe0*/  UIADD3 UR12, UR5, 0x80, URZ ;  /* 0x00000080050c7890 */ /* 0x000fc4000fffe03f */
[----:B------:R-:W-:Y:S01]  /*0ff0*/  UMOV UR8, UR5 ;  /* 0x0000000500087c82 */ /* 0x000fe20008000000 */
[----:B------:R-:W-:Y:S01]  /*1000*/  UMOV UR10, UR6 ;  /* 0x00000006000a7c82 */ /* 0x000fe20008000000 */
[----:B------:R-:W-:Y:S01]  /*1010*/  UIADD3 UR14, UR6, 0x100, URZ ;  /* 0x00000100060e7890 */ /* 0x000fe2000fffe03f */
[----:B------:R-:W-:Y:S01]  /*1020*/  QGMMA.64x128x32.F32.E4M3.E4M3 R24, gdesc[UR8], RZ, !UPT, gsb0 ;  /* 0x01e00000081879f3 */ /* 0x000fe2000c0008ff */
[----:B------:R-:W-:Y:S01]  /*1030*/  UMOV UR13, 0xc0000010 ;  /* 0xc0000010000d7882 */ /* 0x000fe20000000000 */
[----:B------:R-:W-:Y:S01]  /*1040*/  UMOV UR15, 0xc0000010 ;  /* 0xc0000010000f7882 */ /* 0x000fe20000000000 */
[----:B------:R-:W-:Y:S02]  /*1050*/  UIADD3 UR16, UR5, 0x100, URZ ;  /* 0x0000010005107890 */ /* 0x000fe4000fffe03f */
[----:B------:R-:W-:Y:S01]  /*1060*/  UIADD3 UR18, UR6, 0x200, URZ ;  /* 0x0000020006127890 */ /* 0x000fe2000fffe03f */
[----:B------:R-:W-:Y:S01]  /*1070*/  UMOV UR17, 0xc0000010 ;  /* 0xc000001000117882 */ /* 0x000fe20000000000 */
[----:B------:R-:W-:Y:S01]  /*1080*/  UMOV UR19, 0xc0000010 ;  /* 0xc000001000137882 */ /* 0x000fe20000000000 */
[----:B------:R-:W-:-:S02]  /*1090*/  UIADD3 UR20, UR5, 0x180, URZ ;  /* 0x0000018005147890 */ /* 0x000fc4000fffe03f */
[----:B------:R-:W-:Y:S01]  /*10a0*/  UIADD3 UR22, UR6, 0x300, URZ ;  /* 0x0000030006167890 */ /* 0x000fe2000fffe03f */
[----:B------:R-:W-:Y:S01]  /*10b0*/  UMOV UR21, 0xc0000010 ;  /* 0xc000001000157882 */ /* 0x000fe20000000000 */
[----:B------:R-:W-:Y:S01]  /*10c0*/  UMOV UR23, 0xc0000010 ;  /* 0xc000001000177882 */ /* 0x000fe20000000000 */
[----:B------:R-:W-:Y:S02]  /*10d0*/  UIADD3 UR24, UR5, 0x200, URZ ;  /* 0x0000020005187890 */ /* 0x000fe4000fffe03f */
[----:B------:R-:W-:Y:S01]  /*10e0*/  UIADD3 UR26, UR6, 0x400, URZ ;  /* 0x00000400061a7890 */ /* 0x000fe2000fffe03f */
        /* <DEDUP_REMOVED lines=10> */
[----:B------:R-:W-:Y:S01]  /*1190*/  ULDC UR5, c[0x0][0x28c] ;  /* 0x0000a30000057ab9 */ /* 0x000fe20000000800 */
[----:B------:R-:W-:Y:S01]  /*11a0*/  ULDC UR10, c[0x0][0x28c] ;  /* 0x0000a300000a7ab9 */ /* 0x000fe20000000800 */
[----:B------:R-:W-:Y:S01]  /*11b0*/  ISETP.GE.AND P6, PT, R3, UR5, PT ;  /* 0x0000000503007c0c */ /* 0x000fe2000bfc6270 */
[C---:B------:R-:W-:Y:S01]  /*11c0*/  VIADD R3, R11.reuse, 0x9 ;  /* 0x000000090b037836 */ /* 0x040fe20000000000 */
[----:B------:R-:W-:Y:S01]  /*11d0*/  ULDC UR5, c[0x0][0x28c] ;  /* 0x0000a30000057ab9 */ /* 0x000fe20000000800 */
[----:B------:R-:W-:Y:S01]  /*11e0*/  ISETP.GE.AND P1, PT, R4, UR10, PT ;  /* 0x0000000a04007c0c */ /* 0x000fe2000bf26270 */
[----:B------:R-:W-:Y:S01]  /*11f0*/  VIADD R4, R11, 0x10 ;  /* 0x000000100b047836 */ /* 0x000fe20000000000 */
        /* <DEDUP_REMOVED lines=8> */
[----:B------:R-:W-:Y:S01]  /*1280*/  ULDC UR5, c[0x0][0x28c] ;  /* 0x0000a30000057ab9 */ /* 0x000fe20000000800 */
[C---:B------:R-:W-:Y:S01]  /*1290*/  IADD3 R3, R11.reuse, 0x19, RZ ;  /* 0x000000190b037810 */ /* 0x040fe20007ffe0ff */
[----:B------:R-:W-:Y:S01]  /*12a0*/  USHF.L.U32 UR7, UR7, 0x3, URZ ;  /* 0x0000000307077899 */ /* 0x000fe2000800063f */
[----:B------:R-:W-:Y:S01]  /*12b0*/  ISETP.GE.AND P5, PT, R4, UR10, PT ;  /* 0x0000000a04007c0c */ /* 0x000fe2000bfa6270 */
[----:B------:R-:W-:Y:S01]  /*12c0*/  ULDC UR10, c[0x0][0x604] ;  /* 0x00018100000a7ab9 */ /* 0x000fe20000000800 */
[----:B------:R-:W-:Y:S01]  /*12d0*/  IADD3 R4, R11, 0x49, RZ ;  /* 0x000000490b047810 */ /* 0x000fe20007ffe0ff */
[----:B------:R-:W-:Y:S01]  /*12e0*/  ULOP3.LUT UR7, UR7, 0x8, URZ, 0xc, !UPT ;  /* 0x0000000807077892 */ /* 0x000fe2000f8e0c3f */
[----:B------:R-:W-:-:S02]  /*12f0*/  WARPGROUP.DEPBAR.LE gsb0, 0x0 ;  /* 0x00008000000079c5 */ /* 0x000fc40000010000 */
[----:B------:R-:W-:-:S06]  /*1300*/  WARPGROUP.ARRIVE ;  /* 0x00000000000079c5 */ /* 0x000fcc0000000000 */
[----:B------:R-:W-:Y:S03]  /*1310*/  QGMMA.64x128x32.F32.E4M3.E4M3 R24, gdesc[UR12], R24, gsb0 ;  /* 0x01e000000c1879f3 */ /* 0x000fe60008000818 */
[----:B------:R-:W-:Y:S02]  /*1320*/  WARPGROUP.DEPBAR.LE gsb0, 0x0 ;  /* 0x00008000000079c5 */ /* 0x000fe40000010000 */
[----:B------:R-:W-:-:S07]  /*1330*/  WARPGROUP.ARRIVE ;  /* 0x00000000000079c5 */ /* 0x000fce0000000000 */
        /* <DEDUP_REMOVED lines=14> */
[----:B------:R-:W-:Y:S02]  /*1420*/  FSEL R25, R25, -INF , !P6 ;  /* 0xff80000019197808 */ /* 0x000fe40007000000 */
[----:B------:R-:W-:Y:S02]  /*1430*/  FSEL R27, R27, -INF , !P6 ;  /* 0xff8000001b1b7808 */ /* 0x000fe40007000000 */
[----:B------:R-:W-:Y:S01]  /*1440*/  ISETP.GE.AND P6, PT, R3, UR5, PT ;  /* 0x0000000503007c0c */ /* 0x000fe2000bfc6270 */
[----:B------:R-:W-:Y:S01]  /*1450*/  VIADD R3, R11, 0x20 ;  /* 0x000000200b037836 */ /* 0x000fe20000000000 */
[----:B------:R-:W-:Y:S01]  /*1460*/  ULDC UR5, c[0x0][0x28c] ;  /* 0x0000a30000057ab9 */ /* 0x000fe20000000800 */
[----:B------:R-:W-:-:S02]  /*1470*/  FSEL R28, R28, -INF , !P1 ;  /* 0xff8000001c1c7808 */ /* 0x000fc40004800000 */
[----:B------:R-:W-:Y:S02]  /*1480*/  FSEL R30, R30, -INF , !P1 ;  /* 0xff8000001e1e7808 */ /* 0x000fe40004800000 */
[----:B------:R-:W-:Y:S01]  /*1490*/  ISETP.GE.AND P1, PT, R3, UR5, PT ;  /* 0x0000000503007c0c */ /* 0x000fe2000bf26270 */
[----:B------:R-:W-:Y:S01]  /*14a0*/  VIADD R3, R11, 0x21 ;  /* 0x000000210b037836 */ /* 0x000fe20000000000 */
[----:B------:R-:W-:Y:S01]  /*14b0*/  ULDC UR5, c[0x0][0x28c] ;  /* 0x0000a30000057ab9 */ /* 0x000fe20000000800 */
        /* <DEDUP_REMOVED lines=18> */
[----:B------:R-:W-:Y:S01]  /*15e0*/  ULDC UR5, c[0x0][0x28c] ;  /* 0x0000a30000057ab9 */ /* 0x000fe20000000800 */
[----:B------:R-:W-:Y:S02]  /*15f0*/  IADD3 R3, R11, 0x31, RZ ;  /* 0x000000310b037810 */ /* 0x000fe40007ffe0ff */
        /* <DEDUP_REMOVED lines=23> */
[----:B------:R-:W-:Y:S01]  /*1770*/  ULDC UR5, c[0x0][0x28c] ;  /* 0x0000a30000057ab9 */ /* 0x000fe20000000800 */
[----:B------:R-:W-:Y:S01]  /*1780*/  FSEL R48, R48, -INF , !P5 ;  /* 0xff80000030307808 */ /* 0x000fe20006800000 */
[----:B------:R-:W-:Y:S01]  /*1790*/  VIADD R3, R11, 0x48 ;  /* 0x000000480b037836 */ /* 0x000fe20000000000 */
[----:B------:R-:W-:-:S02]  /*17a0*/  FSEL R50, R50, -INF , !P5 ;  /* 0xff80000032327808 */ /* 0x000fc40006800000 */
[----:B------:R-:W-:Y:S01]  /*17b0*/  ISETP.GE.AND P5, PT, R11, UR5, PT ;  /* 0x000000050b007c0c */ /* 0x000fe2000bfa6270 */
[----:B------:R-:W-:Y:S01]  /*17c0*/  ULDC UR5, c[0x0][0x28c] ;  /* 0x0000a30000057ab9 */ /* 0x000fe20000000800 */
[----:B------:R-:W-:Y:S02]  /*17d0*/  FSEL R49, R49, -INF , !P6 ;  /* 0xff80000031317808 */ /* 0x000fe40007000000 */
[----:B------:R-:W-:Y:S02]  /*17e0*/  FSEL R24, R24, -INF , !P5 ;  /* 0xff80000018187808 */ /* 0x000fe40006800000 */
[----:B------:R-:W-:Y:S02]  /*17f0*/  FSEL R51, R51, -INF , !P6 ;  /* 0xff80000033337808 */ /* 0x000fe40007000000 */
[----:B------:R-:W-:Y:S01]  /*1800*/  ISETP.GE.AND P6, PT, R3, UR5, PT ;  /* 0x0000000503007c0c */ /* 0x000fe2000bfc6270 */
[----:B------:R-:W-:Y:S01]  /*1810*/  ULDC UR5, c[0x0][0x28c] ;  /* 0x0000a30000057ab9 */ /* 0x000fe20000000800 */
[----:B------:R-:W-:-:S02]  /*1820*/  FMNMX R3, R24, R25, !PT ;  /* 0x0000001918037209 */ /* 0x000fc40007800000 */
[----:B------:R-:W-:Y:S02]  /*1830*/  FSEL R52, R52, -INF , !P1 ;  /* 0xff80000034347808 */ /* 0x000fe40004800000 */
[----:B------:R-:W-:Y:S02]  /*1840*/  FSEL R54, R54, -INF , !P1 ;  /* 0xff80000036367808 */ /* 0x000fe40004800000 */
[----:B------:R-:W-:Y:S01]  /*1850*/  ISETP.GE.AND P1, PT, R4, UR5, PT ;  /* 0x0000000504007c0c */ /* 0x000fe2000bf26270 */
[----:B------:R-:W-:Y:S01]  /*1860*/  ULDC UR5, c[0x0][0x28c] ;  /* 0x0000a30000057ab9 */ /* 0x000fe20000000800 */
[----:B------:R-:W-:Y:S02]  /*1870*/  FMNMX R4, R28, R3, !PT ;  /* 0x000000031c047209 */ /* 0x000fe40007800000 */
[----:B------:R-:W-:Y:S02]  /*1880*/  FSEL R53, R53, -INF , !P2 ;  /* 0xff80000035357808 */ /* 0x000fe40005000000 */
[----:B------:R-:W-:-:S02]  /*1890*/  FMNMX R3, R29, R4, !PT ;  /* 0x000000041d037209 */ /* 0x000fc40007800000 */
[----:B------:R-:W-:Y:S02]  /*18a0*/  FSEL R55, R55, -INF , !P2 ;  /* 0xff80000037377808 */ /* 0x000fe40005000000 */
[----:B------:R-:W-:Y:S02]  /*18b0*/  FMNMX R4, R32, R3, !PT ;  /* 0x0000000320047209 */ /* 0x000fe40007800000 */
[----:B------:R-:W-:Y:S01]  /*18c0*/  ISETP.GE.AND P2, PT, R5, UR5, PT ;  /* 0x0000000505007c0c */ /* 0x000fe2000bf46270 */
[----:B------:R-:W-:Y:S01]  /*18d0*/  VIADD R5, R11, 0x51 ;  /* 0x000000510b057836 */ /* 0x000fe20000000000 */
[----:B------:R-:W-:Y:S01]  /*18e0*/  FMNMX R3, R33, R4, !PT ;  /* 0x0000000421037209 */ /* 0x000fe20007800000 */
[----:B------:R-:W-:Y:S01]  /*18f0*/  ULDC UR5, c[0x0][0x28c] ;  /* 0x0000a30000057ab9 */ /* 0x000fe20000000800 */
[----:B------:R-:W-:Y:S02]  /*1900*/  FSEL R56, R56, -INF , !P3 ;  /* 0xff80000038387808 */ /* 0x000fe40005800000 */
[----:B------:R-:W-:-:S02]  /*1910*/  FMNMX R4, R36, R3, !PT ;  /* 0x0000000324047209 */ /* 0x000fc40007800000 */
[----:B------:R-:W-:Y:S02]  /*1920*/  FSEL R58, R58, -INF , !P3 ;  /* 0xff8000003a3a7808 */ /* 0x000fe40005800000 */
[----:B------:R-:W-:Y:S01]  /*1930*/  ISETP.GE.AND P3, PT, R5, UR5, PT ;  /* 0x0000000505007c0c */ /* 0x000fe2000bf66270 */
[----:B------:R-:W-:Y:S01]  /*1940*/  VIADD R5, R11, 0x58 ;  /* 0x000000580b057836 */ /* 0x000fe20000000000 */
[----:B------:R-:W-:Y:S01]  /*1950*/  FMNMX R3, R37, R4, !PT ;  /* 0x0000000425037209 */ /* 0x000fe20007800000 */
[----:B------:R-:W-:Y:S01]  /*1960*/  ULDC UR5, c[0x0][0x28c] ;  /* 0x0000a30000057ab9 */ /* 0x000fe20000000800 */
[----:B------:R-:W-:Y:S02]  /*1970*/  FSEL R57, R57, -INF , !P4 ;  /* 0xff80000039397808 */ /* 0x000fe40006000000 */
[----:B------:R-:W-:Y:S02]  /*1980*/  FMNMX R4, R40, R3, !PT ;  /* 0x0000000328047209 */ /* 0x000fe40007800000 */
[----:B------:R-:W-:-:S02]  /*1990*/  FSEL R59, R59, -INF , !P4 ;  /* 0xff8000003b3b7808 */ /* 0x000fc40006000000 */
[----:B------:R-:W-:Y:S01]  /*19a0*/  ISETP.GE.AND P4, PT, R5, UR5, PT ;  /* 0x0000000505007c0c */ /* 0x000fe2000bf86270 */
[----:B------:R-:W-:Y:S01]  /*19b0*/  VIADD R5, R11, 0x59 ;  /* 0x000000590b057836 */ /* 0x000fe20000000000 */
[----:B------:R-:W-:Y:S01]  /*19c0*/  FMNMX R3, R41, R4, !PT ;  /* 0x0000000429037209 */ /* 0x000fe20007800000 */
[----:B------:R-:W-:Y:S01]  /*19d0*/  ULDC UR5, c[0x0][0x28c] ;  /* 0x0000a30000057ab9 */ /* 0x000fe20000000800 */
[----:B------:R-:W-:Y:S02]  /*19e0*/  FSEL R60, R60, -INF , !P6 ;  /* 0xff8000003c3c7808 */ /* 0x000fe40007000000 */
[----:B------:R-:W-:Y:S02]  /*19f0*/  FSEL R62, R62, -INF , !P6 ;  /* 0xff8000003e3e7808 */ /* 0x000fe40007000000 */
[----:B------:R-:W-:Y:S01]  /*1a00*/  ISETP.GE.AND P6, PT, R5, UR5, PT ;  /* 0x0000000505007c0c */ /* 0x000fe2000bfc6270 */
[----:B------:R-:W-:Y:S01]  /*1a10*/  VIADD R5, R11, 0x60 ;  /* 0x000000600b057836 */ /* 0x000fe20000000000 */
[----:B------:R-:W-:Y:S01]  /*1a20*/  FMNMX R4, R44, R3, !PT ;  /* 0x000000032c047209 */ /* 0x000fe20007800000 */
[----:B------:R-:W-:Y:S01]  /*1a30*/  ULDC UR5, c[0x0][0x28c] ;  /* 0x0000a30000057ab9 */ /* 0x000fe20000000800 */
[----:B------:R-:W-:-:S02]  /*1a40*/  FSEL R61, R61, -INF , !P1 ;  /* 0xff8000003d3d7808 */ /* 0x000fc40004800000 */
[----:B------:R-:W-:Y:S02]  /*1a50*/  FMNMX R3, R45, R4, !PT ;  /* 0x000000042d037209 */ /* 0x000fe40007800000 */
[----:B------:R-:W-:Y:S02]  /*1a60*/  FSEL R63, R63, -INF , !P1 ;  /* 0xff8000003f3f7808 */ /* 0x000fe40004800000 */
[----:B------:R-:W-:Y:S01]  /*1a70*/  ISETP.GE.AND P1, PT, R5, UR5, PT ;  /* 0x0000000505007c0c */ /* 0x000fe2000bf26270 */
[----:B------:R-:W-:Y:S01]  /*1a80*/  ULDC UR5, c[0x0][0x28c] ;  /* 0x0000a30000057ab9 */ /* 0x000fe20000000800 */
[----:B------:R-:W-:Y:S02]  /*1a90*/  IADD3 R5, R11, 0x61, RZ ;  /* 0x000000610b057810 */ /* 0x000fe40007ffe0ff */
[----:B------:R-:W-:Y:S02]  /*1aa0*/  FMNMX R4, R48, R3, !PT ;  /* 0x0000000330047209 */ /* 0x000fe40007800000 */
[----:B------:R-:W-:-:S02]  /*1ab0*/  FSEL R26, R26, -INF , !P5 ;  /* 0xff8000001a1a7808 */ /* 0x000fc40006800000 */
[----:B------:R-:W-:Y:S01]  /*1ac0*/  ISETP.GE.AND P5, PT, R5, UR5, PT ;  /* 0x0000000505007c0c */ /* 0x000fe2000bfa6270 */
[----:B------:R-:W-:Y:S01]  /*1ad0*/  ULDC UR5, c[0x0][0x28c] ;  /* 0x0000a30000057ab9 */ /* 0x000fe20000000800 */
[----:B------:R-:W-:Y:S02]  /*1ae0*/  FMNMX R5, R49, R4, !PT ;  /* 0x0000000431057209 */ /* 0x000fe40007800000 */
[----:B------:R-:W-:Y:S02]  /*1af0*/  FSEL R64, R64, -INF , !P2 ;  /* 0xff80000040407808 */ /* 0x000fe40005000000 */
[----:B------:R-:W-:Y:S02]  /*1b00*/  FSEL R66, R66, -INF , !P2 ;  /* 0xff80000042427808 */ /* 0x000fe40005000000 */
[----:B------:R-:W-:Y:S02]  /*1b10*/  FMNMX R3, R26, R27, !PT ;  /* 0x0000001b1a037209 */ /* 0x000fe40007800000 */
[----:B------:R-:W-:Y:S01]  /*1b20*/  ISETP.GE.AND P2, PT, R6, UR5, PT ;  /* 0x0000000506007c0c */ /* 0x000fe2000bf46270 */
[----:B------:R-:W-:Y:S01]  /*1b30*/  ULDC UR5, c[0x0][0x28c] ;  /* 0x0000a30000057ab9 */ /* 0x000fe20000000800 */
[----:B------:R-:W-:-:S02]  /*1b40*/  FMNMX R6, R52, R5, !PT ;  /* 0x0000000534067209 */ /* 0x000fc40007800000 */
[----:B------:R-:W-:Y:S02]  /*1b50*/  FMNMX R4, R30, R3, !PT ;  /* 0x000000031e047209 */ /* 0x000fe40007800000 */
[----:B------:R-:W-:Y:S02]  /*1b60*/  FMNMX R5, R53, R6, !PT ;  /* 0x0000000635057209 */ /* 0x000fe40007800000 */
[----:B------:R-:W-:Y:S02]  /*1b70*/  FMNMX R3, R31, R4, !PT ;  /* 0x000000041f037209 */ /* 0x000fe40007800000 */
[----:B------:R-:W-:Y:S02]  /*1b80*/  FMNMX R6, R56, R5, !PT ;  /* 0x0000000538067209 */ /* 0x000fe40007800000 */
[----:B------:R-:W-:Y:S02]  /*1b90*/  FMNMX R4, R34, R3, !PT ;  /* 0x0000000322047209 */ /* 0x000fe40007800000 */
[----:B------:R-:W-:-:S02]  /*1ba0*/  FMNMX R5, R57, R6, !PT ;  /* 0x0000000639057209 */ /* 0x000fc40007800000 */
[----:B------:R-:W-:Y:S02]  /*1bb0*/  FMNMX R3, R35, R4, !PT ;  /* 0x0000000423037209 */ /* 0x000fe40007800000 */
[----:B------:R-:W-:Y:S02]  /*1bc0*/  FMNMX R6, R60, R5, !PT ;  /* 0x000000053c067209 */ /* 0x000fe40007800000 */
[----:B------:R-:W-:Y:S02]  /*1bd0*/  FMNMX R4, R38, R3, !PT ;  /* 0x0000000326047209 */ /* 0x000fe40007800000 */
[----:B------:R-:W-:Y:S02]  /*1be0*/  FMNMX R5, R61, R6, !PT ;  /* 0x000000063d057209 */ /* 0x000fe40007800000 */
[----:B------:R-:W-:Y:S02]  /*1bf0*/  FMNMX R3, R39, R4, !PT ;  /* 0x0000000427037209 */ /* 0x000fe40007800000 */
[----:B------:R-:W-:-:S02]  /*1c00*/  FSEL R65, R65, -INF , !P3 ;  /* 0xff80000041417808 */ /* 0x000fc40005800000 */
[----:B------:R-:W-:Y:S02]  /*1c10*/  FMNMX R6, R64, R5, !PT ;  /* 0x0000000540067209 */ /* 0x000fe40007800000 */
[----:B------:R-:W-:Y:S02]  /*1c20*/  FMNMX R4, R42, R3, !PT ;  /* 0x000000032a047209 */ /* 0x000fe40007800000 */
[----:B------:R-:W-:Y:S02]  /*1c30*/  FSEL R68, R68, -INF , !P4 ;  /* 0xff80000044447808 */ /* 0x000fe40006000000 */
[----:B------:R-:W-:Y:S02]  /*1c40*/  FMNMX R5, R65, R6, !PT ;  /* 0x0000000641057209 */ /* 0x000fe40007800000 */
[----:B------:R-:W-:Y:S02]  /*1c50*/  FMNMX R3, R43, R4, !PT ;  /* 0x000000042b037209 */ /* 0x000fe40007800000 */
[----:B------:R-:W-:-:S02]  /*1c60*/  FSEL R69, R69, -INF , !P6 ;  /* 0xff80000045457808 */ /* 0x000fc40007000000 */
[----:B------:R-:W-:Y:S02]  /*1c70*/  FMNMX R6, R68, R5, !PT ;  /* 0x0000000544067209 */ /* 0x000fe40007800000 */
[----:B------:R-:W-:Y:S02]  /*1c80*/  FMNMX R4, R46, R3, !PT ;  /* 0x000000032e047209 */ /* 0x000fe40007800000 */
[----:B------:R-:W-:Y:S02]  /*1c90*/  FSEL R72, R72, -INF , !P1 ;  /* 0xff80000048487808 */ /* 0x000fe40004800000 */
[----:B------:R-:W-:Y:S02]  /*1ca0*/  FMNMX R5, R69, R6, !PT ;  /* 0x0000000645057209 */ /* 0x000fe40007800000 */
        /* <DEDUP_REMOVED lines=8> */
[----:B------:R-:W-:Y:S02]  /*1d30*/  FMNMX R4, R50, R3, !PT ;  /* 0x0000000332047209 */ /* 0x000fe40007800000 */
[----:B------:R-:W-:Y:S01]  /*1d40*/  ISETP.GE.AND P4, PT, R7, UR5, PT ;  /* 0x0000000507007c0c */ /* 0x000fe2000bf86270 */
[----:B------:R-:W-:Y:S01]  /*1d50*/  VIADD R7, R11, 0x71 ;  /* 0x000000710b077836 */ /* 0x000fe20000000000 */
[----:B------:R-:W-:Y:S01]  /*1d60*/  FSEL R76, R76, -INF , !P2 ;  /* 0xff8000004c4c7808 */ /* 0x000fe20005000000 */
[----:B------:R-:W-:Y:S01]  /*1d70*/  ULDC UR5, c[0x0][0x28c] ;  /* 0x0000a30000057ab9 */ /* 0x000fe20000000800 */
[----:B------:R-:W-:-:S02]  /*1d80*/  FMNMX R5, R73, R6, !PT ;  /* 0x0000000649057209 */ /* 0x000fc40007800000 */
        /* <DEDUP_REMOVED lines=13> */
[----:B------:R-:W-:Y:S01]  /*1e60*/  ULDC UR5, c[0x0][0x604] ;  /* 0x0001810000057ab9 */ /* 0x000fe20000000800 */
[----:B------:R-:W-:Y:S02]  /*1e70*/  IADD3 R4, R11, 0x79, RZ ;  /* 0x000000790b047810 */ /* 0x000fe40007ffe0ff */
[----:B------:R-:W-:-:S02]  /*1e80*/  FSEL R81, R81, -INF , !P6 ;  /* 0xff80000051517808 */ /* 0x000fc40007000000 */
[----:B------:R-:W-:Y:S02]  /*1e90*/  FMNMX R8, R80, R5, !PT ;  /* 0x0000000550087209 */ /* 0x000fe40007800000 */
[----:B------:R-:W-:Y:S02]  /*1ea0*/  FSEL R75, R75, -INF , !P5 ;  /* 0xff8000004b4b7808 */ /* 0x000fe40006800000 */
[----:B------:R-:W-:Y:S02]  /*1eb0*/  FMNMX R6, R58, R3, !PT ;  /* 0x000000033a067209 */ /* 0x000fe40007800000 */
[----:B--2---:R-:W-:Y:S02]  /*1ec0*/  ISETP.GE.AND P5, PT, R4, R13, PT ;  /* 0x0000000d0400720c */ /* 0x004fe40003fa6270 */
[----:B------:R-:W-:Y:S02]  /*1ed0*/  FSEL R84, R84, -INF , !P1 ;  /* 0xff80000054547808 */ /* 0x000fe40004800000 */
[----:B------:R-:W-:-:S02]  /*1ee0*/  FMNMX R5, R81, R8, !PT ;  /* 0x0000000851057209 */ /* 0x000fc40007800000 */
[----:B------:R-:W-:Y:S02]  /*1ef0*/  FMNMX R3, R59, R6, !PT ;  /* 0x000000063b037209 */ /* 0x000fe40007800000 */
[----:B------:R-:W-:Y:S02]  /*1f00*/  FSEL R85, R85, -INF , !P5 ;  /* 0xff80000055557808 */ /* 0x000fe40006800000 */
[----:B------:R-:W-:Y:S02]  /*1f10*/  FMNMX R6, R84, R5, !PT ;  /* 0x0000000554067209 */ /* 0x000fe40007800000 */
[----:B------:R-:W-:Y:S02]  /*1f20*/  FMNMX R4, R62, R3, !PT ;  /* 0x000000033e047209 */ /* 0x000fe40007800000 */
[----:B------:R-:W-:Y:S02]  /*1f30*/  FMNMX R6, R85, R6, !PT ;  /* 0x0000000655067209 */ /* 0x000fe40007800000 */
[----:B------:R-:W-:-:S02]  /*1f40*/  FMNMX R3, R63, R4, !PT ;  /* 0x000000043f037209 */ /* 0x000fc40007800000 */
[----:B------:R-:W-:Y:S01]  /*1f50*/  FSEL R78, R78, -INF , !P2 ;  /* 0xff8000004e4e7808 */ /* 0x000fe20005000000 */
[----:B------:R-:W2:Y:S01]  /*1f60*/  SHFL.BFLY PT, R5, R6, 0x1, 0x1f ;  /* 0x0c201f0006057f89 */ /* 0x000ea200000e0000 */
[----:B------:R-:W-:Y:S02]  /*1f70*/  FMNMX R4, R66, R3, !PT ;  /* 0x0000000342047209 */ /* 0x000fe40007800000 */
[----:B------:R-:W-:Y:S02]  /*1f80*/  FSEL R79, R79, -INF , !P3 ;  /* 0xff8000004f4f7808 */ /* 0x000fe40005800000 */
[----:B------:R-:W-:Y:S02]  /*1f90*/  FMNMX R3, R67, R4, !PT ;  /* 0x0000000443037209 */ /* 0x000fe40007800000 */
[----:B------:R-:W-:Y:S02]  /*1fa0*/  FSEL R82, R82, -INF , !P4 ;  /* 0xff80000052527808 */ /* 0x000fe40006000000 */
[----:B------:R-:W-:-:S02]  /*1fb0*/  FMNMX R4, R70, R3, !PT ;  /* 0x0000000346047209 */ /* 0x000fc40007800000 */
[----:B------:R-:W-:Y:S02]  /*1fc0*/  FSEL R83, R83, -INF , !P6 ;  /* 0xff80000053537808 */ /* 0x000fe40007000000 */
[----:B------:R-:W-:Y:S02]  /*1fd0*/  FMNMX R3, R71, R4, !PT ;  /* 0x0000000447037209 */ /* 0x000fe40007800000 */
[----:B------:R-:W-:Y:S02]  /*1fe0*/  FSEL R86, R86, -INF , !P1 ;  /* 0xff80000056567808 */ /* 0x000fe40004800000 */
[----:B------:R-:W-:Y:S02]  /*1ff0*/  FMNMX R4, R74, R3, !PT ;  /* 0x000000034a047209 */ /* 0x000fe40007800000 */
[----:B------:R-:W-:Y:S02]  /*2000*/  FSEL R87, R87, -INF , !P5 ;  /* 0xff80000057577808 */ /* 0x000fe40006800000 */
[----:B------:R-:W-:-:S02]  /*2010*/  FMNMX R3, R75, R4, !PT ;  /* 0x000000044b037209 */ /* 0x000fc40007800000 */
[----:B--2---:R-:W-:Y:S02]  /*2020*/  FMNMX R5, R6, R5, !PT ;  /* 0x0000000506057209 */ /* 0x004fe40007800000 */
[----:B------:R-:W-:-:S03]  /*2030*/  FMNMX R4, R78, R3, !PT ;  /* 0x000000034e047209 */ /* 0x000fc60007800000 */
[----:B------:R-:W2:Y:S01]  /*2040*/  SHFL.BFLY PT, R6, R5, 0x2, 0x1f ;  /* 0x0c401f0005067f89 */ /* 0x000ea200000e0000 */
[----:B------:R-:W-:-:S04]  /*2050*/  FMNMX R3, R79, R4, !PT ;  /* 0x000000044f037209 */ /* 0x000fc80007800000 */
[----:B------:R-:W-:-:S04]  /*2060*/  FMNMX R4, R82, R3, !PT ;  /* 0x0000000352047209 */ /* 0x000fc80007800000 */
[----:B------:R-:W-:-:S04]  /*2070*/  FMNMX R3, R83, R4, !PT ;  /* 0x0000000453037209 */ /* 0x000fc80007800000 */
[----:B------:R-:W-:-:S04]  /*2080*/  FMNMX R4, R86, R3, !PT ;  /* 0x0000000356047209 */ /* 0x000fc80007800000 */
[----:B------:R-:W-:-:S05]  /*2090*/  FMNMX R4, R87, R4, !PT ;  /* 0x0000000457047209 */ /* 0x000fca0007800000 */
[----:B------:R-:W3:Y:S01]  /*20a0*/  SHFL.BFLY PT, R3, R4, 0x1, 0x1f ;  /* 0x0c201f0004037f89 */ /* 0x000ee200000e0000 */
[----:B--2---:R-:W-:-:S04]  /*20b0*/  FMNMX R7, R5, R6, !PT ;  /* 0x0000000605077209 */ /* 0x004fc80007800000 */
[----:B------:R-:W-:-:S04]  /*20c0*/  FSETP.NEU.AND P1, PT, R7, -INF , PT ;  /* 0xff8000000700780b */ /* 0x000fc80003f2d000 */
[----:B------:R-:W-:-:S05]  /*20d0*/  FSEL R5, R7, RZ, P1 ;  /* 0x000000ff07057208 */ /* 0x000fca0000800000 */
[----:B------:R-:W-:Y:S01]  /*20e0*/  FMUL R5, R5, UR5 ;  /* 0x0000000505057c20 */ /* 0x000fe20008400000 */
[----:B------:R-:W-:-:S03]  /*20f0*/  ULDC UR5, c[0x0][0x604] ;  /* 0x0001810000057ab9 */ /* 0x000fc60000000800 */
[--C-:B------:R-:W-:Y:S01]  /*2100*/  FFMA R24, R24, UR5, -R5.reuse ;  /* 0x0000000518187c23 */ /* 0x100fe20008000805 */
[----:B------:R-:W-:Y:S02]  /*2110*/  ULDC UR5, c[0x0][0x604] ;  /* 0x0001810000057ab9 */ /* 0x000fe40000000800 */
[--C-:B------:R-:W-:Y:S01]  /*2120*/  FFMA R25, R25, UR5, -R5.reuse ;  /* 0x0000000519197c23 */ /* 0x100fe20008000805 */
[----:B------:R-:W-:Y:S01]  /*2130*/  ULDC UR5, c[0x0][0x604] ;  /* 0x0001810000057ab9 */ /* 0x000fe20000000800 */
[----:B------:R-:W-:Y:S01]  /*2140*/  FSETP.GEU.AND P3, PT, R24, -126, PT ;  /* 0xc2fc00001800780b */ /* 0x000fe20003f6e000 */
[--C-:B------:R-:W-:Y:S01]  /*2150*/  FFMA R28, R28, UR5, -R5.reuse ;  /* 0x000000051c1c7c23 */ /* 0x100fe20008000805 */
[----:B---3--:R-:W-:Y:S01]  /*2160*/  FMNMX R3, R4, R3, !PT ;  /* 0x0000000304037209 */ /* 0x008fe20007800000 */
[----:B------:R-:W-:Y:S01]  /*2170*/  ULDC UR5, c[0x0][0x604] ;  /* 0x0001810000057ab9 */ /* 0x000fe20000000800 */
[----:B------:R-:W-:Y:S01]  /*2180*/  FSETP.GEU.AND P4, PT, R25, -126, PT ;  /* 0xc2fc00001900780b */ /* 0x000fe20003f8e000 */
[----:B------:R-:W-:Y:S01]  /*2190*/  FFMA R29, R29, UR5, -R5 ;  /* 0x000000051d1d7c23 */ /* 0x000fe20008000805 */
[----:B------:R-:W-:Y:S01]  /*21a0*/  FSETP.GEU.AND P5, PT, R28, -126, PT ;  /* 0xc2fc00001c00780b */ /* 0x000fe20003fae000 */
[----:B------:R-:W2:Y:S01]  /*21b0*/  SHFL.BFLY PT, R8, R3, 0x2, 0x1f ;  /* 0x0c401f0003087f89 */ /* 0x000ea200000e0000 */
[----:B------:R-:W-:-:S02]  /*21c0*/  ULDC UR5, c[0x0][0x604] ;  /* 0x0001810000057ab9 */ /* 0x000fc40000000800 */
[----:B------:R-:W-:Y:S01]  /*21d0*/  FSETP.GEU.AND P6, PT, R29, -126, PT ;  /* 0xc2fc00001d00780b */ /* 0x000fe20003fce000 */
[--C-:B------:R-:W-:Y:S01]  /*21e0*/  FFMA R32, R32, UR5, -R5.reuse ;  /* 0x0000000520207c23 */ /* 0x100fe20008000805 */
[----:B------:R-:W-:Y:S01]  /*21f0*/  ULDC UR5, c[0x0][0x604] ;  /* 0x0001810000057ab9 */ /* 0x000fe20000000800 */
[----:B------:R-:W-:Y:S01]  /*2200*/  @!P3 FMUL R24, R24, 0.5 ;  /* 0x3f0000001818b820 */ /* 0x000fe20000400000 */
[--C-:B------:R-:W-:Y:S01]  /*2210*/  FFMA R33, R33, UR5, -R5.reuse ;  /* 0x0000000521217c23 */ /* 0x100fe20008000805 */
[----:B------:R-:W-:Y:S01]  /*2220*/  ULDC UR5, c[0x0][0x604] ;  /* 0x0001810000057ab9 */ /* 0x000fe20000000800 */
[----:B------:R-:W-:Y:S01]  /*2230*/  FSETP.GEU.AND P1, PT, R32, -126, PT ;  /* 0xc2fc00002000780b */ /* 0x000fe20003f2e000 */
[----:B------:R-:W-:Y:S01]  /*2240*/  @!P4 FMUL R25, R25, 0.5 ;  /* 0x3f0000001919c820 */ /* 0x000fe20000400000 */
[----:B------:R-:W-:Y:S01]  /*2250*/  FFMA R36, R36, UR5, -R5 ;  /* 0x0000000524247c23 */ /* 0x000fe20008000805 */
[----:B------:R-:W-:Y:S01]  /*2260*/  @!P5 FMUL R28, R28, 0.5 ;  /* 0x3f0000001c1cd820 */ /* 0x000fe20000400000 */
[----:B------:R-:W3:Y:S01]  /*2270*/  MUFU.EX2 R24, R24 ;  /* 0x0000001800187308 */ /* 0x000ee20000000800 */
[----:B------:R-:W-:-:S02]  /*2280*/  ULDC UR5, c[0x0][0x604] ;  /* 0x0001810000057ab9 */ /* 0x000fc40000000800 */
[----:B------:R-:W-:Y:S01]  /*2290*/  @!P6 FMUL R29, R29, 0.5 ;  /* 0x3f0000001d1de820 */ /* 0x000fe20000400000 */
[--C-:B------:R-:W-:Y:S01]  /*22a0*/  FFMA R37, R37, UR5, -R5.reuse ;  /* 0x0000000525257c23 */ /* 0x100fe20008000805 */
[----:B------:R-:W-:Y:S02]  /*22b0*/  ULDC UR5, c[0x0][0x604] ;  /* 0x0001810000057ab9 */ /* 0x000fe40000000800 */
[--C-:B------:R-:W-:Y:S01]  /*22c0*/  FFMA R40, R40, UR5, -R5.reuse ;  /* 0x0000000528287c23 */ /* 0x100fe20008000805 */
[----:B------:R-:W4:Y:S01]  /*22d0*/  MUFU.EX2 R28, R28 ;  /* 0x0000001c001c7308 */ /* 0x000f220000000800 */
[----:B------:R-:W-:Y:S01]  /*22e0*/  ULDC UR5, c[0x0][0x604] ;  /* 0x0001810000057ab9 */ /* 0x000fe20000000800 */
[----:B------:R-:W-:Y:S01]  /*22f0*/  @!P1 FMUL R32, R32, 0.5 ;  /* 0x3f00000020209820 */ /* 0x000fe20000400000 */
[----:B--2---:R-:W-:Y:S01]  /*2300*/  FMNMX R8, R3, R8, !PT ;  /* 0x0000000803087209 */ /* 0x004fe20007800000 */
[----:B------:R-:W-:Y:S01]  /*2310*/  FFMA R41, R41, UR5, -R5 ;  /* 0x0000000529297c23 */ /* 0x000fe20008000805 */
[----:B------:R-:W-:-:S02]  /*2320*/  ULDC UR5, c[0x0][0x604] ;  /* 0x0001810000057ab9 */ /* 0x000fc40000000800 */
[----:B------:R-:W-:Y:S01]  /*2330*/  FSETP.NEU.AND P2, PT, R8, -INF , PT ;  /* 0xff8000000800780b */ /* 0x000fe20003f4d000 */
[----:B------:R-:W2:Y:S01]  /*2340*/  MUFU.EX2 R4, R25 ;  /* 0x0000001900047308 */ /* 0x000ea20000000800 */
[----:B---3--:R-:W-:Y:S01]  /*2350*/  @!P3 FMUL R24, R24, R24 ;  /* 0x000000181818b220 */ /* 0x008fe20000400000 */
[----:B------:R-:W-:Y:S01]  /*2360*/  FSETP.GEU.AND P3, PT, R36, -126, PT ;  /* 0xc2fc00002400780b */ /* 0x000fe20003f6e000 */
[--C-:B------:R-:W-:Y:S01]  /*2370*/  FFMA R44, R44, UR5, -R5.reuse ;  /* 0x000000052c2c7c23 */ /* 0x100fe20008000805 */
[----:B------:R-:W-:Y:S01]  /*2380*/  FSEL R3, R8, RZ, P2 ;  /* 0x000000ff08037208 */ /* 0x000fe20001000000 */
[----:B------:R-:W-:Y:S01]  /*2390*/  ULDC UR5, c[0x0][0x604] ;  /* 0x0001810000057ab9 */ /* 0x000fe20000000800 */
[----:B------:R-:W-:Y:S01]  /*23a0*/  FSETP.GEU.AND P2, PT, R33, -126, PT ;  /* 0xc2fc00002100780b */ /* 0x000fe20003f4e000 */
[----:B------:R-:W-:Y:S01]  /*23b0*/  FFMA R45, R45, UR5, -R5 ;  /* 0x000000052d2d7c23 */ /* 0x000fe20008000805 */
[----:B------:R-:W3:Y:S01]  /*23c0*/  MUFU.EX2 R6, R29 ;  /* 0x0000001d00067308 */ /* 0x000ee20000000800 */
[----:B----4-:R-:W-:Y:S01]  /*23d0*/  @!P5 FMUL R28, R28, R28 ;  /* 0x0000001c1c1cd220 */ /* 0x010fe20000400000 */
[----:B------:R-:W-:Y:S01]  /*23e0*/  FSETP.GEU.AND P5, PT, R40, -126, PT ;  /* 0xc2fc00002800780b */ /* 0x000fe20003fae000 */
[----:B------:R-:W-:-:S02]  /*23f0*/  ULDC UR5, c[0x0][0x604] ;  /* 0x0001810000057ab9 */ /* 0x000fc40000000800 */
[--C-:B------:R-:W-:Y:S01]  /*2400*/  FFMA R48, R48, UR5, -R5.reuse ;  /* 0x0000000530307c23 */ /* 0x100fe20008000805 */
[----:B------:R-:W-:Y:S01]  /*2410*/  ULDC UR5, c[0x0][0x604] ;  /* 0x0001810000057ab9 */ /* 0x000fe20000000800 */
[----:B------:R-:W-:Y:S01]  /*2420*/  @!P3 FMUL R36, R36, 0.5 ;  /* 0x3f0000002424b820 */ /* 0x000fe20000400000 */
[----:B------:R-:W4:Y:S01]  /*2430*/  MUFU.EX2 R32, R32 ;  /* 0x0000002000207308 */ /* 0x000f220000000800 */
[----:B--2---:R-:W-:Y:S01]  /*2440*/  @!P4 FMUL R4, R4, R4 ;  /* 0x000000040404c220 */ /* 0x004fe20000400000 */
[----:B------:R-:W-:Y:S01]  /*2450*/  FSETP.GEU.AND P4, PT, R37, -126, PT ;  /* 0xc2fc00002500780b */ /* 0x000fe20003f8e000 */
[----:B------:R-:W-:Y:S01]  /*2460*/  @!P2 FMUL R33, R33, 0.5 ;  /* 0x3f0000002121a820 */ /* 0x000fe20000400000 */
[--C-:B------:R-:W-:Y:S01]  /*2470*/  FFMA R49, R49, UR5, -R5.reuse ;  /* 0x0000000531317c23 */ /* 0x100fe20008000805 */
[----:B------:R-:W-:Y:S02]  /*2480*/  ULDC UR5, c[0x0][0x604] ;  /* 0x0001810000057ab9 */ /* 0x000fe40000000800 */
[----:B------:R-:W-:Y:S01]  /*2490*/  @!P5 FMUL R40, R40, 0.5 ;  /* 0x3f0000002828d820 */ /* 0x000fe20000400000 */
[----:B------:R-:W2:Y:S01]  /*24a0*/  MUFU.EX2 R36, R36 ;  /* 0x0000002400247308 */ /* 0x000ea20000000800 */
[----:B---3--:R-:W-:Y:S01]  /*24b0*/  @!P6 FMUL R6, R6, R6 ;  /* 0x000000060606e220 */ /* 0x008fe20000400000 */
[----:B------:R-:W-:Y:S01]  /*24c0*/  FSETP.GEU.AND P6, PT, R41, -126, PT ;  /* 0xc2fc00002900780b */ /* 0x000fe20003fce000 */
[----:B------:R-:W-:Y:S01]  /*24d0*/  FFMA R52, R52, UR5, -R5 ;  /* 0x0000000534347c23 */ /* 0x000fe20008000805 */
[----:B------:R-:W-:-:S02]  /*24e0*/  ULDC UR5, c[0x0][0x604] ;  /* 0x0001810000057ab9 */ /* 0x000fc40000000800 */
[--C-:B------:R-:W-:Y:S01]  /*24f0*/  FFMA R53, R53, UR5, -R5.reuse ;  /* 0x0000000535357c23 */ /* 0x100fe20008000805 */
[----:B------:R-:W-:Y:S01]  /*2500*/  @!P4 FMUL R37, R37, 0.5 ;  /* 0x3f0000002525c820 */ /* 0x000fe20000400000 */
[----:B------:R-:W3:Y:S01]  /*2510*/  MUFU.EX2 R40, R40 ;  /* 0x0000002800287308 */ /* 0x000ee20000000800 */
[----:B----4-:R-:W-:Y:S01]  /*2520*/  @!P1 FMUL R32, R32, R32 ;  /* 0x0000002020209220 */ /* 0x010fe20000400000 */
[----:B------:R-:W-:Y:S01]  /*2530*/  FSETP.GEU.AND P1, PT, R44, -126, PT ;  /* 0xc2fc00002c00780b */ /* 0x000fe20003f2e000 */
[----:B------:R-:W-:Y:S01]  /*2540*/  ULDC UR5, c[0x0][0x604] ;  /* 0x0001810000057ab9 */ /* 0x000fe20000000800 */
[----:B------:R-:W-:Y:S01]  /*2550*/  F2FP.SATFINITE.E4M3.F32.PACK_AB_MERGE_C R89, R103, R6, RZ ;  /* 0x000000066759723e */ /* 0x000fe200048070ff */
[--C-:B------:R-:W-:Y:S01]  /*2560*/  FFMA R56, R56, UR5, -R5.reuse ;  /* 0x0000000538387c23 */ /* 0x100fe20008000805 */
[----:B------:R-:W-:Y:S01]  /*2570*/  ULDC UR5, c[0x0][0x604] ;  /* 0x0001810000057ab9 */ /* 0x000fe20000000800 */
[----:B------:R-:W-:Y:S01]  /*2580*/  @!P6 FMUL R41, R41, 0.5 ;  /* 0x3f0000002929e820 */ /* 0x000fe20000400000 */
[----:B------:R-:W4:Y:S01]  /*2590*/  MUFU.EX2 R10, R33 ;  /* 0x00000021000a7308 */ /* 0x000f220000000800 */
[----:B--2---:R-:W-:Y:S01]  /*25a0*/  @!P3 FMUL R36, R36, R36 ;  /* 0x000000242424b220 */ /* 0x004fe20000400000 */
[----:B------:R-:W-:Y:S01]  /*25b0*/  FSETP.GEU.AND P3, PT, R48, -126, PT ;  /* 0xc2fc00003000780b */ /* 0x000fe20003f6e000 */
[----:B------:R-:W-:Y:S01]  /*25c0*/  FFMA R57, R57, UR5, -R5 ;  /* 0x0000000539397c23 */ /* 0x000fe20008000805 */
[----:B------:R-:W-:-:S02]  /*25d0*/  ULDC UR5, c[0x0][0x604] ;  /* 0x0001810000057ab9 */ /* 0x000fc40000000800 */
[--C-:B------:R-:W-:Y:S01]  /*25e0*/  FFMA R60, R60, UR5, -R5.reuse ;  /* 0x000000053c3c7c23 */ /* 0x100fe20008000805 */
[----:B------:R-:W-:Y:S01]  /*25f0*/  @!P1 FMUL R44, R44, 0.5 ;  /* 0x3f0000002c2c9820 */ /* 0x000fe20000400000 */
[----:B------:R-:W2:Y:S01]  /*2600*/  MUFU.EX2 R12, R37 ;  /* 0x00000025000c7308 */ /* 0x000ea20000000800 */
[----:B---3--:R-:W-:Y:S01]  /*2610*/  @!P5 FMUL R40, R40, R40 ;  /* 0x000000282828d220 */ /* 0x008fe20000400000 */
[----:B------:R-:W-:Y:S01]  /*2620*/  FSETP.GEU.AND P5, PT, R52, -126, PT ;  /* 0xc2fc00003400780b */ /* 0x000fe20003fae000 */
[----:B------:R-:W-:Y:S02]  /*2630*/  ULDC UR5, c[0x0][0x604] ;  /* 0x0001810000057ab9 */ /* 0x000fe40000000800 */
[--C-:B------:R-:W-:Y:S01]  /*2640*/  FFMA R61, R61, UR5, -R5.reuse ;  /* 0x000000053d3d7c23 */ /* 0x100fe20008000805 */
[----:B------:R-:W-:Y:S01]  /*2650*/  ULDC UR5, c[0x0][0x604] ;  /* 0x0001810000057ab9 */ /* 0x000fe20000000800 */
[----:B------:R-:W-:Y:S01]  /*2660*/  @!P3 FMUL R48, R48, 0.5 ;  /* 0x3f0000003030b820 */ /* 0x000fe20000400000 */
[----:B------:R-:W3:Y:S01]  /*2670*/  MUFU.EX2 R14, R41 ;  /* 0x00000029000e7308 */ /* 0x000ee20000000800 */
[----:B----4-:R-:W-:Y:S01]  /*2680*/  @!P2 FMUL R10, R10, R10 ;  /* 0x0000000a0a0aa220 */ /* 0x010fe20000400000 */
[----:B------:R-:W-:Y:S01]  /*2690*/  FSETP.GEU.AND P2, PT, R45, -126, PT ;  /* 0xc2fc00002d00780b */ /* 0x000fe20003f4e000 */
[----:B------:R-:W-:Y:S01]  /*26a0*/  FFMA R64, R64, UR5, -R5 ;  /* 0x0000000540407c23 */ /* 0x000fe20008000805 */
[----:B------:R-:W-:-:S02]  /*26b0*/  ULDC UR5, c[0x0][0x604] ;  /* 0x0001810000057ab9 */ /* 0x000fc40000000800 */
[--C-:B------:R-:W-:Y:S01]  /*26c0*/  FFMA R65, R65, UR5, -R5.reuse ;  /* 0x0000000541417c23 */ /* 0x100fe20008000805 */
[----:B------:R-:W-:Y:S01]  /*26d0*/  @!P5 FMUL R52, R52, 0.5 ;  /* 0x3f0000003434d820 */ /* 0x000fe20000400000 */
[----:B------:R-:W4:Y:S01]  /*26e0*/  MUFU.EX2 R44, R44 ;  /* 0x0000002c002c7308 */ /* 0x000f220000000800 */
[----:B--2---:R-:W-:Y:S01]  /*26f0*/  @!P4 FMUL R12, R12, R12 ;  /* 0x0000000c0c0cc220 */ /* 0x004fe20000400000 */
[----:B------:R-:W-:Y:S01]  /*2700*/  FSETP.GEU.AND P4, PT, R49, -126, PT ;  /* 0xc2fc00003100780b */ /* 0x000fe20003f8e000 */
[----:B------:R-:W-:Y:S01]  /*2710*/  ULDC UR5, c[0x0][0x604] ;  /* 0x0001810000057ab9 */ /* 0x000fe20000000800 */
[----:B------:R-:W-:Y:S01]  /*2720*/  F2FP.SATFINITE.E4M3.F32.PACK_AB_MERGE_C R93, R103, R10, RZ ;  /* 0x0000000a675d723e */ /* 0x000fe200048070ff */
[--C-:B------:R-:W-:Y:S01]  /*2730*/  FFMA R68, R68, UR5, -R5.reuse ;  /* 0x0000000544447c23 */ /* 0x100fe20008000805 */
[----:B------:R-:W-:Y:S01]  /*2740*/  ULDC UR5, c[0x0][0x604] ;  /* 0x0001810000057ab9 */ /* 0x000fe20000000800 */
[----:B------:R-:W-:Y:S01]  /*2750*/  @!P2 FMUL R45, R45, 0.5 ;  /* 0x3f0000002d2da820 */ /* 0x000fe20000400000 */
[----:B------:R-:W2:Y:S01]  /*2760*/  MUFU.EX2 R48, R48 ;  /* 0x0000003000307308 */ /* 0x000ea20000000800 */
[----:B---3--:R-:W-:Y:S01]  /*2770*/  @!P6 FMUL R14, R14, R14 ;  /* 0x0000000e0e0ee220 */ /* 0x008fe20000400000 */
[----:B------:R-:W-:Y:S01]  /*2780*/  FSETP.GEU.AND P6, PT, R53, -126, PT ;  /* 0xc2fc00003500780b */ /* 0x000fe20003fce000 */
[--C-:B------:R-:W-:Y:S01]  /*2790*/  FFMA R69, R69, UR5, -R5.reuse ;  /* 0x0000000545457c23 */ /* 0x100fe20008000805 */
[----:B------:R-:W-:Y:S01]  /*27a0*/  ULDC UR5, c[0x0][0x604] ;  /* 0x0001810000057ab9 */ /* 0x000fe20000000800 */
[----:B------:R-:W-:Y:S01]  /*27b0*/  F2FP.SATFINITE.E4M3.F32.PACK_AB_MERGE_C R97, R103, R12, RZ ;  /* 0x0000000c6761723e */ /* 0x000fe200048070ff */
        /* <DEDUP_REMOVED lines=13> */
[--C-:B------:R-:W-:Y:S01]  /*2890*/  FFMA R76, R76, UR5, -R5.reuse ;  /* 0x000000054c4c7c23 */ /* 0x100fe20008000805 */
[----:B------:R-:W-:Y:S01]  /*28a0*/  ULDC UR5, c[0x0][0x604] ;  /* 0x0001810000057ab9 */ /* 0x000fe20000000800 */
[----:B------:R-:W-:Y:S01]  /*28b0*/  LOP3.LUT R101, R101, 0xffff, RZ, 0xc0, !PT ;  /* 0x0000ffff65657812 */ /* 0x000fe200078ec0ff */
[--C-:B------:R-:W-:Y:S01]  /*28c0*/  FFMA R77, R77, UR5, -R5.reuse ;  /* 0x000000054d4d7c23 */ /* 0x100fe20008000805 */
[----:B------:R-:W-:Y:S01]  /*28d0*/  @!P1 FMUL R56, R56, 0.5 ;  /* 0x3f00000038389820 */ /* 0x000fe20000400000 */
[----:B------:R-:W2:Y:S01]  /*28e0*/  MUFU.EX2 R18, R49 ;  /* 0x0000003100127308 */ /* 0x000ea20000000800 */
[----:B---3--:R-:W-:Y:S01]  /*28f0*/  @!P2 FMUL R16, R16, R16 ;  /* 0x000000101010a220 */ /* 0x008fe20000400000 */
[----:B------:R-:W-:Y:S01]  /*2900*/  FSETP.GEU.AND P2, PT, R57, -126, PT ;  /* 0xc2fc00003900780b */ /* 0x000fe20003f4e000 */
[----:B------:R-:W-:Y:S01]  /*2910*/  ULDC UR5, c[0x0][0x604] ;  /* 0x0001810000057ab9 */ /* 0x000fe20000000800 */
[----:B------:R-:W-:Y:S01]  /*2920*/  LOP3.LUT R97, R97, 0xffff, RZ, 0xc0, !PT ;  /* 0x0000ffff61617812 */ /* 0x000fe200078ec0ff */
[--C-:B------:R-:W-:Y:S01]  /*2930*/  FFMA R80, R80, UR5, -R5.reuse ;  /* 0x0000000550507c23 */ /* 0x100fe20008000805 */
[----:B------:R-:W-:Y:S01]  /*2940*/  ULDC UR5, c[0x0][0x604] ;  /* 0x0001810000057ab9 */ /* 0x000fe20000000800 */
[----:B------:R-:W-:Y:S01]  /*2950*/  @!P3 FMUL R60, R60, 0.5 ;  /* 0x3f0000003c3cb820 */ /* 0x000fe20000400000 */
[----:B------:R-:W3:Y:S01]  /*2960*/  MUFU.EX2 R20, R53 ;  /* 0x0000003500147308 */ /* 0x000ee20000000800 */
[----:B----4-:R-:W-:Y:S01]  /*2970*/  @!P5 FMUL R52, R52, R52 ;  /* 0x000000343434d220 */ /* 0x010fe20000400000 */
[----:B------:R-:W-:Y:S01]  /*2980*/  FSETP.GEU.AND P5, PT, R64, -126, PT ;  /* 0xc2fc00004000780b */ /* 0x000fe20003fae000 */
[--C-:B------:R-:W-:Y:S01]  /*2990*/  FFMA R81, R81, UR5, -R5.reuse ;  /* 0x0000000551517c23 */ /* 0x100fe20008000805 */
[----:B------:R-:W-:Y:S01]  /*29a0*/  ULDC UR5, c[0x0][0x604] ;  /* 0x0001810000057ab9 */ /* 0x000fe20000000800 */
[----:B------:R-:W-:Y:S01]  /*29b0*/  F2FP.SATFINITE.E4M3.F32.PACK_AB_MERGE_C R104, R103, R16, RZ ;  /* 0x000000106768723e */ /* 0x000fe200048070ff */
[--C-:B------:R-:W-:Y:S01]  /*29c0*/  FFMA R84, R84, UR5, -R5.reuse ;  /* 0x0000000554547c23 */ /* 0x100fe20008000805 */
[----:B------:R-:W-:Y:S01]  /*29d0*/  @!P2 FMUL R57, R57, 0.5 ;  /* 0x3f0000003939a820 */ /* 0x000fe20000400000 */
[----:B------:R-:W4:Y:S01]  /*29e0*/  MUFU.EX2 R56, R56 ;  /* 0x0000003800387308 */ /* 0x000f220000000800 */
[----:B--2---:R-:W-:Y:S01]  /*29f0*/  @!P4 FMUL R18, R18, R18 ;  /* 0x000000121212c220 */ /* 0x004fe20000400000 */
[----:B------:R-:W-:Y:S01]  /*2a00*/  FSETP.GEU.AND P4, PT, R61, -126, PT ;  /* 0xc2fc00003d00780b */ /* 0x000fe20003f8e000 */
[----:B------:R-:W-:Y:S01]  /*2a10*/  ULDC UR5, c[0x0][0x604] ;  /* 0x0001810000057ab9 */ /* 0x000fe20000000800 */
[----:B------:R-:W-:Y:S01]  /*2a20*/  LOP3.LUT R93, R93, 0xffff, RZ, 0xc0, !PT ;  /* 0x0000ffff5d5d7812 */ /* 0x000fe200078ec0ff */
[----:B------:R-:W-:Y:S01]  /*2a30*/  FFMA R5, R85, UR5, -R5 ;  /* 0x0000000555057c23 */ /* 0x000fe20008000805 */
[----:B------:R-:W-:Y:S01]  /*2a40*/  ULDC UR5, c[0x0][0x604] ;  /* 0x0001810000057ab9 */ /* 0x000fe20000000800 */
[----:B------:R-:W-:Y:S01]  /*2a50*/  @!P5 FMUL R64, R64, 0.5 ;  /* 0x3f0000004040d820 */ /* 0x000fe20000400000 */
[----:B------:R-:W2:Y:S01]  /*2a60*/  MUFU.EX2 R57, R57 ;  /* 0x0000003900397308 */ /* 0x000ea20000000800 */
[----:B---3--:R-:W-:Y:S01]  /*2a70*/  @!P6 FMUL R20, R20, R20 ;  /* 0x000000141414e220 */ /* 0x008fe20000400000 */
[----:B------:R-:W-:Y:S01]  /*2a80*/  FSETP.GEU.AND P6, PT, R65, -126, PT ;  /* 0xc2fc00004100780b */ /* 0x000fe20003fce000 */
[----:B------:R-:W-:Y:S01]  /*2a90*/  FMUL R3, R3, UR5 ;  /* 0x0000000503037c20 */ /* 0x000fe20008400000 */
[----:B------:R-:W-:Y:S01]  /*2aa0*/  ULDC UR5, c[0x0][0x604] ;  /* 0x0001810000057ab9 */ /* 0x000fe20000000800 */
[----:B------:R-:W-:-:S02]  /*2ab0*/  F2FP.SATFINITE.E4M3.F32.PACK_AB_MERGE_C R106, R103, R18, RZ ;  /* 0x00000012676a723e */ /* 0x000fc400048070ff */
[----:B------:R-:W-:Y:S01]  /*2ac0*/  @!P4 FMUL R61, R61, 0.5 ;  /* 0x3f0000003d3dc820 */ /* 0x000fe20000400000 */
[----:B------:R-:W3:Y:S01]  /*2ad0*/  MUFU.EX2 R60, R60 ;  /* 0x0000003c003c7308 */ /* 0x000ee20000000800 */
[----:B----4-:R-:W-:Y:S01]  /*2ae0*/  @!P1 FMUL R56, R56, R56 ;  /* 0x0000003838389220 */ /* 0x010fe20000400000 */
[----:B------:R-:W-:Y:S01]  /*2af0*/  FSETP.GEU.AND P1, PT, R68, -126, PT ;  /* 0xc2fc00004400780b */ /* 0x000fe20003f2e000 */
[--C-:B------:R-:W-:Y:S01]  /*2b00*/  FFMA R26, R26, UR10, -R3.reuse ;  /* 0x0000000a1a1a7c23 */ /* 0x100fe20008000803 */
[--C-:B------:R-:W-:Y:S01]  /*2b10*/  FFMA R27, R27, UR5, -R3.reuse ;  /* 0x000000051b1b7c23 */ /* 0x100fe20008000803 */
[----:B------:R-:W-:Y:S01]  /*2b20*/  ULDC UR5, c[0x0][0x604] ;  /* 0x0001810000057ab9 */ /* 0x000fe20000000800 */
[----:B------:R-:W-:Y:S01]  /*2b30*/  ULDC UR10, c[0x0][0x604] ;  /* 0x00018100000a7ab9 */ /* 0x000fe20000000800 */
[----:B------:R-:W-:Y:S01]  /*2b40*/  @!P6 FMUL R65, R65, 0.5 ;  /* 0x3f0000004141e820 */ /* 0x000fe20000400000 */
[----:B------:R-:W4:Y:S01]  /*2b50*/  MUFU.EX2 R64, R64 ;  /* 0x0000004000407308 */ /* 0x000f220000000800 */
[----:B--2---:R-:W-:Y:S01]  /*2b60*/  @!P2 FMUL R57, R57, R57 ;  /* 0x000000393939a220 */ /* 0x004fe20000400000 */
[----:B------:R-:W-:Y:S01]  /*2b70*/  FSETP.GEU.AND P2, PT, R69, -126, PT ;  /* 0xc2fc00004500780b */ /* 0x000fe20003f4e000 */
[--C-:B------:R-:W-:Y:S01]  /*2b80*/  FFMA R9, R30, UR5, -R3.reuse ;  /* 0x000000051e097c23 */ /* 0x100fe20008000803 */
[----:B------:R-:W-:Y:S01]  /*2b90*/  ULDC UR5, c[0x0][0x604] ;  /* 0x0001810000057ab9 */ /* 0x000fe20000000800 */
[--C-:B------:R-:W-:Y:S01]  /*2ba0*/  FFMA R75, R75, UR10, -R3.reuse ;  /* 0x0000000a4b4b7c23 */ /* 0x100fe20008000803 */
[--C-:B------:R-:W-:Y:S01]  /*2bb0*/  FFMA R31, R31, UR5, -R3.reuse ;  /* 0x000000051f1f7c23 */ /* 0x100fe20008000803 */
[----:B------:R-:W-:Y:S01]  /*2bc0*/  @!P1 FMUL R68, R68, 0.5 ;  /* 0x3f00000044449820 */ /* 0x000fe20000400000 */
[----:B------:R-:W2:Y:S01]  /*2bd0*/  MUFU.EX2 R61, R61 ;  /* 0x0000003d003d7308 */ /* 0x000ea20000000800 */
[----:B---3--:R-:W-:Y:S01]  /*2be0*/  @!P3 FMUL R60, R60, R60 ;  /* 0x0000003c3c3cb220 */ /* 0x008fe20000400000 */
[----:B------:R-:W-:Y:S01]  /*2bf0*/  FSETP.GEU.AND P3, PT, R72, -126, PT ;  /* 0xc2fc00004800780b */ /* 0x000fe20003f6e000 */
[----:B------:R-:W-:Y:S01]  /*2c00*/  ULDC UR5, c[0x0][0x604] ;  /* 0x0001810000057ab9 */ /* 0x000fe20000000800 */
[----:B------:R-:W-:Y:S01]  /*2c10*/  ULDC UR10, c[0x0][0x604] ;  /* 0x00018100000a7ab9 */ /* 0x000fe20000000800 */
[----:B------:R-:W-:Y:S01]  /*2c20*/  FADD R25, R24, R56 ;  /* 0x0000003818197221 */ /* 0x000fe20000000000 */
[----:B------:R-:W-:Y:S01]  /*2c30*/  FFMA R86, R86, UR10, -R3 ;  /* 0x0000000a56567c23 */ /* 0x000fe20008000803 */
[----:B------:R-:W-:Y:S01]  /*2c40*/  @!P2 FMUL R69, R69, 0.5 ;  /* 0x3f0000004545a820 */ /* 0x000fe20000400000 */
[----:B------:R-:W3:Y:S01]  /*2c50*/  MUFU.EX2 R65, R65 ;  /* 0x0000004100417308 */ /* 0x000ee20000000800 */
[----:B----4-:R-:W-:Y:S01]  /*2c60*/  @!P5 FMUL R64, R64, R64 ;  /* 0x000000404040d220 */ /* 0x010fe20000400000 */
[----:B------:R-:W-:-:S02]  /*2c70*/  FSETP.GEU.AND P5, PT, R76, -126, PT ;  /* 0xc2fc00004c00780b */ /* 0x000fc40003fae000 */
[C---:B------:R-:W-:Y:S02]  /*2c80*/  F2FP.SATFINITE.E4M3.F32.PACK_AB_MERGE_C R108, R103.reuse, R20, RZ ;  /* 0x00000014676c723e */ /* 0x040fe400048070ff */
[----:B------:R-:W-:Y:S01]  /*2c90*/  F2FP.SATFINITE.E4M3.F32.PACK_AB_MERGE_C R56, R103, R56, RZ ;  /* 0x000000386738723e */ /* 0x000fe200048070ff */
[----:B------:R-:W-:Y:S01]  /*2ca0*/  @!P3 FMUL R72, R72, 0.5 ;  /* 0x3f0000004848b820 */ /* 0x000fe20000400000 */
[----:B------:R-:W4:Y:S01]  /*2cb0*/  MUFU.EX2 R68, R68 ;  /* 0x0000004400447308 */ /* 0x000f220000000800 */
[----:B--2---:R-:W-:Y:S01]  /*2cc0*/  @!P4 FMUL R61, R61, R61 ;  /* 0x0000003d3d3dc220 */ /* 0x004fe20000400000 */
[----:B------:R-:W-:Y:S02]  /*2cd0*/  FSETP.GEU.AND P4, PT, R73, -126, PT ;  /* 0xc2fc00004900780b */ /* 0x000fe40003f8e000 */
[----:B------:R-:W-:-:S03]  /*2ce0*/  LOP3.LUT R56, R56, 0xff, RZ, 0xc0, !PT ;  /* 0x000000ff38387812 */ /* 0x000fc600078ec0ff */
[----:B------:R-:W-:Y:S01]  /*2cf0*/  @!P5 FMUL R76, R76, 0.5 ;  /* 0x3f0000004c4cd820 */ /* 0x000fe20000400000 */
[----:B------:R-:W2:Y:S01]  /*2d00*/  MUFU.EX2 R69, R69 ;  /* 0x0000004500457308 */ /* 0x000ea20000000800 */
[----:B---3--:R-:W-:Y:S01]  /*2d10*/  @!P6 FMUL R65, R65, R65 ;  /* 0x000000414141e220 */ /* 0x008fe20000400000 */
[----:B------:R-:W-:-:S03]  /*2d20*/  FSETP.GEU.AND P6, PT, R77, -126, PT ;  /* 0xc2fc00004d00780b */ /* 0x000fc60003fce000 */
[----:B------:R-:W-:Y:S01]  /*2d30*/  FADD R29, R10, R65 ;  /* 0x000000410a1d7221 */ /* 0x000fe20000000000 */
[----:B------:R-:W-:Y:S01]  /*2d40*/  F2FP.SATFINITE.E4M3.F32.PACK_AB_MERGE_C R65, R103, R65, RZ ;  /* 0x000000416741723e */ /* 0x000fe200048070ff */
[----:B------:R-:W-:Y:S01]  /*2d50*/  @!P4 FMUL R73, R73, 0.5 ;  /* 0x3f0000004949c820 */ /* 0x000fe20000400000 */
[----:B------:R-:W3:Y:S01]  /*2d60*/  MUFU.EX2 R72, R72 ;  /* 0x0000004800487308 */ /* 0x000ee20000000800 */
[----:B----4-:R-:W-:Y:S01]  /*2d70*/  @!P1 FMUL R68, R68, R68 ;  /* 0x0000004444449220 */ /* 0x010fe20000400000 */
[----:B------:R-:W-:Y:S02]  /*2d80*/  FSETP.GEU.AND P1, PT, R80, -126, PT ;  /* 0xc2fc00005000780b */ /* 0x000fe40003f2e000 */
[----:B------:R-:W-:-:S03]  /*2d90*/  LOP3.LUT R65, R65, 0xffff, RZ, 0xc0, !PT ;  /* 0x0000ffff41417812 */ /* 0x000fc600078ec0ff */
[----:B------:R-:W-:Y:S01]  /*2da0*/  @!P6 FMUL R77, R77, 0.5 ;  /* 0x3f0000004d4de820 */ /* 0x000fe20000400000 */
[----:B------:R-:W4:Y:S01]  /*2db0*/  MUFU.EX2 R76, R76 ;  /* 0x0000004c004c7308 */ /* 0x000f220000000800 */
[----:B--2---:R-:W-:Y:S01]  /*2dc0*/  @!P2 FMUL R69, R69, R69 ;  /* 0x000000454545a220 */ /* 0x004fe20000400000 */
[----:B------:R-:W-:-:S05]  /*2dd0*/  FSETP.GEU.AND P2, PT, R81, -126, PT ;  /* 0xc2fc00005100780b */ /* 0x000fca0003f4e000 */
[----:B------:R-:W-:Y:S01]  /*2de0*/  @!P1 FMUL R80, R80, 0.5 ;  /* 0x3f00000050509820 */ /* 0x000fe20000400000 */
[----:B------:R-:W2:Y:S01]  /*2df0*/  MUFU.EX2 R73, R73 ;  /* 0x0000004900497308 */ /* 0x000ea20000000800 */
[----:B---3--:R-:W-:Y:S01]  /*2e00*/  @!P3 FMUL R72, R72, R72 ;  /* 0x000000484848b220 */ /* 0x008fe20000400000 */
[----:B------:R-:W-:-:S05]  /*2e10*/  FSETP.GEU.AND P3, PT, R84, -126, PT ;  /* 0xc2fc00005400780b */ /* 0x000fca0003f6e000 */
[----:B------:R-:W-:Y:S01]  /*2e20*/  @!P2 FMUL R81, R81, 0.5 ;  /* 0x3f0000005151a820 */ /* 0x000fe20000400000 */
[----:B------:R-:W3:Y:S01]  /*2e30*/  MUFU.EX2 R77, R77 ;  /* 0x0000004d004d7308 */ /* 0x000ee20000000800 */
[----:B----4-:R-:W-:Y:S01]  /*2e40*/  @!P5 FMUL R76, R76, R76 ;  /* 0x0000004c4c4cd220 */ /* 0x010fe20000400000 */
[----:B------:R-:W-:-:S05]  /*2e50*/  FSETP.GEU.AND P5, PT, R26, -126, PT ;  /* 0xc2fc00001a00780b */ /* 0x000fca0003fae000 */
[----:B------:R-:W-:Y:S01]  /*2e60*/  @!P3 FMUL R84, R84, 0.5 ;  /* 0x3f0000005454b820 */ /* 0x000fe20000400000 */
[----:B------:R-:W4:Y:S01]  /*2e70*/  MUFU.EX2 R80, R80 ;  /* 0x0000005000507308 */ /* 0x000f220000000800 */
[----:B--2---:R-:W-:Y:S01]  /*2e80*/  @!P4 FMUL R73, R73, R73 ;  /* 0x000000494949c220 */ /* 0x004fe20000400000 */
[----:B------:R-:W-:-:S03]  /*2e90*/  FSETP.GEU.AND P4, PT, R5, -126, PT ;  /* 0xc2fc00000500780b */ /* 0x000fc60003f8e000 */
[----:B------:R-:W-:Y:S01]  /*2ea0*/  FADD R33, R14, R73 ;  /* 0x000000490e217221 */ /* 0x000fe20000000000 */
[----:B------:R-:W-:Y:S01]  /*2eb0*/  F2FP.SATFINITE.E4M3.F32.PACK_AB_MERGE_C R73, R103, R73, RZ ;  /* 0x000000496749723e */ /* 0x000fe200048070ff */
[----:B------:R-:W-:Y:S01]  /*2ec0*/  @!P5 FMUL R26, R26, 0.5 ;  /* 0x3f0000001a1ad820 */ /* 0x000fe20000400000 */
[----:B------:R-:W2:Y:S01]  /*2ed0*/  MUFU.EX2 R81, R81 ;  /* 0x0000005100517308 */ /* 0x000ea20000000800 */
[----:B---3--:R-:W-:Y:S01]  /*2ee0*/  @!P6 FMUL R77, R77, R77 ;  /* 0x0000004d4d4de220 */ /* 0x008fe20000400000 */
[----:B------:R-:W-:Y:S02]  /*2ef0*/  FSETP.GEU.AND P6, PT, R27, -126, PT ;  /* 0xc2fc00001b00780b */ /* 0x000fe40003fce000 */
[----:B------:R-:W-:-:S03]  /*2f00*/  LOP3.LUT R73, R73, 0xffff, RZ, 0xc0, !PT ;  /* 0x0000ffff49497812 */ /* 0x000fc600078ec0ff */
[----:B------:R-:W-:Y:S01]  /*2f10*/  @!P4 FMUL R5, R5, 0.5 ;  /* 0x3f0000000505c820 */ /* 0x000fe20000400000 */
[----:B------:R-:W3:Y:S01]  /*2f20*/  MUFU.EX2 R84, R84 ;  /* 0x0000005400547308 */ /* 0x000ee20000000800 */
[----:B----4-:R-:W-:Y:S01]  /*2f30*/  @!P1 FMUL R80, R80, R80 ;  /* 0x0000005050509220 */ /* 0x010fe20000400000 */
[----:B------:R-:W-:-:S03]  /*2f40*/  FSETP.GEU.AND P1, PT, R9, -126, PT ;  /* 0xc2fc00000900780b */ /* 0x000fc60003f2e000 */
[----:B------:R-:W-:Y:S01]  /*2f50*/  FADD R37, R48, R80 ;  /* 0x0000005030257221 */ /* 0x000fe20000000000 */
[----:B------:R-:W-:Y:S01]  /*2f60*/  F2FP.SATFINITE.E4M3.F32.PACK_AB_MERGE_C R80, R103, R80, RZ ;  /* 0x000000506750723e */ /* 0x000fe200048070ff */
[----:B------:R-:W-:Y:S01]  /*2f70*/  @!P6 FMUL R27, R27, 0.5 ;  /* 0x3f0000001b1be820 */ /* 0x000fe20000400000 */
[----:B------:R4:W5:Y:S01]  /*2f80*/  MUFU.EX2 R22, R5 ;  /* 0x0000000500167308 */ /* 0x0009620000000800 */
[----:B--2---:R-:W-:Y:S01]  /*2f90*/  @!P2 FMUL R81, R81, R81 ;  /* 0x000000515151a220 */ /* 0x004fe20000400000 */
[----:B------:R-:W-:Y:S02]  /*2fa0*/  FSETP.GEU.AND P2, PT, R31, -126, PT ;  /* 0xc2fc00001f00780b */ /* 0x000fe40003f4e000 */
[----:B------:R-:W-:-:S03]  /*2fb0*/  LOP3.LUT R80, R80, 0xff, RZ, 0xc0, !PT ;  /* 0x000000ff50507812 */ /* 0x000fc600078ec0ff */
[----:B------:R-:W-:Y:S01]  /*2fc0*/  @!P1 FMUL R9, R9, 0.5 ;  /* 0x3f00000009099820 */ /* 0x000fe20000400000 */
[----:B------:R-:W2:Y:S01]  /*2fd0*/  MUFU.EX2 R26, R26 ;  /* 0x0000001a001a7308 */ /* 0x000ea20000000800 */
[--C-:B----4-:R-:W-:Y:S01]  /*2fe0*/  FFMA R5, R34, UR5, -R3.reuse ;  /* 0x0000000522057c23 */ /* 0x110fe20008000803 */
[----:B------:R-:W-:Y:S01]  /*2ff0*/  ULDC UR5, c[0x0][0x604] ;  /* 0x0001810000057ab9 */ /* 0x000fe20000000800 */
[----:B---3--:R-:W-:Y:S01]  /*3000*/  @!P3 FMUL R84, R84, R84 ;  /* 0x000000545454b220 */ /* 0x008fe20000400000 */
[--C-:B------:R-:W-:Y:S01]  /*3010*/  FFMA R35, R35, UR5, -R3.reuse ;  /* 0x0000000523237c23 */ /* 0x100fe20008000803 */
[----:B------:R-:W-:Y:S01]  /*3020*/  ULDC UR5, c[0x0][0x604] ;  /* 0x0001810000057ab9 */ /* 0x000fe20000000800 */
[----:B------:R-:W-:Y:S01]  /*3030*/  FSETP.GEU.AND P3, PT, R5, -126, PT ;  /* 0xc2fc00000500780b */ /* 0x000fe20003f6e000 */
[--C-:B------:R-:W-:Y:S01]  /*3040*/  FFMA R15, R38, UR5, -R3.reuse ;  /* 0x00000005260f7c23 */ /* 0x100fe20008000803 */
[----:B------:R3:W4:Y:S01]  /*3050*/  MUFU.EX2 R30, R27 ;  /* 0x0000001b001e7308 */ /* 0x0007220000000800 */
[----:B------:R-:W-:Y:S01]  /*3060*/  ULDC UR5, c[0x0][0x604] ;  /* 0x0001810000057ab9 */ /* 0x000fe20000000800 */
[----:B-----5:R-:W-:Y:S01]  /*3070*/  @!P4 FMUL R22, R22, R22 ;  /* 0x000000161616c220 */ /* 0x020fe20000400000 */
[----:B------:R-:W-:Y:S01]  /*3080*/  FFMA R39, R39, UR5, -R3 ;  /* 0x0000000527277c23 */ /* 0x000fe20008000803 */
[----:B------:R-:W-:Y:S01]  /*3090*/  FSETP.GEU.AND P4, PT, R35, -126, PT ;  /* 0xc2fc00002300780b */ /* 0x000fe20003f8e000 */
[----:B------:R-:W-:Y:S01]  /*30a0*/  @!P2 FMUL R31, R31, 0.5 ;  /* 0x3f0000001f1fa820 */ /* 0x000fe20000400000 */
[----:B------:R-:W-:-:S02]  /*30b0*/  ULDC UR5, c[0x0][0x604] ;  /* 0x0001810000057ab9 */ /* 0x000fc40000000800 */
[----:B------:R5:W1:Y:S01]  /*30c0*/  MUFU.EX2 R34, R9 ;  /* 0x0000000900227308 */ /* 0x000a620000000800 */
[----:B--2---:R-:W-:Y:S01]  /*30d0*/  @!P5 FMUL R26, R26, R26 ;  /* 0x0000001a1a1ad220 */ /* 0x004fe20000400000 */
[----:B------:R-:W-:Y:S01]  /*30e0*/  FSETP.GEU.AND P5, PT, R15, -126, PT ;  /* 0xc2fc00000f00780b */ /* 0x000fe20003fae000 */
[----:B------:R-:W-:Y:S01]  /*30f0*/  @!P3 FMUL R5, R5, 0.5 ;  /* 0x3f0000000505b820 */ /* 0x000fe20000400000 */
[----:B---3--:R-:W-:Y:S01]  /*3100*/  FADD R27, R6, R61 ;  /* 0x0000003d061b7221 */ /* 0x008fe20000000000 */
[C---:B------:R-:W-:Y:S02]  /*3110*/  F2FP.SATFINITE.E4M3.F32.PACK_AB_MERGE_C R61, R103.reuse, R61, RZ ;  /* 0x0000003d673d723e */ /* 0x040fe400048070ff */
[----:B------:R-:W-:Y:S01]  /*3120*/  F2FP.SATFINITE.E4M3.F32.PACK_AB_MERGE_C R85, R103, R26, RZ ;  /* 0x0000001a6755723e */ /* 0x000fe200048070ff */
[----:B------:R2:W3:Y:S01]  /*3130*/  MUFU.EX2 R88, R31 ;  /* 0x0000001f00587308 */ /* 0x0004e20000000800 */
[----:B----4-:R-:W-:Y:S01]  /*3140*/  @!P6 FMUL R30, R30, R30 ;  /* 0x0000001e1e1ee220 */ /* 0x010fe20000400000 */
[----:B------:R-:W-:Y:S01]  /*3150*/  FSETP.GEU.AND P6, PT, R39, -126, PT ;  /* 0xc2fc00002700780b */ /* 0x000fe20003fce000 */
[----:B------:R-:W-:Y:S01]  /*3160*/  @!P4 FMUL R35, R35, 0.5 ;  /* 0x3f0000002323c820 */ /* 0x000fe20000400000 */
[--C-:B-----5:R-:W-:Y:S01]  /*3170*/  FFMA R9, R42, UR5, -R3.reuse ;  /* 0x000000052a097c23 */ /* 0x120fe20008000803 */
[----:B------:R-:W-:Y:S01]  /*3180*/  ULDC UR5, c[0x0][0x604] ;  /* 0x0001810000057ab9 */ /* 0x000fe20000000800 */
[----:B------:R-:W-:Y:S01]  /*3190*/  LOP3.LUT R61, R61, 0xffff, RZ, 0xc0, !PT ;  /* 0x0000ffff3d3d7812 */ /* 0x000fe200078ec0ff */
[----:B------:R-:W-:Y:S01]  /*31a0*/  @!P5 FMUL R15, R15, 0.5 ;  /* 0x3f0000000f0fd820 */ /* 0x000fe20000400000 */
[----:B------:R4:W5:Y:S01]  /*31b0*/  MUFU.EX2 R38, R5 ;  /* 0x0000000500267308 */ /* 0x0009620000000800 */
[----:B------:R-:W-:Y:S01]  /*31c0*/  FFMA R43, R43, UR5, -R3 ;  /* 0x000000052b2b7c23 */ /* 0x000fe20008000803 */
[----:B------:R-:W-:Y:S01]  /*31d0*/  ULDC UR5, c[0x0][0x604] ;  /* 0x0001810000057ab9 */ /* 0x000fe20000000800 */
[----:B-1----:R-:W-:Y:S01]  /*31e0*/  @!P1 FMUL R34, R34, R34 ;  /* 0x0000002222229220 */ /* 0x002fe20000400000 */
[----:B------:R-:W-:Y:S01]  /*31f0*/  FSETP.GEU.AND P1, PT, R9, -126, PT ;  /* 0xc2fc00000900780b */ /* 0x000fe20003f2e000 */
[----:B--2---:R-:W-:Y:S01]  /*3200*/  FADD R31, R12, R69 ;  /* 0x000000450c1f7221 */ /* 0x004fe20000000000 */
[----:B------:R-:W-:Y:S01]  /*3210*/  F2FP.SATFINITE.E4M3.F32.PACK_AB_MERGE_C R69, R103, R69, RZ ;  /* 0x000000456745723e */ /* 0x000fe200048070ff */
[----:B------:R-:W-:Y:S01]  /*3220*/  @!P6 FMUL R39, R39, 0.5 ;  /* 0x3f0000002727e820 */ /* 0x000fe20000400000 */
[----:B------:R1:W2:Y:S01]  /*3230*/  MUFU.EX2 R90, R35 ;  /* 0x00000023005a7308 */ /* 0x0002a20000000800 */
[--C-:B----4-:R-:W-:Y:S01]  /*3240*/  FFMA R5, R46, UR5, -R3.reuse ;  /* 0x000000052e057c23 */ /* 0x110fe20008000803 */
[----:B------:R-:W-:Y:S01]  /*3250*/  ULDC UR5, c[0x0][0x604] ;  /* 0x0001810000057ab9 */ /* 0x000fe20000000800 */
[----:B---3--:R-:W-:Y:S01]  /*3260*/  @!P2 FMUL R88, R88, R88 ;  /* 0x000000585858a220 */ /* 0x008fe20000400000 */
[----:B------:R-:W-:Y:S01]  /*3270*/  FFMA R47, R47, UR5, -R3 ;  /* 0x000000052f2f7c23 */ /* 0x000fe20008000803 */
[----:B------:R-:W-:Y:S01]  /*3280*/  ULDC UR5, c[0x0][0x604] ;  /* 0x0001810000057ab9 */ /* 0x000fe20000000800 */
[----:B------:R-:W-:Y:S01]  /*3290*/  FSETP.GEU.AND P2, PT, R43, -126, PT ;  /* 0xc2fc00002b00780b */ /* 0x000fe20003f4e000 */
[----:B------:R-:W-:Y:S01]  /*32a0*/  IMAD.U32 R85, R85, 0x10000, RZ ;  /* 0x0001000055557824 */ /* 0x000fe200078e00ff */
[----:B------:R3:W4:Y:S01]  /*32b0*/  MUFU.EX2 R42, R15 ;  /* 0x0000000f002a7308 */ /* 0x0007220000000800 */
[----:B-----5:R-:W-:Y:S01]  /*32c0*/  @!P3 FMUL R38, R38, R38 ;  /* 0x000000262626b220 */ /* 0x020fe20000400000 */
[----:B------:R-:W-:Y:S01]  /*32d0*/  FSETP.GEU.AND P3, PT, R5, -126, PT ;  /* 0xc2fc00000500780b */ /* 0x000fe20003f6e000 */
[----:B------:R-:W-:Y:S01]  /*32e0*/  @!P1 FMUL R9, R9, 0.5 ;  /* 0x3f00000009099820 */ /* 0x000fe20000400000 */
[----:B-1----:R-:W-:Y:S01]  /*32f0*/  FADD R35, R44, R76 ;  /* 0x0000004c2c237221 */ /* 0x002fe20000000000 */
[----:B------:R-:W-:-:S02]  /*3300*/  F2FP.SATFINITE.E4M3.F32.PACK_AB_MERGE_C R91, R103, R34, RZ ;  /* 0x00000022675b723e */ /* 0x000fc400048070ff */
[----:B------:R-:W-:Y:S01]  /*3310*/  F2FP.SATFINITE.E4M3.F32.PACK_AB_MERGE_C R95, R103, R38, RZ ;  /* 0x00000026675f723e */ /* 0x000fe200048070ff */
[----:B------:R1:W5:Y:S01]  /*3320*/  MUFU.EX2 R92, R39 ;  /* 0x00000027005c7308 */ /* 0x0003620000000800 */
[--C-:B---3--:R-:W-:Y:S01]  /*3330*/  FFMA R15, R50, UR5, -R3.reuse ;  /* 0x00000005320f7c23 */ /* 0x108fe20008000803 */
[----:B------:R-:W-:Y:S01]  /*3340*/  ULDC UR5, c[0x0][0x604] ;  /* 0x0001810000057ab9 */ /* 0x000fe20000000800 */
[----:B--2---:R-:W-:Y:S01]  /*3350*/  @!P4 FMUL R90, R90, R90 ;  /* 0x0000005a5a5ac220 */ /* 0x004fe20000400000 */
[--C-:B------:R-:W-:Y:S01]  /*3360*/  FFMA R51, R51, UR5, -R3.reuse ;  /* 0x0000000533337c23 */ /* 0x100fe20008000803 */
[----:B------:R-:W-:Y:S01]  /*3370*/  FSETP.GEU.AND P4, PT, R47, -126, PT ;  /* 0xc2fc00002f00780b */ /* 0x000fe20003f8e000 */
[----:B------:R-:W-:Y:S01]  /*3380*/  @!P2 FMUL R43, R43, 0.5 ;  /* 0x3f0000002b2ba820 */ /* 0x000fe20000400000 */
[----:B------:R-:W-:Y:S01]  /*3390*/  @!P3 FMUL R5, R5, 0.5 ;  /* 0x3f0000000505b820 */ /* 0x000fe20000400000 */
[----:B------:R2:W3:Y:S01]  /*33a0*/  MUFU.EX2 R46, R9 ;  /* 0x00000009002e7308 */ /* 0x0004e20000000800 */
[----:B----4-:R-:W-:Y:S01]  /*33b0*/  @!P5 FMUL R42, R42, R42 ;  /* 0x0000002a2a2ad220 */ /* 0x010fe20000400000 */
[----:B------:R-:W-:Y:S01]  /*33c0*/  FSETP.GEU.AND P5, PT, R15, -126, PT ;  /* 0xc2fc00000f00780b */ /* 0x000fe20003fae000 */
[----:B------:R-:W-:Y:S01]  /*33d0*/  ULDC UR5, c[0x0][0x604] ;  /* 0x0001810000057ab9 */ /* 0x000fe20000000800 */
[C---:B------:R-:W-:Y:S01]  /*33e0*/  F2FP.SATFINITE.E4M3.F32.PACK_AB_MERGE_C R6, R103.reuse, R90, RZ ;  /* 0x0000005a6706723e */ /* 0x040fe200048070ff */
[----:B-1----:R-:W-:Y:S01]  /*33f0*/  FADD R39, R52, R84 ;  /* 0x0000005434277221 */ /* 0x002fe20000000000 */
[----:B------:R-:W-:Y:S01]  /*3400*/  F2FP.SATFINITE.E4M3.F32.PACK_AB_MERGE_C R99, R103, R42, RZ ;  /* 0x0000002a6763723e */ /* 0x000fe200048070ff */
[----:B------:R-:W-:Y:S01]  /*3410*/  IMAD.U32 R91, R91, 0x10000, RZ ;  /* 0x000100005b5b7824 */ /* 0x000fe200078e00ff */
[----:B------:R-:W1:Y:S01]  /*3420*/  MUFU.EX2 R94, R43 ;  /* 0x0000002b005e7308 */ /* 0x000e620000000800 */
[----:B-----5:R-:W-:Y:S01]  /*3430*/  @!P6 FMUL R92, R92, R92 ;  /* 0x0000005c5c5ce220 */ /* 0x020fe20000400000 */
[----:B------:R-:W-:Y:S01]  /*3440*/  FSETP.GEU.AND P6, PT, R51, -126, PT ;  /* 0xc2fc00003300780b */ /* 0x000fe20003fce000 */
[----:B------:R-:W-:Y:S01]  /*3450*/  @!P4 FMUL R47, R47, 0.5 ;  /* 0x3f0000002f2fc820 */ /* 0x000fe20000400000 */
[--C-:B--2---:R-:W-:Y:S01]  /*3460*/  FFMA R9, R54, UR5, -R3.reuse ;  /* 0x0000000536097c23 */ /* 0x104fe20008000803 */
[----:B------:R-:W-:Y:S01]  /*3470*/  ULDC UR5, c[0x0][0x604] ;  /* 0x0001810000057ab9 */ /* 0x000fe20000000800 */
[----:B------:R-:W-:Y:S01]  /*3480*/  F2FP.SATFINITE.E4M3.F32.PACK_AB_MERGE_C R12, R103, R92, RZ ;  /* 0x0000005c670c723e */ /* 0x000fe200048070ff */
[----:B------:R-:W-:Y:S01]  /*3490*/  @!P5 FMUL R15, R15, 0.5 ;  /* 0x3f0000000f0fd820 */ /* 0x000fe20000400000 */
[----:B------:R2:W4:Y:S01]  /*34a0*/  MUFU.EX2 R50, R5 ;  /* 0x0000000500327308 */ /* 0x0005220000000800 */
[--C-:B------:R-:W-:Y:S01]  /*34b0*/  FFMA R55, R55, UR5, -R3.reuse ;  /* 0x0000000537377c23 */ /* 0x100fe20008000803 */
[----:B------:R-:W-:Y:S01]  /*34c0*/  ULDC UR5, c[0x0][0x604] ;  /* 0x0001810000057ab9 */ /* 0x000fe20000000800 */
[----:B---3--:R-:W-:Y:S01]  /*34d0*/  @!P1 FMUL R46, R46, R46 ;  /* 0x0000002e2e2e9220 */ /* 0x008fe20000400000 */
[----:B------:R-:W-:Y:S01]  /*34e0*/  FSETP.GEU.AND P1, PT, R9, -126, PT ;  /* 0xc2fc00000900780b */ /* 0x000fe20003f2e000 */
[----:B------:R-:W-:Y:S01]  /*34f0*/  IMAD.U32 R99, R99, 0x10000, RZ ;  /* 0x0001000063637824 */ /* 0x000fe200078e00ff */
[----:B------:R-:W-:Y:S01]  /*3500*/  F2FP.SATFINITE.E4M3.F32.PACK_AB_MERGE_C R76, R103, R76, RZ ;  /* 0x0000004c674c723e */ /* 0x000fe200048070ff */
[----:B------:R-:W-:Y:S01]  /*3510*/  @!P6 FMUL R51, R51, 0.5 ;  /* 0x3f0000003333e820 */ /* 0x000fe20000400000 */
[----:B------:R-:W3:Y:S01]  /*3520*/  MUFU.EX2 R96, R47 ;  /* 0x0000002f00607308 */ /* 0x000ee20000000800 */
[--C-:B--2---:R-:W-:Y:S01]  /*3530*/  FFMA R5, R58, UR5, -R3.reuse ;  /* 0x000000053a057c23 */ /* 0x104fe20008000803 */
[----:B------:R-:W-:Y:S01]  /*3540*/  ULDC UR5, c[0x0][0x604] ;  /* 0x0001810000057ab9 */ /* 0x000fe20000000800 */
[----:B-1----:R-:W-:Y:S01]  /*3550*/  @!P2 FMUL R94, R94, R94 ;  /* 0x0000005e5e5ea220 */ /* 0x002fe20000400000 */
[--C-:B------:R-:W-:Y:S01]  /*3560*/  FFMA R59, R59, UR5, -R3.reuse ;  /* 0x000000053b3b7c23 */ /* 0x100fe20008000803 */
[----:B------:R-:W-:Y:S01]  /*3570*/  ULDC UR5, c[0x0][0x604] ;  /* 0x0001810000057ab9 */ /* 0x000fe20000000800 */
[----:B------:R-:W-:Y:S01]  /*3580*/  FSETP.GEU.AND P2, PT, R55, -126, PT ;  /* 0xc2fc00003700780b */ /* 0x000fe20003f4e000 */
[--C-:B------:R-:W-:Y:S01]  /*3590*/  FFMA R62, R62, UR5, -R3.reuse ;  /* 0x000000053e3e7c23 */ /* 0x100fe20008000803 */
[----:B------:R-:W1:Y:S01]  /*35a0*/  MUFU.EX2 R54, R15 ;  /* 0x0000000f00367308 */ /* 0x000e620000000800 */
[----:B------:R-:W-:Y:S01]  /*35b0*/  ULDC UR5, c[0x0][0x604] ;  /* 0x0001810000057ab9 */ /* 0x000fe20000000800 */
[----:B----4-:R-:W-:Y:S01]  /*35c0*/  @!P3 FMUL R50, R50, R50 ;  /* 0x000000323232b220 */ /* 0x010fe20000400000 */
[----:B------:R-:W-:Y:S01]  /*35d0*/  FSETP.GEU.AND P3, PT, R5, -126, PT ;  /* 0xc2fc00000500780b */ /* 0x000fe20003f6e000 */
[--C-:B------:R-:W-:Y:S01]  /*35e0*/  FFMA R63, R63, UR5, -R3.reuse ;  /* 0x000000053f3f7c23 */ /* 0x100fe20008000803 */
[----:B------:R-:W-:Y:S01]  /*35f0*/  @!P1 FMUL R9, R9, 0.5 ;  /* 0x3f00000009099820 */ /* 0x000fe20000400000 */
[----:B------:R-:W-:Y:S01]  /*3600*/  ULDC UR5, c[0x0][0x604] ;  /* 0x0001810000057ab9 */ /* 0x000fe20000000800 */
[----:B------:R-:W-:Y:S01]  /*3610*/  F2FP.SATFINITE.E4M3.F32.PACK_AB_MERGE_C R102, R103, R46, RZ ;  /* 0x0000002e6766723e */ /* 0x000fe200048070ff */
[----:B------:R-:W2:Y:S01]  /*3620*/  MUFU.EX2 R98, R51 ;  /* 0x0000003300627308 */ /* 0x000ea20000000800 */
[----:B---3--:R-:W-:Y:S01]  /*3630*/  @!P4 FMUL R96, R96, R96 ;  /* 0x000000606060c220 */ /* 0x008fe20000400000 */
[----:B------:R-:W-:Y:S01]  /*3640*/  FSETP.GEU.AND P4, PT, R59, -126, PT ;  /* 0xc2fc00003b00780b */ /* 0x000fe20003f8e000 */
[----:B------:R-:W-:Y:S01]  /*3650*/  @!P2 FMUL R55, R55, 0.5 ;  /* 0x3f0000003737a820 */ /* 0x000fe20000400000 */
[--C-:B------:R-:W-:Y:S01]  /*3660*/  FFMA R66, R66, UR5, -R3.reuse ;  /* 0x0000000542427c23 */ /* 0x100fe20008000803 */
[----:B------:R-:W-:Y:S01]  /*3670*/  ULDC UR5, c[0x0][0x604] ;  /* 0x0001810000057ab9 */ /* 0x000fe20000000800 */
[----:B------:R-:W-:Y:S01]  /*3680*/  F2FP.SATFINITE.E4M3.F32.PACK_AB_MERGE_C R105, R103, R50, RZ ;  /* 0x000000326769723e */ /* 0x000fe200048070ff */
[--C-:B------:R-:W-:Y:S01]  /*3690*/  FFMA R67, R67, UR5, -R3.reuse ;  /* 0x0000000543437c23 */ /* 0x100fe20008000803 */
[----:B------:R3:W4:Y:S01]  /*36a0*/  MUFU.EX2 R58, R9 ;  /* 0x00000009003a7308 */ /* 0x0007220000000800 */
[----:B-1----:R-:W-:Y:S01]  /*36b0*/  @!P5 FMUL R54, R54, R54 ;  /* 0x000000363636d220 */ /* 0x002fe20000400000 */
[----:B------:R-:W-:Y:S01]  /*36c0*/  FSETP.GEU.AND P5, PT, R62, -126, PT ;  /* 0xc2fc00003e00780b */ /* 0x000fe20003fae000 */
[----:B------:R-:W-:Y:S01]  /*36d0*/  @!P3 FMUL R5, R5, 0.5 ;  /* 0x3f0000000505b820 */ /* 0x000fe20000400000 */
[----:B------:R-:W-:Y:S01]  /*36e0*/  ULDC UR5, c[0x0][0x604] ;  /* 0x0001810000057ab9 */ /* 0x000fe20000000800 */
[----:B------:R-:W-:Y:S01]  /*36f0*/  F2FP.SATFINITE.E4M3.F32.PACK_AB_MERGE_C R84, R103, R84, RZ ;  /* 0x000000546754723e */ /* 0x000fe200048070ff */
[----:B------:R-:W-:Y:S01]  /*3700*/  FFMA R70, R70, UR5, -R3 ;  /* 0x0000000546467c23 */ /* 0x000fe20008000803 */
[----:B------:R-:W-:Y:S01]  /*3710*/  @!P4 FMUL R59, R59, 0.5 ;  /* 0x3f0000003b3bc820 */ /* 0x000fe20000400000 */
[----:B------:R-:W1:Y:S01]  /*3720*/  MUFU.EX2 R100, R55 ;  /* 0x0000003700647308 */ /* 0x000e620000000800 */
[----:B--2---:R-:W-:Y:S01]  /*3730*/  @!P6 FMUL R98, R98, R98 ;  /* 0x000000626262e220 */ /* 0x004fe20000400000 */
[----:B------:R-:W-:Y:S01]  /*3740*/  FSETP.GEU.AND P6, PT, R63, -126, PT ;  /* 0xc2fc00003f00780b */ /* 0x000fe20003fce000 */
[----:B------:R-:W-:Y:S01]  /*3750*/  ULDC UR5, c[0x0][0x604] ;  /* 0x0001810000057ab9 */ /* 0x000fe20000000800 */
[----:B---3--:R-:W-:-:S02]  /*3760*/  IMAD.U32 R9, RZ, RZ, UR7 ;  /* 0x00000007ff097e24 */ /* 0x008fc4000f8e00ff */
[--C-:B------:R-:W-:Y:S01]  /*3770*/  FFMA R71, R71, UR5, -R3.reuse ;  /* 0x0000000547477c23 */ /* 0x100fe20008000803 */
[----:B------:R-:W-:Y:S01]  /*3780*/  ULDC UR5, c[0x0][0x604] ;  /* 0x0001810000057ab9 */ /* 0x000fe20000000800 */
[----:B------:R-:W-:Y:S01]  /*3790*/  @!P5 FMUL R62, R62, 0.5 ;  /* 0x3f0000003e3ed820 */ /* 0x000fe20000400000 */
[----:B------:R2:W3:Y:S01]  /*37a0*/  MUFU.EX2 R15, R5 ;  /* 0x00000005000f7308 */ /* 0x0004e20000000800 */
[----:B----4-:R-:W-:Y:S01]  /*37b0*/  @!P1 FMUL R58, R58, R58 ;  /* 0x0000003a3a3a9220 */ /* 0x010fe20000400000 */
[----:B------:R-:W-:Y:S01]  /*37c0*/  FSETP.GEU.AND P1, PT, R66, -126, PT ;  /* 0xc2fc00004200780b */ /* 0x000fe20003f2e000 */
[--C-:B------:R-:W-:Y:S01]  /*37d0*/  FFMA R74, R74, UR5, -R3.reuse ;  /* 0x000000054a4a7c23 */ /* 0x100fe20008000803 */
[----:B------:R-:W-:Y:S01]  /*37e0*/  ULDC UR5, c[0x0][0x604] ;  /* 0x0001810000057ab9 */ /* 0x000fe20000000800 */
[----:B------:R4:W-:Y:S01]  /*37f0*/  SYNCS.ARRIVE.TRANS64.A1T0 RZ, [R9+UR39], RZ ;  /* 0x000000ff09ff79a7 */ /* 0x0009e20008100027 */
[--C-:B------:R-:W-:Y:S01]  /*3800*/  FFMA R78, R78, UR5, -R3.reuse ;  /* 0x000000054e4e7c23 */ /* 0x100fe20008000803 */
[----:B------:R-:W-:Y:S01]  /*3810*/  @!P6 FMUL R63, R63, 0.5 ;  /* 0x3f0000003f3fe820 */ /* 0x000fe20000400000 */
[----:B------:R-:W5:Y:S01]  /*3820*/  MUFU.EX2 R59, R59 ;  /* 0x0000003b003b7308 */ /* 0x000f620000000800 */
[----:B-1----:R-:W-:Y:S01]  /*3830*/  @!P2 FMUL R100, R100, R100 ;  /* 0x000000646464a220 */ /* 0x002fe20000400000 */
[----:B------:R-:W-:Y:S01]  /*3840*/  FSETP.GEU.AND P2, PT, R67, -126, PT ;  /* 0xc2fc00004300780b */ /* 0x000fe20003f4e000 */
[----:B------:R-:W-:Y:S01]  /*3850*/  ULDC UR5, c[0x0][0x604] ;  /* 0x0001810000057ab9 */ /* 0x000fe20000000800 */
[----:B--2---:R-:W-:Y:S01]  /*3860*/  LOP3.LUT R5, R0, 0x3, RZ, 0xc0, !PT ;  /* 0x0000000300057812 */ /* 0x004fe200078ec0ff */
[--C-:B------:R-:W-:Y:S01]  /*3870*/  FFMA R79, R79, UR5, -R3.reuse ;  /* 0x000000054f4f7c23 */ /* 0x100fe20008000803 */
[----:B------:R-:W-:Y:S01]  /*3880*/  ULDC UR5, c[0x0][0x604] ;  /* 0x0001810000057ab9 */ /* 0x000fe20000000800 */
[----:B------:R-:W-:Y:S01]  /*3890*/  @!P1 FMUL R66, R66, 0.5 ;  /* 0x3f00000042429820 */ /* 0x000fe20000400000 */
[----:B------:R-:W1:Y:S01]  /*38a0*/  MUFU.EX2 R62, R62 ;  /* 0x0000003e003e7308 */ /* 0x000e620000000800 */
[----:B---3--:R-:W-:Y:S01]  /*38b0*/  @!P3 FMUL R15, R15, R15 ;  /* 0x0000000f0f0fb220 */ /* 0x008fe20000400000 */
[----:B------:R-:W-:Y:S01]  /*38c0*/  FSETP.GEU.AND P3, PT, R70, -126, PT ;  /* 0xc2fc00004600780b */ /* 0x000fe20003f6e000 */
[----:B------:R-:W-:Y:S01]  /*38d0*/  FFMA R82, R82, UR5, -R3 ;  /* 0x0000000552527c23 */ /* 0x000fe20008000803 */
[----:B------:R-:W-:Y:S01]  /*38e0*/  ULDC UR5, c[0x0][0x604] ;  /* 0x0001810000057ab9 */ /* 0x000fe20000000800 */
[----:B------:R-:W-:-:S02]  /*38f0*/  VIADD R5, R5, 0xffffffff ;  /* 0xffffffff05057836 */ /* 0x000fc40000000000 */
[----:B------:R-:W-:Y:S01]  /*3900*/  FFMA R83, R83, UR5, -R3 ;  /* 0x0000000553537c23 */ /* 0x000fe20008000803 */
[----:B------:R-:W-:Y:S01]  /*3910*/  @!P2 FMUL R67, R67, 0.5 ;  /* 0x3f0000004343a820 */ /* 0x000fe20000400000 */
[----:B------:R-:W2:Y:S01]  /*3920*/  MUFU.EX2 R63, R63 ;  /* 0x0000003f003f7308 */ /* 0x000ea20000000800 */
[----:B-----5:R-:W-:Y:S01]  /*3930*/  @!P4 FMUL R59, R59, R59 ;  /* 0x0000003b3b3bc220 */ /* 0x020fe20000400000 */
[----:B------:R-:W-:Y:S01]  /*3940*/  FSETP.GEU.AND P4, PT, R71, -126, PT ;  /* 0xc2fc00004700780b */ /* 0x000fe20003f8e000 */
[----:B------:R-:W-:Y:S01]  /*3950*/  ULDC UR5, c[0x0][0x604] ;  /* 0x0001810000057ab9 */ /* 0x000fe20000000800 */
[----:B------:R-:W-:Y:S01]  /*3960*/  FADD R41, R26, R15 ;  /* 0x0000000f1a297221 */ /* 0x000fe20000000000 */
[----:B------:R-:W-:Y:S01]  /*3970*/  FFMA R3, R87, UR5, -R3 ;  /* 0x0000000557037c23 */ /* 0x000fe20008000803 */
[----:B------:R-:W-:Y:S01]  /*3980*/  FADD R43, R30, R59 ;  /* 0x0000003b1e2b7221 */ /* 0x000fe20000000000 */
[----:B------:R-:W-:Y:S01]  /*3990*/  @!P3 FMUL R70, R70, 0.5 ;  /* 0x3f0000004646b820 */ /* 0x000fe20000400000 */
[----:B------:R-:W3:Y:S01]  /*39a0*/  MUFU.EX2 R66, R66 ;  /* 0x0000004200427308 */ /* 0x000ee20000000800 */
[----:B-1----:R-:W-:Y:S01]  /*39b0*/  @!P5 FMUL R62, R62, R62 ;  /* 0x0000003e3e3ed220 */ /* 0x002fe20000400000 */
[----:B------:R-:W-:Y:S01]  /*39c0*/  FSETP.GEU.AND P5, PT, R74, -126, PT ;  /* 0xc2fc00004a00780b */ /* 0x000fe20003fae000 */
[----:B------:R-:W-:Y:S01]  /*39d0*/  FADD R26, R28, R60 ;  /* 0x0000003c1c1a7221 */ /* 0x000fe20000000000 */
[C---:B------:R-:W-:Y:S01]  /*39e0*/  F2FP.SATFINITE.E4M3.F32.PACK_AB_MERGE_C R87, R103.reuse, R28, RZ ;  /* 0x0000001c6757723e */ /* 0x040fe200048070ff */
[----:B------:R-:W-:Y:S01]  /*39f0*/  FADD R28, R32, R64 ;  /* 0x00000040201c7221 */ /* 0x000fe20000000000 */
[----:B------:R-:W-:Y:S01]  /*3a00*/  F2FP.SATFINITE.E4M3.F32.PACK_AB_MERGE_C R10, R103, R59, RZ ;  /* 0x0000003b670a723e */ /* 0x000fe200048070ff */
[----:B------:R-:W-:Y:S01]  /*3a10*/  @!P4 FMUL R71, R71, 0.5 ;  /* 0x3f0000004747c820 */ /* 0x000fe20000400000 */
[----:B------:R-:W1:Y:S01]  /*3a20*/  MUFU.EX2 R67, R67 ;  /* 0x0000004300437308 */ /* 0x000e620000000800 */
[----:B--2---:R-:W-:Y:S01]  /*3a30*/  @!P6 FMUL R63, R63, R63 ;  /* 0x0000003f3f3fe220 */ /* 0x004fe20000400000 */
[----:B------:R-:W-:Y:S01]  /*3a40*/  FSETP.GEU.AND P6, PT, R75, -126, PT ;  /* 0xc2fc00004b00780b */ /* 0x000fe20003fce000 */
[----:B------:R-:W-:Y:S01]  /*3a50*/  FADD R45, R34, R62 ;  /* 0x0000003e222d7221 */ /* 0x000fe20000000000 */
[C---:B------:R-:W-:Y:S01]  /*3a60*/  F2FP.SATFINITE.E4M3.F32.PACK_AB_MERGE_C R59, R103.reuse, R22, RZ ;  /* 0x00000016673b723e */ /* 0x040fe200048070ff */
[----:B------:R-:W-:Y:S01]  /*3a70*/  FADD R47, R88, R63 ;  /* 0x0000003f582f7221 */ /* 0x000fe20000000000 */
[C---:B----4-:R-:W-:Y:S01]  /*3a80*/  F2FP.SATFINITE.E4M3.F32.PACK_AB_MERGE_C R9, R103.reuse, R96, RZ ;  /* 0x000000606709723e */ /* 0x050fe200048070ff */
[----:B------:R-:W-:Y:S01]  /*3a90*/  @!P5 FMUL R74, R74, 0.5 ;  /* 0x3f0000004a4ad820 */ /* 0x000fe20000400000 */
[----:B------:R-:W2:Y:S01]  /*3aa0*/  MUFU.EX2 R70, R70 ;  /* 0x0000004600467308 */ /* 0x000ea20000000800 */
[----:B---3--:R-:W-:Y:S01]  /*3ab0*/  @!P1 FMUL R66, R66, R66 ;  /* 0x0000004242429220 */ /* 0x008fe20000400000 */
[----:B------:R-:W-:Y:S01]  /*3ac0*/  FSETP.GEU.AND P1, PT, R78, -126, PT ;  /* 0xc2fc00004e00780b */ /* 0x000fe20003f2e000 */
[----:B------:R-:W-:Y:S01]  /*3ad0*/  FADD R34, R16, R77 ;  /* 0x0000004d10227221 */ /* 0x000fe20000000000 */
[----:B------:R-:W-:Y:S01]  /*3ae0*/  F2FP.SATFINITE.E4M3.F32.PACK_AB_MERGE_C R107, R103, R54, RZ ;  /* 0x00000036676b723e */ /* 0x000fe200048070ff */
[----:B------:R-:W-:Y:S01]  /*3af0*/  FADD R49, R38, R66 ;  /* 0x0000004226317221 */ /* 0x000fe20000000000 */
        /* <DEDUP_REMOVED lines=13> */
[----:B------:R-:W-:Y:S01]  /*3bd0*/  IMAD.U32 R105, R105, 0x10000, RZ ;  /* 0x0001000069697824 */ /* 0x000fe200078e00ff */
[C---:B------:R-:W-:Y:S01]  /*3be0*/  F2FP.SATFINITE.E4M3.F32.PACK_AB_MERGE_C R17, R103.reuse, R100, RZ ;  /* 0x000000646711723e */ /* 0x040fe200048070ff */
[----:B------:R-:W-:Y:S01]  /*3bf0*/  FADD R53, R42, R70 ;  /* 0x000000462a357221 */ /* 0x000fe20000000000 */
[----:B------:R-:W-:Y:S01]  /*3c00*/  F2FP.SATFINITE.E4M3.F32.PACK_AB_MERGE_C R64, R103, R64, RZ ;  /* 0x000000406740723e */ /* 0x000fe200048070ff */
[----:B------:R-:W-:Y:S01]  /*3c10*/  @!P2 FMUL R79, R79, 0.5 ;  /* 0x3f0000004f4fa820 */ /* 0x000fe20000400000 */
[----:B------:R-:W2:Y:S01]  /*3c20*/  MUFU.EX2 R75, R75 ;  /* 0x0000004b004b7308 */ /* 0x000ea20000000800 */
[----:B---3--:R-:W-:Y:S01]  /*3c30*/  @!P4 FMUL R71, R71, R71 ;  /* 0x000000474747c220 */ /* 0x008fe20000400000 */
[----:B------:R-:W-:Y:S01]  /*3c40*/  FSETP.GEU.AND P4, PT, R83, -126, PT ;  /* 0xc2fc00005300780b */ /* 0x000fe20003f8e000 */
[----:B------:R-:W-:Y:S01]  /*3c50*/  FADD R26, R26, R35 ;  /* 0x000000231a1a7221 */ /* 0x000fe20000000000 */
[C---:B------:R-:W-:Y:S01]  /*3c60*/  F2FP.SATFINITE.E4M3.F32.PACK_AB_MERGE_C R66, R103.reuse, R66, RZ ;  /* 0x000000426742723e */ /* 0x040fe200048070ff */
[----:B------:R-:W-:Y:S01]  /*3c70*/  FADD R42, R92, R71 ;  /* 0x000000475c2a7221 */ /* 0x000fe20000000000 */
[----:B------:R-:W-:Y:S01]  /*3c80*/  F2FP.SATFINITE.E4M3.F32.PACK_AB_MERGE_C R92, R103, R40, RZ ;  /* 0x00000028675c723e */ /* 0x000fe200048070ff */
[----:B------:R-:W-:Y:S01]  /*3c90*/  @!P3 FMUL R82, R82, 0.5 ;  /* 0x3f0000005252b820 */ /* 0x000fe20000400000 */
[----:B------:R-:W3:Y:S01]  /*3ca0*/  MUFU.EX2 R78, R78 ;  /* 0x0000004e004e7308 */ /* 0x000ee20000000800 */
[----:B-1----:R-:W-:Y:S01]  /*3cb0*/  @!P5 FMUL R74, R74, R74 ;  /* 0x0000004a4a4ad220 */ /* 0x002fe20000400000 */
[----:B------:R-:W-:Y:S01]  /*3cc0*/  FSETP.GEU.AND P5, PT, R86, -126, PT ;  /* 0xc2fc00005600780b */ /* 0x000fe20003fae000 */
[----:B------:R-:W-:Y:S01]  /*3cd0*/  FADD R28, R28, R37 ;  /* 0x000000251c1c7221 */ /* 0x000fe20000000000 */
[----:B------:R-:W-:-:S02]  /*3ce0*/  LOP3.LUT R92, R92, 0xff, RZ, 0xc0, !PT ;  /* 0x000000ff5c5c7812 */ /* 0x000fc400078ec0ff */
[----:B------:R-:W-:Y:S01]  /*3cf0*/  F2FP.SATFINITE.E4M3.F32.PACK_AB_MERGE_C R60, R103, R60, RZ ;  /* 0x0000003c673c723e */ /* 0x000fe200048070ff */
[----:B------:R-:W-:Y:S01]  /*3d00*/  @!P4 FMUL R83, R83, 0.5 ;  /* 0x3f0000005353c820 */ /* 0x000fe20000400000 */
[----:B------:R1:W4:Y:S01]  /*3d10*/  MUFU.EX2 R19, R79 ;  /* 0x0000004f00137308 */ /* 0x0003220000000800 */
[----:B--2---:R-:W-:Y:S01]  /*3d20*/  @!P6 FMUL R75, R75, R75 ;  /* 0x0000004b4b4be220 */ /* 0x004fe20000400000 */
[----:B------:R-:W-:Y:S02]  /*3d30*/  FSETP.GEU.AND P6, PT, R3, -126, PT ;  /* 0xc2fc00000300780b */ /* 0x000fe40003fce000 */
[----:B------:R-:W-:Y:S02]  /*3d40*/  PRMT R92, R101, 0x7604, R92 ;  /* 0x00007604655c7816 */ /* 0x000fe4000000005c */
[C---:B------:R-:W-:Y:S01]  /*3d50*/  F2FP.SATFINITE.E4M3.F32.PACK_AB_MERGE_C R62, R103.reuse, R62, RZ ;  /* 0x0000003e673e723e */ /* 0x040fe200048070ff */
[----:B------:R-:W-:Y:S01]  /*3d60*/  @!P5 FMUL R86, R86, 0.5 ;  /* 0x3f0000005656d820 */ /* 0x000fe20000400000 */
[----:B------:R-:W2:Y:S01]  /*3d70*/  MUFU.EX2 R82, R82 ;  /* 0x0000005200527308 */ /* 0x000ea20000000800 */
[----:B-1----:R-:W-:Y:S01]  /*3d80*/  F2FP.SATFINITE.E4M3.F32.PACK_AB_MERGE_C R79, R103, R24, RZ ;  /* 0x00000018674f723e */ /* 0x002fe200048070ff */
[----:B------:R-:W-:Y:S01]  /*3d90*/  FADD R24, R4, R57 ;  /* 0x0000003904187221 */ /* 0x000fe20000000000 */
[----:B---3--:R-:W-:Y:S01]  /*3da0*/  @!P1 FMUL R78, R78, R78 ;  /* 0x0000004e4e4e9220 */ /* 0x008fe20000400000 */
[----:B------:R-:W-:-:S02]  /*3db0*/  ISETP.GT.U32.AND P1, PT, R5, 0x1, PT ;  /* 0x000000010500780c */ /* 0x000fc40003f24070 */
[----:B------:R-:W-:Y:S01]  /*3dc0*/  F2FP.SATFINITE.E4M3.F32.PACK_AB_MERGE_C R5, R103, R94, RZ ;  /* 0x0000005e6705723e */ /* 0x000fe200048070ff */
[----:B------:R-:W-:Y:S01]  /*3dd0*/  @!P6 FMUL R3, R3, 0.5 ;  /* 0x3f0000000303e820 */ /* 0x000fe20000400000 */
[----:B------:R1:W3:Y:S01]  /*3de0*/  MUFU.EX2 R21, R83 ;  /* 0x0000005300157308 */ /* 0x0002e20000000800 */
[----:B----4-:R-:W-:Y:S01]  /*3df0*/  @!P2 FMUL R19, R19, R19 ;  /* 0x000000131313a220 */ /* 0x010fe20000400000 */
[----:B------:R-:W-:Y:S01]  /*3e00*/  FADD R22, R24, R33 ;  /* 0x0000002118167221 */ /* 0x000fe20000000000 */
[----:B------:R-:W-:Y:S02]  /*3e10*/  F2FP.SATFINITE.E4M3.F32.PACK_AB_MERGE_C R57, R103, R57, RZ ;  /* 0x000000396739723e */ /* 0x000fe400048070ff */
[----:B------:R-:W-:Y:S02]  /*3e20*/  LOP3.LUT R33, R108, 0xffff, RZ, 0xc0, !PT ;  /* 0x0000ffff6c217812 */ /* 0x000fe400078ec0ff */
[----:B------:R-:W-:Y:S01]  /*3e30*/  LOP3.LUT R57, R57, 0xffff, RZ, 0xc0, !PT ;  /* 0x0000ffff39397812 */ /* 0x000fe200078ec0ff */
[----:B------:R-:W4:Y:S01]  /*3e40*/  MUFU.EX2 R86, R86 ;  /* 0x0000005600567308 */ /* 0x000f220000000800 */
[C---:B-1----:R-:W-:Y:S01]  /*3e50*/  F2FP.SATFINITE.E4M3.F32.PACK_AB_MERGE_C R83, R103.reuse, R4, RZ ;  /* 0x000000046753723e */ /* 0x042fe200048070ff */
[----:B--2---:R-:W-:Y:S01]  /*3e60*/  @!P3 FMUL R82, R82, R82 ;  /* 0x000000525252b220 */ /* 0x004fe20000400000 */
[----:B------:R-:W-:-:S02]  /*3e70*/  F2FP.SATFINITE.E4M3.F32.PACK_AB_MERGE_C R4, R103, R88, RZ ;  /* 0x000000586704723e */ /* 0x000fc400048070ff */
[C---:B------:R-:W-:Y:S01]  /*3e80*/  F2FP.SATFINITE.E4M3.F32.PACK_AB_MERGE_C R88, R103.reuse, R32, RZ ;  /* 0x000000206758723e */ /* 0x040fe200048070ff */
[----:B------:R-:W-:Y:S01]  /*3e90*/  FADD R32, R40, R72 ;  /* 0x0000004828207221 */ /* 0x000fe20000000000 */
[----:B------:R-:W-:Y:S01]  /*3ea0*/  FADD R40, R46, R74 ;  /* 0x0000004a2e287221 */ /* 0x000fe20000000000 */
[----:B------:R1:W2:Y:S01]  /*3eb0*/  MUFU.EX2 R23, R3 ;  /* 0x0000000300177308 */ /* 0x0002a20000000800 */
[----:B------:R-:W-:Y:S01]  /*3ec0*/  FADD R46, R94, R75 ;  /* 0x0000004b5e2e7221 */ /* 0x000fe20000000000 */
[----:B------:R-:W-:Y:S01]  /*3ed0*/  F2FP.SATFINITE.E4M3.F32.PACK_AB_MERGE_C R94, R103, R44, RZ ;  /* 0x0000002c675e723e */ /* 0x000fe200048070ff */
[----:B---3--:R-:W-:Y:S01]  /*3ee0*/  @!P4 FMUL R21, R21, R21 ;  /* 0x000000151515c220 */ /* 0x008fe20000400000 */
[----:B------:R-:W-:Y:S01]  /*3ef0*/  FADD R44, R50, R78 ;  /* 0x0000004e322c7221 */ /* 0x000fe20000000000 */
[----:B------:R-:W-:Y:S01]  /*3f00*/  FADD R50, R96, R19 ;  /* 0x0000001360327221 */ /* 0x000fe20000000000 */
[C---:B------:R-:W-:Y:S01]  /*3f10*/  F2FP.SATFINITE.E4M3.F32.PACK_AB_MERGE_C R96, R103.reuse, R48, RZ ;  /* 0x000000306760723e */ /* 0x040fe200048070ff */
[----:B------:R-:W-:Y:S01]  /*3f20*/  FADD R48, R54, R82 ;  /* 0x0000005236307221 */ /* 0x000fe20000000000 */
[----:B------:R-:W-:Y:S01]  /*3f30*/  LOP3.LUT R94, R94, 0xff, RZ, 0xc0, !PT ;  /* 0x000000ff5e5e7812 */ /* 0x000fe200078ec0ff */
[----:B----4-:R-:W-:Y:S01]  /*3f40*/  @!P5 FMUL R86, R86, R86 ;  /* 0x000000565656d220 */ /* 0x010fe20000400000 */
[C---:B-1----:R-:W-:Y:S01]  /*3f50*/  F2FP.SATFINITE.E4M3.F32.PACK_AB_MERGE_C R3, R103.reuse, R30, RZ ;  /* 0x0000001e6703723e */ /* 0x042fe200048070ff */
[----:B------:R-:W-:Y:S01]  /*3f60*/  FADD R30, R36, R68 ;  /* 0x00000044241e7221 */ /* 0x000fe20000000000 */
[----:B------:R-:W-:Y:S01]  /*3f70*/  FADD R36, R18, R81 ;  /* 0x0000005112247221 */ /* 0x000fe20000000000 */
[----:B------:R-:W-:Y:S01]  /*3f80*/  FADD R54, R98, R21 ;  /* 0x0000001562367221 */ /* 0x000fe20000000000 */
[----:B------:R-:W-:Y:S01]  /*3f90*/  F2FP.SATFINITE.E4M3.F32.PACK_AB_MERGE_C R98, R103, R52, RZ ;  /* 0x000000346762723e */ /* 0x000fe200048070ff */
[----:B------:R-:W-:Y:S01]  /*3fa0*/  FADD R52, R58, R86 ;  /* 0x000000563a347221 */ /* 0x000fe20000000000 */
[----:B------:R-:W-:Y:S01]  /*3fb0*/  FADD R29, R29, R36 ;  /* 0x000000241d1d7221 */ /* 0x000fe20000000000 */
[----:B--2---:R-:W-:Y:S01]  /*3fc0*/  @!P6 FMUL R23, R23, R23 ;  /* 0x000000171717e220 */ /* 0x004fe20000400000 */
[----:B------:R-:W-:Y:S01]  /*3fd0*/  F2FP.SATFINITE.E4M3.F32.PACK_AB_MERGE_C R58, R103, R58, RZ ;  /* 0x0000003a673a723e */ /* 0x000fe200048070ff */
[----:B------:R-:W-:Y:S01]  /*3fe0*/  FADD R25, R25, R32 ;  /* 0x0000002019197221 */ /* 0x000fe20000000000 */
[----:B------:R-:W-:Y:S01]  /*3ff0*/  FADD R22, R22, R29 ;  /* 0x0000001d16167221 */ /* 0x000fe20000000000 */
[----:B------:R-:W-:Y:S01]  /*4000*/  LOP3.LUT R29, R104, 0xffff, RZ, 0xc0, !PT ;  /* 0x0000ffff681d7812 */ /* 0x000fe200078ec0ff */
[----:B------:R-:W-:Y:S01]  /*4010*/  FADD R55, R100, R23 ;  /* 0x0000001764377221 */ /* 0x000fe20000000000 */
[----:B------:R-:W-:Y:S01]  /*4020*/  F2FP.SATFINITE.E4M3.F32.PACK_AB_MERGE_C R100, R103, R15, RZ ;  /* 0x0000000f6764723e */ /* 0x000fe200048070ff */
[----:B------:R-:W-:Y:S01]  /*4030*/  IMAD.U32 R58, R58, 0x10000, RZ ;  /* 0x000100003a3a7824 */ /* 0x000fe200078e00ff */
[----:B------:R-:W-:Y:S01]  /*4040*/  PRMT R94, R29, 0x7604, R94 ;  /* 0x000076041d5e7816 */ /* 0x000fe2000000005e */
[----:B------:R-:W-:Y:S01]  /*4050*/  IMAD.U32 R29, R102, 0x10000, RZ ;  /* 0x00010000661d7824 */ /* 0x000fe200078e00ff */
[----:B------:R-:W-:Y:S01]  /*4060*/  LOP3.LUT R98, R98, 0xff, RZ, 0xc0, !PT ;  /* 0x000000ff62627812 */ /* 0x000fe200078ec0ff */
[----:B------:R-:W-:Y:S01]  /*4070*/  FADD R39, R30, R39 ;  /* 0x000000271e277221 */ /* 0x000fe20000000000 */
[----:B------:R-:W-:Y:S01]  /*4080*/  F2FP.SATFINITE.E4M3.F32.PACK_AB_MERGE_C R72, R103, R72, RZ ;  /* 0x000000486748723e */ /* 0x000fe200048070ff */
[----:B------:R-:W-:Y:S01]  /*4090*/  FADD R28, R25, R28 ;  /* 0x0000001c191c7221 */ /* 0x000fe20000000000 */
[----:B------:R-:W-:Y:S01]  /*40a0*/  LOP3.LUT R92, R92, 0xff0000, R29, 0xf8, !PT ;  /* 0x00ff00005c5c7812 */ /* 0x000fe200078ef81d */
[----:B------:R-:W-:Y:S01]  /*40b0*/  FADD R39, R26, R39 ;  /* 0x000000271a277221 */ /* 0x000fe20000000000 */
[----:B------:R-:W-:Y:S01]  /*40c0*/  F2FP.SATFINITE.E4M3.F32.PACK_AB_MERGE_C R74, R103, R74, RZ ;  /* 0x0000004a674a723e */ /* 0x000fe200048070ff */
[----:B------:R-:W-:Y:S01]  /*40d0*/  FADD R24, R41, R40 ;  /* 0x0000002829187221 */ /* 0x000fe20000000000 */
[----:B------:R-:W-:Y:S01]  /*40e0*/  PRMT R33, R33, 0x7604, R98 ;  /* 0x0000760421217816 */ /* 0x000fe20000000062 */
[----:B------:R-:W-:Y:S01]  /*40f0*/  FADD R28, R28, R39 ;  /* 0x000000271c1c7221 */ /* 0x000fe20000000000 */
[----:B------:R-:W-:Y:S01]  /*4100*/  PRMT R56, R57, 0x7604, R56 ;  /* 0x0000760439387816 */ /* 0x000fe20000000038 */
[----:B------:R-:W-:Y:S01]  /*4110*/  FADD R49, R49, R48 ;  /* 0x0000003031317221 */ /* 0x000fe20000000000 */
[----:B------:R-:W-:Y:S01]  /*4120*/  SHF.L.U32 R29, R100, 0x10, RZ ;  /* 0x00000010641d7819 */ /* 0x000fe200000006ff */
[----:B------:R-:W-:Y:S01]  /*4130*/  FADD R43, R43, R46 ;  /* 0x0000002e2b2b7221 */ /* 0x000fe20000000000 */
[----:B------:R-:W-:Y:S01]  /*4140*/  F2FP.SATFINITE.E4M3.F32.PACK_AB_MERGE_C R15, R103, R63, RZ ;  /* 0x0000003f670f723e */ /* 0x000fe200048070ff */
[----:B------:R-:W-:Y:S01]  /*4150*/  FADD R54, R51, R54 ;  /* 0x0000003633367221 */ /* 0x000fe20000000000 */
[----:B------:R-:W-:Y:S01]  /*4160*/  F2FP.SATFINITE.E4M3.F32.PACK_AB_MERGE_C R18, R103, R67, RZ ;  /* 0x000000436712723e */ /* 0x000fe200048070ff */
[----:B------:R-:W-:Y:S01]  /*4170*/  FADD R52, R53, R52 ;  /* 0x0000003435347221 */ /* 0x000fe20000000000 */
[----:B------:R-:W-:Y:S01]  /*4180*/  F2FP.SATFINITE.E4M3.F32.PACK_AB_MERGE_C R68, R103, R68, RZ ;  /* 0x000000446744723e */ /* 0x000fe200048070ff */
[----:B------:R-:W-:Y:S01]  /*4190*/  FADD R47, R47, R50 ;  /* 0x000000322f2f7221 */ /* 0x000fe20000000000 */
[C---:B------:R-:W-:Y:S01]  /*41a0*/  F2FP.SATFINITE.E4M3.F32.PACK_AB_MERGE_C R70, R103.reuse, R70, RZ ;  /* 0x000000466746723e */ /* 0x040fe200048070ff */
[----:B------:R-:W-:Y:S01]  /*41b0*/  FADD R42, R42, R55 ;  /* 0x000000372a2a7221 */ /* 0x000fe20000000000 */
[C---:B------:R-:W-:Y:S01]  /*41c0*/  F2FP.SATFINITE.E4M3.F32.PACK_AB_MERGE_C R20, R103.reuse, R71, RZ ;  /* 0x000000476714723e */ /* 0x040fe200048070ff */
[----:B------:R-:W-:Y:S01]  /*41d0*/  FADD R24, R24, R49 ;  /* 0x0000003118187221 */ /* 0x000fe20000000000 */
[C---:B------:R-:W-:Y:S01]  /*41e0*/  F2FP.SATFINITE.E4M3.F32.PACK_AB_MERGE_C R16, R103.reuse, R75, RZ ;  /* 0x0000004b6710723e */ /* 0x040fe200048070ff */
[----:B------:R-:W-:Y:S01]  /*41f0*/  IMAD.U32 R35, R70, 0x10000, RZ ;  /* 0x0001000046237824 */ /* 0x000fe200078e00ff */
[----:B------:R-:W-:Y:S01]  /*4200*/  F2FP.SATFINITE.E4M3.F32.PACK_AB_MERGE_C R77, R103, R77, RZ ;  /* 0x0000004d674d723e */ /* 0x000fe200048070ff */
[----:B------:R-:W-:Y:S01]  /*4210*/  FADD R25, R43, R54 ;  /* 0x000000362b197221 */ /* 0x000fe20000000000 */
[----:B------:R-:W-:Y:S01]  /*4220*/  F2FP.SATFINITE.E4M3.F32.PACK_AB_MERGE_C R78, R103, R78, RZ ;  /* 0x0000004e674e723e */ /* 0x000fe200048070ff */
[----:B------:R-:W-:Y:S01]  /*4230*/  FADD R26, R47, R42 ;  /* 0x0000002a2f1a7221 */ /* 0x000fe20000000000 */
[----:B------:R-:W-:-:S02]  /*4240*/  F2FP.SATFINITE.E4M3.F32.PACK_AB_MERGE_C R19, R103, R19, RZ ;  /* 0x000000136713723e */ /* 0x000fc400048070ff */
[----:B------:R-:W-:Y:S01]  /*4250*/  F2FP.SATFINITE.E4M3.F32.PACK_AB_MERGE_C R81, R103, R81, RZ ;  /* 0x000000516751723e */ /* 0x000fe200048070ff */
[----:B------:R-:W-:Y:S01]  /*4260*/  FADD R25, R25, R26 ;  /* 0x0000001a19197221 */ /* 0x000fe20000000000 */
[C---:B------:R-:W-:Y:S02]  /*4270*/  F2FP.SATFINITE.E4M3.F32.PACK_AB_MERGE_C R82, R103.reuse, R82, RZ ;  /* 0x000000526752723e */ /* 0x040fe400048070ff */
[C---:B------:R-:W-:Y:S02]  /*4280*/  F2FP.SATFINITE.E4M3.F32.PACK_AB_MERGE_C R21, R103.reuse, R21, RZ ;  /* 0x000000156715723e */ /* 0x040fe400048070ff */
[C---:B------:R-:W-:Y:S02]  /*4290*/  F2FP.SATFINITE.E4M3.F32.PACK_AB_MERGE_C R86, R103.reuse, R86, RZ ;  /* 0x000000566756723e */ /* 0x040fe400048070ff */
[----:B------:R-:W-:Y:S02]  /*42a0*/  LOP3.LUT R96, R96, 0xff, RZ, 0xc0, !PT ;  /* 0x000000ff60607812 */ /* 0x000fe400078ec0ff */
[----:B------:R-:W-:Y:S01]  /*42b0*/  LOP3.LUT R31, R106, 0xffff, RZ, 0xc0, !PT ;  /* 0x0000ffff6a1f7812 */ /* 0x000fe200078ec0ff */
[----:B------:R-:W-:Y:S01]  /*42c0*/  IMAD.U32 R86, R86, 0x10000, RZ ;  /* 0x0001000056567824 */ /* 0x000fe200078e00ff */
[----:B------:R-:W-:Y:S01]  /*42d0*/  F2FP.SATFINITE.E4M3.F32.PACK_AB_MERGE_C R103, R103, R23, RZ ;  /* 0x000000176767723e */ /* 0x000fe200048070ff */
[----:B------:R-:W-:Y:S01]  /*42e0*/  FADD R23, R27, R34 ;  /* 0x000000221b177221 */ /* 0x000fe20000000000 */
[----:B------:R-:W-:Y:S01]  /*42f0*/  LOP3.LUT R64, R64, 0xff, RZ, 0xc0, !PT ;  /* 0x000000ff40407812 */ /* 0x000fe200078ec0ff */
[----:B------:R-:W-:Y:S01]  /*4300*/  IMAD.U32 R34, R107, 0x10000, RZ ;  /* 0x000100006b227824 */ /* 0x000fe200078e00ff */
[----:B------:R-:W-:Y:S01]  /*4310*/  LOP3.LUT R72, R72, 0xff, RZ, 0xc0, !PT ;  /* 0x000000ff48487812 */ /* 0x000fe200078ec0ff */
[----:B------:R-:W-:Y:S01]  /*4320*/  FADD R23, R23, R38 ;  /* 0x0000002617177221 */ /* 0x000fe20000000000 */
[----:B------:R-:W-:Y:S01]  /*4330*/  LOP3.LUT R87, R87, 0xff, RZ, 0xc0, !PT ;  /* 0x000000ff57577812 */ /* 0x000fe200078ec0ff */
[----:B------:R-:W-:Y:S01]  /*4340*/  FADD R27, R45, R44 ;  /* 0x0000002c2d1b7221 */ /* 0x000fe20000000000 */
[----:B------:R-:W-:Y:S01]  /*4350*/  LOP3.LUT R32, R89, 0xffff, RZ, 0xc0, !PT ;  /* 0x0000ffff59207812 */ /* 0x000fe200078ec0ff */
[----:B------:R-:W-:Y:S01]  /*4360*/  FADD R23, R22, R23 ;  /* 0x0000001716177221 */ /* 0x000fe20000000000 */
[----:B------:R-:W-:Y:S01]  /*4370*/  LOP3.LUT R58, R33, 0xff0000, R58, 0xf8, !PT ;  /* 0x00ff0000213a7812 */ /* 0x000fe200078ef83a */
[----:B------:R-:W-:Y:S01]  /*4380*/  IMAD.U32 R33, R66, 0x10000, RZ ;  /* 0x0001000042217824 */ /* 0x000fe200078e00ff */
[----:B------:R-:W-:Y:S01]  /*4390*/  LOP3.LUT R56, R56, 0xff0000, R29, 0xf8, !PT ;  /* 0x00ff000038387812 */ /* 0x000fe200078ef81d */
[----:B------:R-:W-:Y:S01]  /*43a0*/  IMAD.U32 R29, R74, 0x10000, RZ ;  /* 0x000100004a1d7824 */ /* 0x000fe200078e00ff */
[----:B------:R-:W-:Y:S01]  /*43b0*/  PRMT R31, R31, 0x7604, R96 ;  /* 0x000076041f1f7816 */ /* 0x000fe20000000060 */
[----:B------:R-:W-:Y:S01]  /*43c0*/  FADD R27, R27, R52 ;  /* 0x000000341b1b7221 */ /* 0x000fe20000000000 */
[----:B------:R-:W-:-:S02]  /*43d0*/  PRMT R64, R65, 0x7604, R64 ;  /* 0x0000760441407816 */ /* 0x000fc40000000040 */
[----:B------:R-:W-:Y:S01]  /*43e0*/  PRMT R72, R73, 0x7604, R72 ;  /* 0x0000760449487816 */ /* 0x000fe20000000048 */
[----:B------:R-:W-:Y:S01]  /*43f0*/  FADD R24, R24, R27 ;  /* 0x0000001b18187221 */ /* 0x000fe20000000000 */
[----:B------:R-:W-:Y:S02]  /*4400*/  LOP3.LUT R4, R4, 0xffff, RZ, 0xc0, !PT ;  /* 0x0000ffff04047812 */ /* 0x000fe400078ec0ff */
[----:B------:R-:W-:Y:S02]  /*4410*/  LOP3.LUT R9, R9, 0xffff, RZ, 0xc0, !PT ;  /* 0x0000ffff09097812 */ /* 0x000fe400078ec0ff */
[----:B------:R-:W-:Y:S02]  /*4420*/  LOP3.LUT R60, R60, 0xff, RZ, 0xc0, !PT ;  /* 0x000000ff3c3c7812 */ /* 0x000fe400078ec0ff */
[----:B------:R-:W-:Y:S01]  /*4430*/  LOP3.LUT R81, R81, 0xffff, RZ, 0xc0, !PT ;  /* 0x0000ffff51517812 */ /* 0x000fe200078ec0ff */
[----:B------:R-:W-:Y:S01]  /*4440*/  IMAD.SHL.U32 R9, R9, 0x1000000, RZ ;  /* 0x0100000009097824 */ /* 0x000fe200078e00ff */
[----:B------:R-:W-:-:S02]  /*4450*/  PRMT R32, R32, 0x7604, R87 ;  /* 0x0000760420207816 */ /* 0x000fc40000000057 */
[----:B------:R-:W-:Y:S02]  /*4460*/  LOP3.LUT R90, R90, 0xff, RZ, 0xc0, !PT ;  /* 0x000000ff5a5a7812 */ /* 0x000fe400078ec0ff */
[----:B------:R-:W-:Y:S02]  /*4470*/  LOP3.LUT R68, R68, 0xff, RZ, 0xc0, !PT ;  /* 0x000000ff44447812 */ /* 0x000fe400078ec0ff */
[----:B------:R-:W-:Y:S02]  /*4480*/  LOP3.LUT R69, R69, 0xffff, RZ, 0xc0, !PT ;  /* 0x0000ffff45457812 */ /* 0x000fe400078ec0ff */
[----:B------:R-:W-:Y:S01]  /*4490*/  LOP3.LUT R34, R31, 0xff0000, R34, 0xf8, !PT ;  /* 0x00ff00001f227812 */ /* 0x000fe200078ef822 */
[----:B------:R-:W-:Y:S01]  /*44a0*/  IMAD.U32 R31, R62, 0x10000, RZ ;  /* 0x000100003e1f7824 */ /* 0x000fe200078e00ff */
[----:B------:R-:W-:Y:S02]  /*44b0*/  LOP3.LUT R64, R64, 0xff0000, R33, 0xf8, !PT ;  /* 0x00ff000040407812 */ /* 0x000fe400078ef821 */
[----:B------:R-:W-:Y:S01]  /*44c0*/  LOP3.LUT R72, R72, 0xff0000, R29, 0xf8, !PT ;  /* 0x00ff000048487812 */ /* 0x000fe200078ef81d */
[----:B------:R-:W-:Y:S01]  /*44d0*/  IMAD.SHL.U32 R29, R4, 0x1000000, RZ ;  /* 0x01000000041d7824 */ /* 0x000fe200078e00ff */
[----:B------:R-:W-:-:S02]  /*44e0*/  PRMT R60, R61, 0x7604, R60 ;  /* 0x000076043d3c7816 */ /* 0x000fc4000000003c */
[----:B------:R-:W-:Y:S02]  /*44f0*/  PRMT R80, R81, 0x7604, R80 ;  /* 0x0000760451507816 */ /* 0x000fe40000000050 */
[----:B------:R-:W-:Y:S02]  /*4500*/  SHF.L.U32 R33, R82, 0x10, RZ ;  /* 0x0000001052217819 */ /* 0x000fe400000006ff */
[----:B------:R-:W-:Y:S02]  /*4510*/  LOP3.LUT R12, R12, 0xffff, RZ, 0xc0, !PT ;  /* 0x0000ffff0c0c7812 */ /* 0x000fe400078ec0ff */
[----:B------:R-:W-:Y:S02]  /*4520*/  LOP3.LUT R20, R20, 0xffff, RZ, 0xc0, !PT ;  /* 0x0000ffff14147812 */ /* 0x000fe400078ec0ff */
[----:B------:R-:W-:Y:S02]  /*4530*/  LOP3.LUT R32, R32, 0xff0000, R91, 0xf8, !PT ;  /* 0x00ff000020207812 */ /* 0x000fe400078ef85b */
[----:B------:R-:W-:Y:S01]  /*4540*/  LOP3.LUT R94, R94, 0xff0000, R105, 0xf8, !PT ;  /* 0x00ff00005e5e7812 */ /* 0x000fe200078ef869 */
[----:B------:R-:W-:Y:S01]  /*4550*/  IMAD.SHL.U32 R20, R20, 0x1000000, RZ ;  /* 0x0100000014147824 */ /* 0x000fe200078e00ff */
[----:B------:R-:W-:-:S02]  /*4560*/  LOP3.LUT R4, R17, 0xffff, RZ, 0xc0, !PT ;  /* 0x0000ffff11047812 */ /* 0x000fc400078ec0ff */
[----:B------:R-:W-:Y:S02]  /*4570*/  LOP3.LUT R10, R10, 0xffff, RZ, 0xc0, !PT ;  /* 0x0000ffff0a0a7812 */ /* 0x000fe400078ec0ff */
[----:B------:R-:W-:Y:S02]  /*4580*/  LOP3.LUT R15, R15, 0xffff, RZ, 0xc0, !PT ;  /* 0x0000ffff0f0f7812 */ /* 0x000fe400078ec0ff */
[----:B------:R-:W-:Y:S02]  /*4590*/  LOP3.LUT R79, R79, 0xff, RZ, 0xc0, !PT ;  /* 0x000000ff4f4f7812 */ /* 0x000fe400078ec0ff */
[----:B------:R-:W-:Y:S01]  /*45a0*/  LOP3.LUT R30, R83, 0xffff, RZ, 0xc0, !PT ;  /* 0x0000ffff531e7812 */ /* 0x000fe200078ec0ff */
[----:B------:R-:W-:Y:S01]  /*45b0*/  IMAD.SHL.U32 R15, R15, 0x1000000, RZ ;  /* 0x010000000f0f7824 */ /* 0x000fe200078e00ff */
[----:B------:R-:W-:Y:S02]  /*45c0*/  PRMT R90, R97, 0x7604, R90 ;  /* 0x00007604615a7816 */ /* 0x000fe4000000005a */
[----:B------:R-:W-:-:S02]  /*45d0*/  PRMT R68, R69, 0x7604, R68 ;  /* 0x0000760445447816 */ /* 0x000fc40000000044 */
[----:B------:R-:W-:Y:S02]  /*45e0*/  LOP3.LUT R76, R76, 0xff, RZ, 0xc0, !PT ;  /* 0x000000ff4c4c7812 */ /* 0x000fe400078ec0ff */
[----:B------:R-:W-:Y:S02]  /*45f0*/  LOP3.LUT R77, R77, 0xffff, RZ, 0xc0, !PT ;  /* 0x0000ffff4d4d7812 */ /* 0x000fe400078ec0ff */
[----:B------:R-:W-:Y:S02]  /*4600*/  LOP3.LUT R88, R88, 0xff, RZ, 0xc0, !PT ;  /* 0x000000ff58587812 */ /* 0x000fe400078ec0ff */
[----:B------:R-:W-:Y:S01]  /*4610*/  LOP3.LUT R60, R60, 0xff0000, R31, 0xf8, !PT ;  /* 0x00ff00003c3c7812 */ /* 0x000fe200078ef81f */
[----:B------:R-:W-:Y:S01]  /*4620*/  IMAD.U32 R31, R78, 0x10000, RZ ;  /* 0x000100004e1f7824 */ /* 0x000fe200078e00ff */
[----:B------:R-:W-:Y:S01]  /*4630*/  LOP3.LUT R80, R80, 0xff0000, R33, 0xf8, !PT ;  /* 0x00ff000050507812 */ /* 0x000fe200078ef821 */
[----:B------:R-:W-:Y:S01]  /*4640*/  IMAD.SHL.U32 R33, R12, 0x1000000, RZ ;  /* 0x010000000c217824 */ /* 0x000fe200078e00ff */
[----:B------:R-:W-:-:S02]  /*4650*/  LOP3.LUT R3, R3, 0xffff, RZ, 0xc0, !PT ;  /* 0x0000ffff03037812 */ /* 0x000fc400078ec0ff */
[----:B------:R-:W-:Y:S02]  /*4660*/  LOP3.LUT R19, R19, 0xffff, RZ, 0xc0, !PT ;  /* 0x0000ffff13137812 */ /* 0x000fe400078ec0ff */
[----:B------:R-:W-:Y:S01]  /*4670*/  LOP3.LUT R32, R32, R29, RZ, 0xfc, !PT ;  /* 0x0000001d20207212 */ /* 0x000fe200078efcff */
[----:B------:R-:W-:Y:S01]  /*4680*/  IMAD.SHL.U32 R29, R4, 0x1000000, RZ ;  /* 0x01000000041d7824 */ /* 0x000fe200078e00ff */
[----:B------:R-:W-:Y:S01]  /*4690*/  LOP3.LUT R94, R94, R9, RZ, 0xfc, !PT ;  /* 0x000000095e5e7212 */ /* 0x000fe200078efcff */
[----:B------:R-:W-:Y:S01]  /*46a0*/  IMAD.SHL.U32 R9, R10, 0x1000000, RZ ;  /* 0x010000000a097824 */ /* 0x000fe200078e00ff */
[----:B------:R-:W-:Y:S01]  /*46b0*/  PRMT R30, R30, 0x7604, R79 ;  /* 0x000076041e1e7816 */ /* 0x000fe2000000004f */
[----:B------:R-:W-:Y:S01]  /*46c0*/  IMAD.SHL.U32 R3, R3, 0x1000000, RZ ;  /* 0x0100000003037824 */ /* 0x000fe200078e00ff */
[----:B------:R-:W-:Y:S01]  /*46d0*/  LOP3.LUT R84, R84, 0xff, RZ, 0xc0, !PT ;  /* 0x000000ff54547812 */ /* 0x000fe200078ec0ff */
[----:B------:R-:W-:Y:S01]  /*46e0*/  IMAD.SHL.U32 R19, R19, 0x1000000, RZ ;  /* 0x0100000013137824 */ /* 0x000fe200078e00ff */
[----:B------:R-:W-:-:S02]  /*46f0*/  LOP3.LUT R59, R59, 0xffff, RZ, 0xc0, !PT ;  /* 0x0000ffff3b3b7812 */ /* 0x000fc400078ec0ff */
[----:B------:R-:W-:Y:S02]  /*4700*/  PRMT R76, R77, 0x7604, R76 ;  /* 0x000076044d4c7816 */ /* 0x000fe4000000004c */
[----:B------:R-:W-:Y:S02]  /*4710*/  LOP3.LUT R90, R90, 0xff0000, R99, 0xf8, !PT ;  /* 0x00ff00005a5a7812 */ /* 0x000fe400078ef863 */
[----:B------:R-:W-:Y:S02]  /*4720*/  LOP3.LUT R35, R68, 0xff0000, R35, 0xf8, !PT ;  /* 0x00ff000044237812 */ /* 0x000fe400078ef823 */
[----:B------:R-:W-:Y:S02]  /*4730*/  LOP3.LUT R6, R6, 0xffff, RZ, 0xc0, !PT ;  /* 0x0000ffff06067812 */ /* 0x000fe400078ec0ff */
[----:B------:R-:W-:Y:S02]  /*4740*/  LOP3.LUT R14, R14, 0xffff, RZ, 0xc0, !PT ;  /* 0x0000ffff0e0e7812 */ /* 0x000fe400078ec0ff */
[----:B------:R-:W-:-:S02]  /*4750*/  PRMT R88, R93, 0x7604, R88 ;  /* 0x000076045d587816 */ /* 0x000fc40000000058 */
[----:B------:R-:W-:Y:S01]  /*4760*/  SHF.L.U32 R95, R95, 0x10, RZ ;  /* 0x000000105f5f7819 */ /* 0x000fe200000006ff */
[----:B------:R-:W-:Y:S01]  /*4770*/  IMAD.SHL.U32 R17, R14, 0x1000000, RZ ;  /* 0x010000000e117824 */ /* 0x000fe200078e00ff */
[----:B------:R-:W-:Y:S02]  /*4780*/  LOP3.LUT R18, R18, 0xffff, RZ, 0xc0, !PT ;  /* 0x0000ffff12127812 */ /* 0x000fe400078ec0ff */
[----:B------:R-:W-:Y:S02]  /*4790*/  LOP3.LUT R16, R16, 0xffff, RZ, 0xc0, !PT ;  /* 0x0000ffff10107812 */ /* 0x000fe400078ec0ff */
[----:B------:R-:W-:Y:S02]  /*47a0*/  LOP3.LUT R21, R21, 0xffff, RZ, 0xc0, !PT ;  /* 0x0000ffff15157812 */ /* 0x000fe400078ec0ff */
[----:B------:R-:W-:Y:S02]  /*47b0*/  LOP3.LUT R103, R103, 0xffff, RZ, 0xc0, !PT ;  /* 0x0000ffff67677812 */ /* 0x000fe400078ec0ff */
[----:B------:R-:W-:Y:S01]  /*47c0*/  SHF.L.U32 R12, R0, 0x2, RZ ;  /* 0x00000002000c7819 */ /* 0x000fe200000006ff */
[----:B------:R-:W-:Y:S01]  /*47d0*/  IMAD.SHL.U32 R21, R21, 0x1000000, RZ ;  /* 0x0100000015157824 */ /* 0x000fe200078e00ff */
[----:B------:R-:W-:Y:S01]  /*47e0*/  LOP3.LUT R5, R5, 0xffff, RZ, 0xc0, !PT ;  /* 0x0000ffff05057812 */ /* 0x000fe200078ec0ff */
[----:B------:R-:W-:Y:S01]  /*47f0*/  IMAD.SHL.U32 R4, R103, 0x1000000, RZ ;  /* 0x0100000067047824 */ /* 0x000fe200078e00ff */
[----:B------:R-:W-:-:S02]  /*4800*/  PRMT R59, R59, 0x7604, R84 ;  /* 0x000076043b3b7816 */ /* 0x000fc40000000054 */
[----:B------:R-:W-:Y:S02]  /*4810*/  LOP3.LUT R30, R30, 0xff0000, R85, 0xf8, !PT ;  /* 0x00ff00001e1e7812 */ /* 0x000fe400078ef855 */
[----:B------:R-:W-:Y:S01]  /*4820*/  LOP3.LUT R76, R76, 0xff0000, R31, 0xf8, !PT ;  /* 0x00ff00004c4c7812 */ /* 0x000fe200078ef81f */
[----:B------:R-:W-:Y:S01]  /*4830*/  IMAD.SHL.U32 R31, R6, 0x1000000, RZ ;  /* 0x01000000061f7824 */ /* 0x000fe200078e00ff */
[----:B------:R-:W-:Y:S01]  /*4840*/  LOP3.LUT R90, R90, R33, RZ, 0xfc, !PT ;  /* 0x000000215a5a7212 */ /* 0x000fe200078efcff */
[----:B------:R-:W-:Y:S01]  /*4850*/  IMAD.MOV.U32 R33, RZ, RZ, 0x3021 ;  /* 0x00003021ff217424 */ /* 0x000fe200078e00ff */
[----:B------:R-:W-:Y:S01]  /*4860*/  LOP3.LUT R20, R35, R20, RZ, 0xfc, !PT ;  /* 0x0000001423147212 */ /* 0x000fe200078efcff */
[----:B------:R-:W-:Y:S01]  /*4870*/  IMAD.MOV.U32 R35, RZ, RZ, 0x2130 ;  /* 0x00002130ff237424 */ /* 0x000fe200078e00ff */
[----:B------:R-:W-:Y:S02]  /*4880*/  LOP3.LUT R58, R58, R29, RZ, 0xfc, !PT ;  /* 0x0000001d3a3a7212 */ /* 0x000fe400078efcff */
[----:B------:R-:W-:-:S02]  /*4890*/  LOP3.LUT R9, R56, R9, RZ, 0xfc, !PT ;  /* 0x0000000938097212 */ /* 0x000fc400078efcff */
[----:B------:R-:W-:Y:S01]  /*48a0*/  LOP3.LUT R60, R60, R15, RZ, 0xfc, !PT ;  /* 0x0000000f3c3c7212 */ /* 0x000fe200078efcff */
[----:B------:R-:W-:Y:S01]  /*48b0*/  IMAD.SHL.U32 R15, R16, 0x1000000, RZ ;  /* 0x01000000100f7824 */ /* 0x000fe200078e00ff */
[----:B------:R-:W-:Y:S02]  /*48c0*/  LOP3.LUT R88, R88, 0xff0000, R95, 0xf8, !PT ;  /* 0x00ff000058587812 */ /* 0x000fe400078ef85f */
[----:B------:R-:W-:Y:S02]  /*48d0*/  SHF.L.U32 R29, R18, 0x18, RZ ;  /* 0x00000018121d7819 */ /* 0x000fe400000006ff */
[----:B------:R-:W-:Y:S02]  /*48e0*/  LOP3.LUT R12, R12, 0xc, RZ, 0xc0, !PT ;  /* 0x0000000c0c0c7812 */ /* 0x000fe400078ec0ff */
[----:B------:R-:W-:Y:S02]  /*48f0*/  SHF.L.U32 R5, R5, 0x18, RZ ;  /* 0x0000001805057819 */ /* 0x000fe400000006ff */
[----:B------:R-:W-:-:S02]  /*4900*/  LOP3.LUT R59, R59, 0xff0000, R86, 0xf8, !PT ;  /* 0x00ff00003b3b7812 */ /* 0x000fc400078ef856 */
[----:B------:R-:W-:Y:S02]  /*4910*/  LOP3.LUT R3, R30, R3, RZ, 0xfc, !PT ;  /* 0x000000031e037212 */ /* 0x000fe400078efcff */
[----:B------:R-:W-:Y:S02]  /*4920*/  LOP3.LUT R76, R76, R19, RZ, 0xfc, !PT ;  /* 0x000000134c4c7212 */ /* 0x000fe400078efcff */
[----:B------:R-:W-:Y:S02]  /*4930*/  SEL R30, R60, R9, P1 ;  /* 0x000000093c1e7207 */ /* 0x000fe40000800000 */
[----:B------:R-:W-:Y:S02]  /*4940*/  SEL R19, R9, R60, P1 ;  /* 0x0000003c09137207 */ /* 0x000fe40000800000 */
[----:B------:R-:W-:Y:S02]  /*4950*/  LOP3.LUT R31, R88, R31, RZ, 0xfc, !PT ;  /* 0x0000001f581f7212 */ /* 0x000fe400078efcff */
[----:B------:R-:W-:-:S02]  /*4960*/  LOP3.LUT R29, R64, R29, RZ, 0xfc, !PT ;  /* 0x0000001d401d7212 */ /* 0x000fc400078efcff */
[-C--:B------:R-:W-:Y:S02]  /*4970*/  SHF.R.U32.HI R9, RZ, R12.reuse, R33 ;  /* 0x0000000cff097219 */ /* 0x080fe40000011621 */
[----:B------:R-:W-:Y:S02]  /*4980*/  SHF.R.U32.HI R10, RZ, R12, R35 ;  /* 0x0000000cff0a7219 */ /* 0x000fe40000011623 */
[----:B------:R-:W-:Y:S02]  /*4990*/  LOP3.LUT R5, R92, R5, RZ, 0xfc, !PT ;  /* 0x000000055c057212 */ /* 0x000fe400078efcff */
[----:B------:R-:W-:Y:S02]  /*49a0*/  LOP3.LUT R17, R34, R17, RZ, 0xfc, !PT ;  /* 0x0000001122117212 */ /* 0x000fe400078efcff */
[----:B------:R-:W-:Y:S02]  /*49b0*/  LOP3.LUT R15, R72, R15, RZ, 0xfc, !PT ;  /* 0x0000000f480f7212 */ /* 0x000fe400078efcff */
[----:B------:R-:W-:-:S02]  /*49c0*/  LOP3.LUT R21, R80, R21, RZ, 0xfc, !PT ;  /* 0x0000001550157212 */ /* 0x000fc400078efcff */
[----:B------:R-:W-:Y:S02]  /*49d0*/  LOP3.LUT R4, R59, R4, RZ, 0xfc, !PT ;  /* 0x000000043b047212 */ /* 0x000fe400078efcff */
[----:B------:R-:W-:Y:S02]  /*49e0*/  SEL R6, R32, R3, P1 ;  /* 0x0000000320067207 */ /* 0x000fe40000800000 */
[----:B------:R-:W-:Y:S02]  /*49f0*/  SEL R3, R3, R32, P1 ;  /* 0x0000002003037207 */ /* 0x000fe40000800000 */
[----:B------:R-:W-:Y:S02]  /*4a00*/  SEL R14, R90, R31, P1 ;  /* 0x0000001f5a0e7207 */ /* 0x000fe40000800000 */
[----:B------:R-:W-:Y:S02]  /*4a10*/  SEL R32, R20, R29, P1 ;  /* 0x0000001d14207207 */ /* 0x000fe40000800000 */
[----:B------:R-:W-:-:S02]  /*4a20*/  SEL R37, R29, R20, P1 ;  /* 0x000000141d257207 */ /* 0x000fc40000800000 */
[----:B------:R-:W-:Y:S02]  /*4a30*/  LOP3.LUT R9, R9, 0xf, RZ, 0xc0, !PT ;  /* 0x0000000f09097812 */ /* 0x000fe400078ec0ff */
[----:B------:R-:W-:Y:S02]  /*4a40*/  LOP3.LUT R10, R10, 0xf, RZ, 0xc0, !PT ;  /* 0x0000000f0a0a7812 */ /* 0x000fe400078ec0ff */
[----:B------:R-:W-:Y:S01]  /*4a50*/  SEL R31, R31, R90, P1 ;  /* 0x0000005a1f1f7207 */ /* 0x000fe20000800000 */
[----:B------:R-:W-:Y:S01]  /*4a60*/  SHFL.IDX PT, R35, R32, R9, 0x1c1f ;  /* 0x001c1f0920237589 */ /* 0x000fe200000e0000 */
[----:B------:R-:W-:Y:S02]  /*4a70*/  SEL R16, R94, R5, P1 ;  /* 0x000000055e107207 */ /* 0x000fe40000800000 */
[----:B------:R-:W-:Y:S01]  /*4a80*/  SEL R18, R58, R17, P1 ;  /* 0x000000113a127207 */ /* 0x000fe20000800000 */
[----:B------:R-:W-:Y:S01]  /*4a90*/  SHFL.IDX PT, R36, R37, R10, 0x1c1f ;  /* 0x001c1f0a25247589 */ /* 0x000fe200000e0000 */
[----:B------:R-:W-:-:S02]  /*4aa0*/  SEL R5, R5, R94, P1 ;  /* 0x0000005e05057207 */ /* 0x000fc40000800000 */
[----:B------:R-:W-:Y:S01]  /*4ab0*/  SEL R17, R17, R58, P1 ;  /* 0x0000003a11117207 */ /* 0x000fe20000800000 */
[----:B------:R-:W-:Y:S01]  /*4ac0*/  SHFL.IDX PT, R14, R14, R9, 0x1c1f ;  /* 0x001c1f090e0e7589 */ /* 0x000fe200000e0000 */
[----:B------:R-:W-:Y:S02]  /*4ad0*/  SEL R34, R76, R15, P1 ;  /* 0x0000000f4c227207 */ /* 0x000fe40000800000 */
[----:B------:R-:W-:Y:S01]  /*4ae0*/  SEL R39, R15, R76, P1 ;  /* 0x0000004c0f277207 */ /* 0x000fe20000800000 */
[----:B------:R-:W1:Y:S01]  /*4af0*/  SHFL.IDX PT, R31, R31, R10, 0x1c1f ;  /* 0x001c1f0a1f1f7589 */ /* 0x000e6200000e0000 */
[----:B------:R-:W-:Y:S02]  /*4b00*/  SEL R40, R4, R21, P1 ;  /* 0x0000001504287207 */ /* 0x000fe40000800000 */
[----:B------:R-:W-:Y:S01]  /*4b10*/  SEL R41, R21, R4, P1 ;  /* 0x0000000415297207 */ /* 0x000fe20000800000 */
[----:B------:R-:W-:Y:S01]  /*4b20*/  SHFL.IDX PT, R16, R16, R9, 0x1c1f ;  /* 0x001c1f0910107589 */ /* 0x000fe200000e0000 */
[----:B------:R-:W-:-:S03]  /*4b30*/  FADD R4, R28, R23 ;  /* 0x000000171c047221 */ /* 0x000fc60000000000 */
[----:B------:R2:W3:Y:S04]  /*4b40*/  SHFL.IDX PT, R29, R5, R10, 0x1c1f ;  /* 0x001c1f0a051d7589 */ /* 0x0004e800000e0000 */
[----:B------:R-:W-:Y:S04]  /*4b50*/  SHFL.IDX PT, R33, R30, R9, 0x1c1f ;  /* 0x001c1f091e217589 */ /* 0x000fe800000e0000 */
[----:B------:R-:W4:Y:S01]  /*4b60*/  SHFL.IDX PT, R20, R19, R10, 0x1c1f ;  /* 0x001c1f0a13147589 */ /* 0x000f2200000e0000 */
[----:B--2---:R-:W-:-:S03]  /*4b70*/  IMAD.MOV.U32 R5, RZ, RZ, 0x3276 ;  /* 0x00003276ff057424 */ /* 0x004fc600078e00ff */
[----:B------:R-:W-:Y:S02]  /*4b80*/  SHFL.IDX PT, R21, R34, R9, 0x1c1f ;  /* 0x001c1f0922157589 */ /* 0x000fe400000e0000 */
[----:B------:R-:W-:Y:S02]  /*4b90*/  SEL R5, R5, 0x7632, P1 ;  /* 0x0000763205057807 */ /* 0x000fe40000800000 */
[----:B------:R-:W2:Y:S02]  /*4ba0*/  SHFL.IDX PT, R38, R39, R10, 0x1c1f ;  /* 0x001c1f0a27267589 */ /* 0x000ea400000e0000 */
[----:B-1----:R-:W-:Y:S02]  /*4bb0*/  PRMT R27, R14, R5, R31 ;  /* 0x000000050e1b7216 */ /* 0x002fe4000000001f */
[----:B------:R1:W-:Y:S04]  /*4bc0*/  SHFL.IDX PT, R0, R6, R9, 0x1c1f ;  /* 0x001c1f0906007589 */ /* 0x0003e800000e0000 */
[----:B------:R5:W2:Y:S04]  /*4bd0*/  SHFL.IDX PT, R15, R3, R10, 0x1c1f ;  /* 0x001c1f0a030f7589 */ /* 0x000aa800000e0000 */
[----:B------:R-:W-:Y:S01]  /*4be0*/  SHFL.IDX PT, R18, R18, R9, 0x1c1f ;  /* 0x001c1f0912127589 */ /* 0x000fe200000e0000 */
[----:B-1----:R-:W-:-:S03]  /*4bf0*/  IMAD.MOV.U32 R6, RZ, RZ, 0x1054 ;  /* 0x00001054ff067424 */ /* 0x002fc600078e00ff */
[----:B------:R-:W1:Y:S01]  /*4c00*/  SHFL.IDX PT, R17, R17, R10, 0x1c1f ;  /* 0x001c1f0a11117589 */ /* 0x000e6200000e0000 */
[----:B-----5:R-:W-:Y:S01]  /*4c10*/  FADD R3, R24, R25 ;  /* 0x0000001918037221 */ /* 0x020fe20000000000 */
[----:B------:R-:W-:Y:S02]  /*4c20*/  SEL R6, R6, 0x5410, P1 ;  /* 0x0000541006067807 */ /* 0x000fe40000800000 */
[----:B------:R-:W-:Y:S02]  /*4c30*/  SHFL.IDX PT, R40, R40, R9, 0x1c1f ;  /* 0x001c1f0928287589 */ /* 0x000fe400000e0000 */
[CCC-:B------:R-:W-:Y:S02]  /*4c40*/  PRMT R34, R35.reuse, R6.reuse, R36.reuse ;  /* 0x0000000623227216 */ /* 0x1c0fe40000000024 */
[----:B------:R-:W5:Y:S01]  /*4c50*/  SHFL.IDX PT, R41, R41, R10, 0x1c1f ;  /* 0x001c1f0a29297589 */ /* 0x000f6200000e0000 */
[----:B------:R-:W-:Y:S02]  /*4c60*/  PRMT R35, R35, R5, R36 ;  /* 0x0000000523237216 */ /* 0x000fe40000000024 */
[----:B------:R-:W-:-:S02]  /*4c70*/  PRMT R26, R14, R6, R31 ;  /* 0x000000060e1a7216 */ /* 0x000fc4000000001f */
[-C--:B---3--:R-:W-:Y:S02]  /*4c80*/  PRMT R28, R16, R6.reuse, R29 ;  /* 0x00000006101c7216 */ /* 0x088fe4000000001d */
[-C--:B----4-:R-:W-:Y:S02]  /*4c90*/  PRMT R32, R33, R6.reuse, R20 ;  /* 0x0000000621207216 */ /* 0x090fe40000000014 */
[CCC-:B--2---:R-:W-:Y:S02]  /*4ca0*/  PRMT R36, R21.reuse, R6.reuse, R38.reuse ;  /* 0x0000000615247216 */ /* 0x1c4fe40000000026 */
[-C--:B------:R-:W-:Y:S02]  /*4cb0*/  PRMT R37, R21, R5.reuse, R38 ;  /* 0x0000000515257216 */ /* 0x080fe40000000026 */
[C-C-:B------:R-:W-:Y:S02]  /*4cc0*/  PRMT R24, R0.reuse, R6, R15.reuse ;  /* 0x0000000600187216 */ /* 0x140fe4000000000f */
[----:B------:R-:W-:-:S02]  /*4cd0*/  PRMT R25, R0, R5, R15 ;  /* 0x0000000500197216 */ /* 0x000fc4000000000f */
[-C--:B------:R-:W-:Y:S02]  /*4ce0*/  PRMT R29, R16, R5.reuse, R29 ;  /* 0x00000005101d7216 */ /* 0x080fe4000000001d */
[CCC-:B-1----:R-:W-:Y:S02]  /*4cf0*/  PRMT R30, R18.reuse, R6.reuse, R17.reuse ;  /* 0x00000006121e7216 */ /* 0x1c2fe40000000011 */
[-C--:B------:R-:W-:Y:S02]  /*4d00*/  PRMT R31, R18, R5.reuse, R17 ;  /* 0x00000005121f7216 */ /* 0x080fe40000000011 */
[-C--:B------:R-:W-:Y:S02]  /*4d10*/  PRMT R33, R33, R5.reuse, R20 ;  /* 0x0000000521217216 */ /* 0x080fe40000000014 */
[C-C-:B-----5:R-:W-:Y:S02]  /*4d20*/  PRMT R38, R40.reuse, R6, R41.reuse ;  /* 0x0000000628267216 */ /* 0x160fe40000000029 */
[----:B------:R-:W-:Y:S01]  /*4d30*/  PRMT R39, R40, R5, R41 ;  /* 0x0000000528277216 */ /* 0x000fe20000000029 */
[----:B------:R-:W-:Y:S06]  /*4d40*/  @!P0 BRA `(.L_x_19) ;  /* 0x0000000000048947 */ /* 0x000fec0003800000 */
[----:B------:R-:W-:Y:S01]  /*4d50*/  BPT.TRAP 0x1 ;  /* 0x000000040000795c */ /* 0x000fe20000300000 */
.L_x_19:
[----:B------:R-:W1:Y:S02]  /*4d60*/  SYNCS.PHASECHK.TRANS64.TRYWAIT P2, [UR36+0x2a008], R2 ;  /* 0x02a00802ff0075a7 */ /* 0x000e640008040164 */
[----:B-1----:R-:W-:Y:S05]  /*4d70*/  @!P2 BRA `(.L_x_20) ;  /* 0x000000dc0044a947 */ /* 0x002fea0003800000 */
.L_x_114:
[----:B------:R-:W-:Y:S01]  /*4d80*/  UIADD3 UR10, UR6, 0x700, URZ ;  /* 0x00000700060a7890 */ /* 0x000fe2000fffe03f */
[----:B------:R-:W-:Y:S01]  /*4d90*/  WARPGROUP.ARRIVE ;  /* 0x00000000000079c5 */ /* 0x000fe20000000000 */
[----:B------:R-:W-:Y:S01]  /*4da0*/  UMOV UR11, 0x40000040 ;  /* 0x40000040000b7882 */ /* 0x000fe20000000000 */
[----:B------:R-:W-:Y:S01]  /*4db0*/  UIADD3 UR14, UR6, 0x800, URZ ;  /* 0x00000800060e7890 */ /* 0x000fe2000fffe03f */
[----:B------:R-:W-:Y:S01]  /*4dc0*/  UMOV UR15, 0x40000040 ;  /* 0x40000040000f7882 */ /* 0x000fe20000000000 */
[----:B------:R-:W-:Y:S01]  /*4dd0*/  UIADD3 UR18, UR6, 0x900, URZ ;  /* 0x0000090006127890 */ /* 0x000fe2000fffe03f */
[----:B------:R-:W-:-:S03]  /*4de0*/  UMOV UR19, 0x40000040 ;  /* 0x4000004000137882 */ /* 0x000fc60000000000 */
[----:B------:R-:W-:Y:S01]  /*4df0*/  QGMMA.64x32x32.F32.E4M3.E4M3 R184, R24, gdesc[UR8], RZ, !UPT, gsb0 ;  /* 0x0060000818b87df3 */ /* 0x000fe2000c0008ff */
[----:B------:R-:W-:Y:S01]  /*4e00*/  UIADD3 UR22, UR6, 0xa00, URZ ;  /* 0x00000a0006167890 */ /* 0x000fe2000fffe03f */
[----:B------:R-:W-:Y:S01]  /*4e10*/  UMOV UR23, 0x40000040 ;  /* 0x4000004000177882 */ /* 0x000fe20000000000 */
[----:B------:R-:W-:Y:S01]  /*4e20*/  UIADD3 UR10, UR6, 0xb00, URZ ;  /* 0x00000b00060a7890 */ /* 0x000fe2000fffe03f */
[----:B------:R-:W-:Y:S01]  /*4e30*/  UMOV UR11, 0x40000040 ;  /* 0x40000040000b7882 */ /* 0x000fe20000000000 */
[----:B------:R-:W-:Y:S02]  /*4e40*/  WARPGROUP.DEPBAR.LE gsb0, 0x0 ;  /* 0x00008000000079c5 */ /* 0x000fe40000010000 */
[----:B------:R-:W-:-:S06]  /*4e50*/  WARPGROUP.ARRIVE ;  /* 0x00000000000079c5 */ /* 0x000fcc0000000000 */
[----:B------:R-:W-:Y:S01]  /*4e60*/  QGMMA.64x32x32.F32.E4M3.E4M3 R168, R24, gdesc[UR12], RZ, !UPT, gsb0 ;  /* 0x0060000c18a87df3 */ /* 0x000fe2000c0008ff */
        /* <DEDUP_REMOVED lines=29> */
[----:B------:R-:W-:Y:S01]  /*5040*/  QGMMA.64x32x32.F32.E4M3.E4M3 R184, R28, gdesc[UR8], R184, gsb0 ;  /* 0x006000081cb87df3 */ /* 0x000fe200080008b8 */
        /* <DEDUP_REMOVED lines=84> */
[----:B------:R-:W-:Y:S03]  /*5590*/  QGMMA.64x32x32.F32.E4M3.E4M3 R136, R36, gdesc[UR20], R136, gsb0 ;  /* 0x0060001424887df3 */ /* 0x000fe60008000888 */
        /* <DEDUP_REMOVED lines=10> */
[----:B------:R-:W-:Y:S05]  /*5640*/  @!P0 BRA `(.L_x_21) ;  /* 0x0000000000048947 */ /* 0x000fea0003800000 */
[----:B------:R-:W-:Y:S01]  /*5650*/  BPT.TRAP 0x1 ;  /* 0x000000040000795c */ /* 0x000fe20000300000 */
.L_x_21:
[----:B------:R-:W-:Y:S01]  /*5660*/  UISETP.GT.U32.AND UP0, UPT, UR4, 0x1, UPT ;  /* 0x000000010400788c */ /* 0x000fe2000bf04070 */
[----:B-1----:R-:W-:Y:S01]  /*5670*/  IMAD.MOV.U32 R2, RZ, RZ, RZ ;  /* 0x000000ffff027224 */ /* 0x002fe200078e00ff */
[----:B------:R-:W-:-:S04]  /*5680*/  UIADD3 UR5, UR36, 0x2a028, URZ ;  /* 0x0002a02824057890 */ /* 0x000fc8000fffe03f */
[----:B------:R-:W-:Y:S01]  /*5690*/  PLOP3.LUT P2, PT, PT, PT, UP0, 0x80, 0x0 ;  /* 0x000000000000781c */ /* 0x000fe20003f4f008 */
[----:B------:R-:W-:-:S09]  /*56a0*/  UPRMT UR5, URZ, 0x654, UR5 ;  /* 0x000006543f057896 */ /* 0x000fd20008000005 */
[----:B------:R-:W-:Y:S03]  /*56b0*/  SYNCS.ARRIVE.TRANS64.RED.A1T0 RZ, [UR5], RZ ;  /* 0x000000ffffff79a7 */ /* 0x000fe60008100405 */
[----:B------:R-:W-:Y:S05]  /*56c0*/  @P2 BRA `(.L_x_22) ;  /* 0x0000000000042947 */ /* 0x000fea0003800000 */
[----:B------:R-:W-:Y:S01]  /*56d0*/  BPT.TRAP 0x1 ;  /* 0x000000040000795c */ /* 0x000fe20000300000 */
.L_x_22:
[C---:B------:R-:W-:Y:S01]  /*56e0*/  ISETP.GE.AND P3, PT, R13.reuse, 0x101, PT ;  /* 0x000001010d00780c */ /* 0x040fe20003f66270 */
[----:B------:R-:W-:Y:S01]  /*56f0*/  UMOV UR4, 0x1 ;  /* 0x0000000100047882 */ /* 0x000fe20000000000 */
[----:B------:R-:W-:Y:S01]  /*5700*/  IADD3 R0, R13, 0x7f, RZ ;  /* 0x0000007f0d007810 */ /* 0x000fe20007ffe0ff */
[----:B------:R-:W-:-:S03]  /*5710*/  UMOV UR5, 0x2 ;  /* 0x0000000200057882 */ /* 0x000fc60000000000 */
[----:B------:R-:W-:-:S04]  /*5720*/  SHF.R.S32.HI R15, RZ, 0x1f, R0 ;  /* 0x0000001fff0f7819 */ /* 0x000fc80000011400 */
[----:B------:R-:W-:Y:S01]  /*5730*/  LEA.HI R15, R15, R0, RZ, 0x7 ;  /* 0x000000000f0f7211 */ /* 0x000fe200078f38ff */
[----:B------:R-:W-:-:S03]  /*5740*/  VIADD R0, R11, 0x80 ;  /* 0x000000800b007836 */ /* 0x000fc60000000000 */
[----:B------:R-:W-:Y:S01]  /*5750*/  LEA.HI.SX32 R11, R15, 0xffffffff, 0x19 ;  /* 0xffffffff0f0b7811 */ /* 0x000fe200078fcaff */
[----:B------:R-:W-:Y:S06]  /*5760*/  @!P3 BRA `(.L_x_23) ;  /* 0x0000004000b0b947 */ /* 0x000fec0003800000 */
[----:B------:R-:W-:Y:S01]  /*5770*/  IMAD.MOV.U32 R13, RZ, RZ, R8 ;  /* 0x000000ffff0d7224 */ /* 0x000fe200078e0008 */
[----:B------:R-:W-:Y:S01]  /*5780*/  UMOV UR5, 0x2 ;  /* 0x0000000200057882 */ /* 0x000fe20000000000 */
[----:B------:R-:W-:Y:S01]  /*5790*/  IMAD.MOV.U32 R15, RZ, RZ, R7 ;  /* 0x000000ffff0f7224 */ /* 0x000fe200078e0007 */
[----:B------:R-:W-:Y:S01]  /*57a0*/  UMOV UR4, 0x1 ;  /* 0x0000000100047882 */ /* 0x000fe20000000000 */
[----:B------:R-:W-:Y:S01]  /*57b0*/  IMAD.MOV.U32 R2, RZ, RZ, RZ ;  /* 0x000000ffff027224 */ /* 0x000fe200078e00ff */
[----:B------:R-:W-:-:S06]  /*57c0*/  ULDC UR7, c[0x0][0x604] ;  /* 0x0001810000077ab9 */ /* 0x000fcc0000000800 */
.L_x_34:
[----:B------:R-:W-:-:S13]  /*57d0*/  PLOP3.LUT P4, PT, PT, PT, UP1, 0x80, 0x0 ;  /* 0x000000000000781c */ /* 0x000fda0003f8f018 */
[----:B-1----:R-:W-:Y:S05]  /*57e0*/  @!P4 BRA `(.L_x_24) ;  /* 0x000000000004c947 */ /* 0x002fea0003800000 */
[----:B------:R-:W-:Y:S01]  /*57f0*/  BPT.TRAP 0x1 ;  /* 0x000000040000795c */ /* 0x000fe20000300000 */
.L_x_24:
[----:B------:R-:W-:Y:S01]  /*5800*/  ULEA UR10, UR5, UR36, 0x3 ;  /* 0x00000024050a7291 */ /* 0x000fe2000f8e183f */
[----:B------:R-:W-:-:S08]  /*5810*/  SHF.L.U32 R7, R2, 0x1f, RZ ;  /* 0x0000001f02077819 */ /* 0x000fd000000006ff */
[----:B------:R-:W1:Y:S02]  /*5820*/  SYNCS.PHASECHK.TRANS64.TRYWAIT P3, [UR10+0x2a000], R7 ;  /* 0x02a00007ff0075a7 */ /* 0x000e64000806014a */
[----:B-1----:R-:W-:Y:S05]  /*5830*/  @!P3 BRA `(.L_x_25) ;  /* 0x000000d000acb947 */ /* 0x002fea0003800000 */
.L_x_115:
[----:B------:R-:W-:Y:S01]  /*5840*/  UIMAD UR10, UR5, 0x700, UR6 ;  /* 0x00000700050a78a4 */ /* 0x000fe2000f8e0206 */
[----:B------:R-:W-:Y:S01]  /*5850*/  WARPGROUP.ARRIVE ;  /* 0x00000000000079c5 */ /* 0x000fe20000000000 */
[----:B------:R-:W-:Y:S01]  /*5860*/  UMOV UR11, 0xc0000010 ;  /* 0xc0000010000b7882 */ /* 0x000fe20000000000 */
[----:B------:R-:W-:Y:S01]  /*5870*/  UMOV UR15, 0xc0000010 ;  /* 0xc0000010000f7882 */ /* 0x000fe20000000000 */
[----:B------:R-:W-:Y:S02]  /*5880*/  UIADD3 UR14, UR10, 0x100, URZ ;  /* 0x000001000a0e7890 */ /* 0x000fe4000fffe03f */
[----:B------:R-:W-:Y:S01]  /*5890*/  UIADD3 UR18, UR10, 0x200, URZ ;  /* 0x000002000a127890 */ /* 0x000fe2000fffe03f */
[----:B------:R-:W-:Y:S02]  /*58a0*/  UMOV UR19, 0xc0000010 ;  /* 0xc000001000137882 */ /* 0x000fe40000000000 */
[----:B------:R-:W-:Y:S01]  /*58b0*/  QGMMA.64x128x32.F32.E4M3.E4M3 R24, gdesc[UR8], RZ, !UPT, gsb0 ;  /* 0x01e00000081879f3 */ /* 0x000fe2000c0008ff */
[----:B------:R-:W-:Y:S01]  /*58c0*/  UIADD3 UR22, UR10, 0x300, URZ ;  /* 0x000003000a167890 */ /* 0x000fe2000fffe03f */
[----:B------:R-:W-:Y:S01]  /*58d0*/  UMOV UR23, 0xc0000010 ;  /* 0xc000001000177882 */ /* 0x000fe20000000000 */
[----:B------:R-:W-:Y:S01]  /*58e0*/  UIADD3 UR26, UR10, 0x400, URZ ;  /* 0x000004000a1a7890 */ /* 0x000fe2000fffe03f */
[----:B------:R-:W-:Y:S01]  /*58f0*/  UMOV UR27, 0xc0000010 ;  /* 0xc0000010001b7882 */ /* 0x000fe20000000000 */
[----:B------:R-:W-:Y:S01]  /*5900*/  UIADD3 UR30, UR10, 0x500, URZ ;  /* 0x000005000a1e7890 */ /* 0x000fe2000fffe03f */
[----:B------:R-:W-:Y:S01]  /*5910*/  UMOV UR31, 0xc0000010 ;  /* 0xc0000010001f7882 */ /* 0x000fe20000000000 */
[----:B------:R-:W-:Y:S01]  /*5920*/  UIADD3 UR34, UR10, 0x600, URZ ;  /* 0x000006000a227890 */ /* 0x000fe2000fffe03f */
[----:B------:R-:W-:Y:S01]  /*5930*/  UMOV UR35, 0xc0000010 ;  /* 0xc000001000237882 */ /* 0x000fe20000000000 */
[----:B------:R-:W-:-:S04]  /*5940*/  UIADD3 UR5, UR5, 0x1, URZ ;  /* 0x0000000105057890 */ /* 0x000fc8000fffe03f */
[----:B------:R-:W-:-:S04]  /*5950*/  UISETP.NE.AND UP0, UPT, UR5, 0x5, UPT ;  /* 0x000000050500788c */ /* 0x000fc8000bf05270 */
[----:B------:R-:W-:Y:S02]  /*5960*/  USEL UR10, URZ, 0x1, UP0 ;  /* 0x000000013f0a7887 */ /* 0x000fe40008000000 */
[----:B------:R-:W-:-:S04]  /*5970*/  USEL UR5, UR5, URZ, UP0 ;  /* 0x0000003f05057287 */ /* 0x000fc80008000000 */
[----:B------:R-:W-:Y:S01]  /*5980*/  LOP3.LUT R2, R2, UR10, RZ, 0x3c, !PT ;  /* 0x0000000a02027c12 */ /* 0x000fe2000f8e3cff */
[----:B------:R-:W-:Y:S02]  /*5990*/  WARPGROUP.DEPBAR.LE gsb0, 0x0 ;  /* 0x00008000000079c5 */ /* 0x000fe40000010000 */
        /* <DEDUP_REMOVED lines=18> */
[----:B------:R-:W-:Y:S05]  /*5ac0*/  @!P4 BRA `(.L_x_26) ;  /* 0x000000000004c947 */ /* 0x000fea0003800000 */
[----:B------:R-:W-:Y:S01]  /*5ad0*/  BPT.TRAP 0x1 ;  /* 0x000000040000795c */ /* 0x000fe20000300000 */
.L_x_26:
[----:B-1----:R-:W-:Y:S01]  /*5ae0*/  FMNMX R8, R24, R15, !PT ;  /* 0x0000000f18087209 */ /* 0x002fe20007800000 */
[----:B------:R-:W-:-:S03]  /*5af0*/  ULEA UR10, UR5, UR36, 0x3 ;  /* 0x00000024050a7291 */ /* 0x000fc6000f8e183f */
[----:B------:R-:W-:-:S04]  /*5b00*/  FMNMX R7, R25, R8, !PT ;  /* 0x0000000819077209 */ /* 0x000fc80007800000 */
        /* <DEDUP_REMOVED lines=29> */
[----:B------:R-:W-:-:S05]  /*5ce0*/  FMNMX R8, R85, R8, !PT ;  /* 0x0000000855087209 */ /* 0x000fca0007800000 */
[----:B------:R-:W1:Y:S02]  /*5cf0*/  SHFL.BFLY PT, R7, R8, 0x1, 0x1f ;  /* 0x0c201f0008077f89 */ /* 0x000e6400000e0000 */
[----:B-1----:R-:W-:Y:S02]  /*5d00*/  FMNMX R9, R8, R7, !PT ;  /* 0x0000000708097209 */ /* 0x002fe40007800000 */
[----:B------:R-:W-:-:S03]  /*5d10*/  FMNMX R8, R26, R13, !PT ;  /* 0x0000000d1a087209 */ /* 0x000fc60007800000 */
[----:B------:R-:W1:Y:S01]  /*5d20*/  SHFL.BFLY PT, R10, R9, 0x2, 0x1f ;  /* 0x0c401f00090a7f89 */ /* 0x000e6200000e0000 */
[----:B------:R-:W-:-:S04]  /*5d30*/  FMNMX R23, R27, R8, !PT ;  /* 0x000000081b177209 */ /* 0x000fc80007800000 */
[----:B------:R-:W-:Y:S02]  /*5d40*/  FMNMX R8, R30, R23, !PT ;  /* 0x000000171e087209 */ /* 0x000fe40007800000 */
[----:B-1----:R-:W-:-:S04]  /*5d50*/  FMNMX R7, R9, R10, !PT ;  /* 0x0000000a09077209 */ /* 0x002fc80007800000 */
[----:B------:R-:W-:-:S04]  /*5d60*/  FSETP.NEU.AND P3, PT, R7, -INF , PT ;  /* 0xff8000000700780b */ /* 0x000fc80003f6d000 */
[----:B------:R-:W-:-:S05]  /*5d70*/  FSEL R10, R7, RZ, P3 ;  /* 0x000000ff070a7208 */ /* 0x000fca0001800000 */
[C---:B------:R-:W-:Y:S01]  /*5d80*/  FMUL R200, R10.reuse, UR7 ;  /* 0x000000070ac87c20 */ /* 0x040fe20008400000 */
[----:B------:R-:W-:-:S03]  /*5d90*/  FADD R10, -R10, R15 ;  /* 0x0000000f0a0a7221 */ /* 0x000fc60000000100 */
[--C-:B------:R-:W-:Y:S01]  /*5da0*/  FFMA R24, R24, UR7, -R200.reuse ;  /* 0x0000000718187c23 */ /* 0x100fe200080008c8 */
[----:B------:R-:W-:-:S01]  /*5db0*/  FFMA R28, R28, UR7, -R200 ;  /* 0x000000071c1c7c23 */ /* 0x000fc200080008c8 */
[--C-:B------:R-:W-:Y:S01]  /*5dc0*/  FFMA R29, R29, UR7, -R200.reuse ;  /* 0x000000071d1d7c23 */ /* 0x100fe200080008c8 */
[----:B------:R-:W-:-:S01]  /*5dd0*/  FFMA R25, R25, UR7, -R200 ;  /* 0x0000000719197c23 */ /* 0x000fc200080008c8 */
[--C-:B------:R-:W-:Y:S01]  /*5de0*/  FFMA R18, R32, UR7, -R200.reuse ;  /* 0x0000000720127c23 */ /* 0x100fe200080008c8 */
[----:B------:R-:W-:Y:S01]  /*5df0*/  FSETP.GEU.AND P5, PT, R24, -126, PT ;  /* 0xc2fc00001800780b */ /* 0x000fe20003fae000 */
[--C-:B------:R-:W-:Y:S01]  /*5e00*/  FFMA R20, R36, UR7, -R200.reuse ;  /* 0x0000000724147c23 */ /* 0x100fe200080008c8 */
[----:B------:R-:W-:Y:S01]  /*5e10*/  FSETP.GEU.AND P3, PT, R28, -126, PT ;  /* 0xc2fc00001c00780b */ /* 0x000fe20003f6e000 */
[--C-:B------:R-:W-:Y:S01]  /*5e20*/  FFMA R21, R37, UR7, -R200.reuse ;  /* 0x0000000725157c23 */ /* 0x100fe200080008c8 */
[----:B------:R-:W-:Y:S01]  /*5e30*/  FSETP.GEU.AND P4, PT, R29, -126, PT ;  /* 0xc2fc00001d00780b */ /* 0x000fe20003f8e000 */
[--C-:B------:R-:W-:Y:S01]  /*5e40*/  FFMA R19, R33, UR7, -R200.reuse ;  /* 0x0000000721137c23 */ /* 0x100fe200080008c8 */
[----:B------:R-:W-:Y:S01]  /*5e50*/  FSETP.GEU.AND P6, PT, R25, -126, PT ;  /* 0xc2fc00001900780b */ /* 0x000fe20003fce000 */
[--C-:B------:R-:W-:Y:S01]  /*5e60*/  FFMA R22, R40, UR7, -R200.reuse ;  /* 0x0000000728167c23 */ /* 0x100fe200080008c8 */
[----:B------:R-:W-:-:S01]  /*5e70*/  FFMA R23, R41, UR7, -R200 ;  /* 0x0000000729177c23 */ /* 0x000fc200080008c8 */
[--C-:B------:R-:W-:Y:S01]  /*5e80*/  FFMA R32, R52, UR7, -R200.reuse ;  /* 0x0000000734207c23 */ /* 0x100fe200080008c8 */
[----:B------:R-:W-:-:S01]  /*5e90*/  FFMA R36, R56, UR7, -R200 ;  /* 0x0000000738247c23 */ /* 0x000fc200080008c8 */
[--C-:B------:R-:W-:Y:S01]  /*5ea0*/  FFMA R40, R61, UR7, -R200.reuse ;  /* 0x000000073d287c23 */ /* 0x100fe200080008c8 */
[----:B------:R-:W-:-:S01]  /*5eb0*/  FFMA R68, R68, UR7, -R200 ;  /* 0x0000000744447c23 */ /* 0x000fc200080008c8 */
[----:B------:R-:W-:Y:S01]  /*5ec0*/  @!P5 FMUL R24, R24, 0.5 ;  /* 0x3f0000001818d820 */ /* 0x000fe20000400000 */
[----:B------:R-:W-:-:S01]  /*5ed0*/  FFMA R72, R72, UR7, -R200 ;  /* 0x0000000748487c23 */ /* 0x000fc200080008c8 */
[----:B------:R-:W-:Y:S01]  /*5ee0*/  @!P3 FMUL R28, R28, 0.5 ;  /* 0x3f0000001c1cb820 */ /* 0x000fe20000400000 */
[----:B------:R-:W-:-:S01]  /*5ef0*/  FFMA R76, R76, UR7, -R200 ;  /* 0x000000074c4c7c23 */ /* 0x000fc200080008c8 */
[----:B------:R1:W2:Y:S01]  /*5f00*/  MUFU.EX2 R9, R24 ;  /* 0x0000001800097308 */ /* 0x0002a20000000800 */
[----:B------:R-:W-:Y:S01]  /*5f10*/  @!P4 FMUL R29, R29, 0.5 ;  /* 0x3f0000001d1dc820 */ /* 0x000fe20000400000 */
[----:B------:R-:W-:Y:S01]  /*5f20*/  @!P6 FMUL R25, R25, 0.5 ;  /* 0x3f0000001919e820 */ /* 0x000fe20000400000 */
[----:B------:R-:W-:-:S01]  /*5f30*/  FFMA R56, R77, UR7, -R200 ;  /* 0x000000074d387c23 */ /* 0x000fc200080008c8 */
[--C-:B------:R-:W-:Y:S01]  /*5f40*/  FFMA R52, R73, UR7, -R200.reuse ;  /* 0x0000000749347c23 */ /* 0x100fe200080008c8 */
[----:B------:R-:W-:-:S01]  /*5f50*/  FFMA R61, R80, UR7, -R200 ;  /* 0x00000007503d7c23 */ /* 0x000fc200080008c8 */
[--C-:B------:R-:W-:Y:S01]  /*5f60*/  FFMA R84, R84, UR7, -R200.reuse ;  /* 0x0000000754547c23 */ /* 0x100fe200080008c8 */
[----:B------:R-:W-:-:S01]  /*5f70*/  FFMA R85, R85, UR7, -R200 ;  /* 0x0000000755557c23 */ /* 0x000fc200080008c8 */
[----:B------:R3:W4:Y:S01]  /*5f80*/  MUFU.EX2 R16, R28 ;  /* 0x0000001c00107308 */ /* 0x0007220000000800 */
[----:B-1----:R-:W-:-:S01]  /*5f90*/  FFMA R24, R44, UR7, -R200 ;  /* 0x000000072c187c23 */ /* 0x002fc200080008c8 */
[--C-:B------:R-:W-:Y:S01]  /*5fa0*/  FFMA R44, R65, UR7, -R200.reuse ;  /* 0x00000007412c7c23 */ /* 0x100fe200080008c8 */
[----:B------:R-:W-:-:S01]  /*5fb0*/  FFMA R81, R81, UR7, -R200 ;  /* 0x0000000751517c23 */ /* 0x000fc200080008c8 */
[----:B------:R-:W-:-:S04]  /*5fc0*/  FMUL R10, R10, UR7 ;  /* 0x000000070a0a7c20 */ /* 0x000fc80008400000 */
[----:B------:R-:W1:Y:S01]  /*5fd0*/  MUFU.EX2 R17, R29 ;  /* 0x0000001d00117308 */ /* 0x000e620000000800 */
[----:B--2---:R-:W-:Y:S01]  /*5fe0*/  @!P5 FMUL R9, R9, R9 ;  /* 0x000000090909d220 */ /* 0x004fe20000400000 */
[----:B------:R-:W-:Y:S01]  /*5ff0*/  FSETP.GEU.AND P5, PT, R18, -126, PT ;  /* 0xc2fc00001200780b */ /* 0x000fe20003fae000 */
[----:B---3--:R-:W-:-:S01]  /*6000*/  FFMA R28, R48, UR7, -R200 ;  /* 0x00000007301c7c23 */ /* 0x008fc200080008c8 */
[----:B------:R-:W-:-:S04]  /*6010*/  FFMA R48, R69, UR7, -R200 ;  /* 0x0000000745307c23 */ /* 0x000fc800080008c8 */
[----:B------:R2:W3:Y:S01]  /*6020*/  MUFU.EX2 R14, R25 ;  /* 0x00000019000e7308 */ /* 0x0004e20000000800 */
[----:B----4-:R-:W-:Y:S01]  /*6030*/  @!P3 FMUL R16, R16, R16 ;  /* 0x000000101010b220 */ /* 0x010fe20000400000 */
[----:B------:R-:W-:-:S05]  /*6040*/  FSETP.GEU.AND P3, PT, R20, -126, PT ;  /* 0xc2fc00001400780b */ /* 0x000fca0003f6e000 */
[----:B------:R-:W-:Y:S01]  /*6050*/  @!P5 FMUL R18, R18, 0.5 ;  /* 0x3f0000001212d820 */ /* 0x000fe20000400000 */
[----:B-1----:R-:W-:Y:S01]  /*6060*/  @!P4 FMUL R17, R17, R17 ;  /* 0x000000111111c220 */ /* 0x002fe20000400000 */
[----:B------:R-:W-:Y:S02]  /*6070*/  FSETP.GEU.AND P4, PT, R21, -126, PT ;  /* 0xc2fc00001500780b */ /* 0x000fe40003f8e000 */
[----:B--2---:R-:W-:Y:S02]  /*6080*/  FMNMX R25, R31, R8, !PT ;  /* 0x000000081f197209 */ /* 0x004fe40007800000 */
[----:B------:R-:W1:Y:S02]  /*6090*/  MUFU.EX2 R18, R18 ;  /* 0x0000001200127308 */ /* 0x000e640000000800 */
[----:B------:R-:W-:Y:S01]  /*60a0*/  @!P3 FMUL R20, R20, 0.5 ;  /* 0x3f0000001414b820 */ /* 0x000fe20000400000 */
[----:B------:R-:W-:Y:S01]  /*60b0*/  FMNMX R8, R34, R25, !PT ;  /* 0x0000001922087209 */ /* 0x000fe20007800000 */
[----:B---3--:R-:W-:Y:S01]  /*60c0*/  @!P6 FMUL R14, R14, R14 ;  /* 0x0000000e0e0ee220 */ /* 0x008fe20000400000 */
[----:B------:R-:W-:-:S02]  /*60d0*/  FSETP.GEU.AND P6, PT, R19, -126, PT ;  /* 0xc2fc00001300780b */ /* 0x000fc40003fce000 */
[----:B------:R-:W-:Y:S01]  /*60e0*/  FMNMX R25, R35, R8, !PT ;  /* 0x0000000823197209 */ /* 0x000fe20007800000 */
[----:B------:R-:W2:Y:S01]  /*60f0*/  MUFU.EX2 R20, R20 ;  /* 0x0000001400147308 */ /* 0x000ea20000000800 */
[----:B------:R-:W-:Y:S02]  /*6100*/  @!P4 FMUL R21, R21, 0.5 ;  /* 0x3f0000001515c820 */ /* 0x000fe40000400000 */
[----:B------:R-:W-:Y:S01]  /*6110*/  FMNMX R8, R38, R25, !PT ;  /* 0x0000001926087209 */ /* 0x000fe20007800000 */
[----:B------:R-:W-:-:S03]  /*6120*/  FFMA R25, R45, UR7, -R200 ;  /* 0x000000072d197c23 */ /* 0x000fc600080008c8 */
[----:B------:R-:W-:Y:S01]  /*6130*/  FMNMX R29, R39, R8, !PT ;  /* 0x00000008271d7209 */ /* 0x000fe20007800000 */
[----:B------:R-:W3:Y:S01]  /*6140*/  MUFU.EX2 R21, R21 ;  /* 0x0000001500157308 */ /* 0x000ee20000000800 */
[----:B-1----:R-:W-:Y:S01]  /*6150*/  @!P5 FMUL R18, R18, R18 ;  /* 0x000000121212d220 */ /* 0x002fe20000400000 */
[----:B------:R-:W-:Y:S01]  /*6160*/  @!P6 FMUL R19, R19, 0.5 ;  /* 0x3f0000001313e820 */ /* 0x000fe20000400000 */
[----:B------:R-:W-:Y:S02]  /*6170*/  FSETP.GEU.AND P5, PT, R22, -126, PT ;  /* 0xc2fc00001600780b */ /* 0x000fe40003fae000 */
[----:B------:R-:W-:-:S03]  /*6180*/  FMNMX R8, R42, R29, !PT ;  /* 0x0000001d2a087209 */ /* 0x000fc60007800000 */
[----:B------:R-:W1:Y:S01]  /*6190*/  MUFU.EX2 R19, R19 ;  /* 0x0000001300137308 */ /* 0x000e620000000800 */
[----:B--2---:R-:W-:Y:S01]  /*61a0*/  @!P3 FMUL R20, R20, R20 ;  /* 0x000000141414b220 */ /* 0x004fe20000400000 */
[----:B------:R-:W-:Y:S02]  /*61b0*/  FSETP.GEU.AND P3, PT, R24, -126, PT ;  /* 0xc2fc00001800780b */ /* 0x000fe40003f6e000 */
[----:B------:R-:W-:-:S04]  /*61c0*/  FMNMX R29, R43, R8, !PT ;  /* 0x000000082b1d7209 */ /* 0x000fc80007800000 */
[----:B------:R-:W-:Y:S01]  /*61d0*/  @!P5 FMUL R22, R22, 0.5 ;  /* 0x3f0000001616d820 */ /* 0x000fe20000400000 */
[----:B---3--:R-:W-:Y:S01]  /*61e0*/  @!P4 FMUL R21, R21, R21 ;  /* 0x000000151515c220 */ /* 0x008fe20000400000 */
[----:B------:R-:W-:Y:S02]  /*61f0*/  FSETP.GEU.AND P4, PT, R25, -126, PT ;  /* 0xc2fc00001900780b */ /* 0x000fe40003f8e000 */
[----:B------:R-:W-:Y:S01]  /*6200*/  FMNMX R8, R46, R29, !PT ;  /* 0x0000001d2e087209 */ /* 0x000fe20007800000 */
[----:B------:R-:W-:Y:S01]  /*6210*/  FFMA R29, R49, UR7, -R200 ;  /* 0x00000007311d7c23 */ /* 0x000fe200080008c8 */
[----:B------:R-:W2:Y:S01]  /*6220*/  MUFU.EX2 R22, R22 ;  /* 0x0000001600167308 */ /* 0x000ea20000000800 */
[----:B------:R-:W-:Y:S01]  /*6230*/  @!P3 FMUL R24, R24, 0.5 ;  /* 0x3f0000001818b820 */ /* 0x000fe20000400000 */
[----:B------:R-:W-:Y:S01]  /*6240*/  FMNMX R33, R47, R8, !PT ;  /* 0x000000082f217209 */ /* 0x000fe20007800000 */
[----:B-1----:R-:W-:Y:S01]  /*6250*/  @!P6 FMUL R19, R19, R19 ;  /* 0x000000131313e220 */ /* 0x002fe20000400000 */
[----:B------:R-:W-:-:S02]  /*6260*/  FSETP.GEU.AND P6, PT, R23, -126, PT ;  /* 0xc2fc00001700780b */ /* 0x000fc40003fce000 */
[----:B------:R-:W-:Y:S02]  /*6270*/  FMNMX R8, R50, R33, !PT ;  /* 0x0000002132087209 */ /* 0x000fe40007800000 */
[----:B------:R-:W1:Y:S01]  /*6280*/  MUFU.EX2 R24, R24 ;  /* 0x0000001800187308 */ /* 0x000e620000000800 */
[----:B------:R-:W-:Y:S01]  /*6290*/  @!P4 FMUL R25, R25, 0.5 ;  /* 0x3f0000001919c820 */ /* 0x000fe20000400000 */
[----:B------:R-:W-:-:S04]  /*62a0*/  FMNMX R33, R51, R8, !PT ;  /* 0x0000000833217209 */ /* 0x000fc80007800000 */
[----:B------:R-:W-:Y:S01]  /*62b0*/  FMNMX R8, R54, R33, !PT ;  /* 0x0000002136087209 */ /* 0x000fe20007800000 */
[----:B------:R-:W-:-:S01]  /*62c0*/  FFMA R33, R53, UR7, -R200 ;  /* 0x0000000735217c23 */ /* 0x000fc200080008c8 */
[----:B------:R-:W3:Y:S01]  /*62d0*/  MUFU.EX2 R25, R25 ;  /* 0x0000001900197308 */ /* 0x000ee20000000800 */
[----:B------:R-:W-:Y:S01]  /*62e0*/  @!P6 FMUL R23, R23, 0.5 ;  /* 0x3f0000001717e820 */ /* 0x000fe20000400000 */
[----:B--2---:R-:W-:Y:S01]  /*62f0*/  @!P5 FMUL R22, R22, R22 ;  /* 0x000000161616d220 */ /* 0x004fe20000400000 */
[----:B------:R-:W-:Y:S02]  /*6300*/  FSETP.GEU.AND P5, PT, R28, -126, PT ;  /* 0xc2fc00001c00780b */ /* 0x000fe40003fae000 */
[----:B------:R-:W-:-:S03]  /*6310*/  FMNMX R37, R55, R8, !PT ;  /* 0x0000000837257209 */ /* 0x000fc60007800000 */
[----:B------:R-:W2:Y:S01]  /*6320*/  MUFU.EX2 R23, R23 ;  /* 0x0000001700177308 */ /* 0x000ea20000000800 */
[----:B-1----:R-:W-:Y:S01]  /*6330*/  @!P3 FMUL R24, R24, R24 ;  /* 0x000000181818b220 */ /* 0x002fe20000400000 */
[----:B------:R-:W-:Y:S02]  /*6340*/  FSETP.GEU.AND P3, PT, R32, -126, PT ;  /* 0xc2fc00002000780b */ /* 0x000fe40003f6e000 */
[----:B------:R-:W-:-:S04]  /*6350*/  FMNMX R8, R58, R37, !PT ;  /* 0x000000253a087209 */ /* 0x000fc80007800000 */
[----:B------:R-:W-:Y:S01]  /*6360*/  @!P5 FMUL R28, R28, 0.5 ;  /* 0x3f0000001c1cd820 */ /* 0x000fe20000400000 */
[----:B---3--:R-:W-:Y:S01]  /*6370*/  @!P4 FMUL R25, R25, R25 ;  /* 0x000000191919c220 */ /* 0x008fe20000400000 */
[----:B------:R-:W-:Y:S02]  /*6380*/  FSETP.GEU.AND P4, PT, R33, -126, PT ;  /* 0xc2fc00002100780b */ /* 0x000fe40003f8e000 */
[----:B------:R-:W-:Y:S02]  /*6390*/  FMNMX R37, R59, R8, !PT ;  /* 0x000000083b257209 */ /* 0x000fe40007800000 */
[----:B------:R-:W1:Y:S01]  /*63a0*/  MUFU.EX2 R28, R28 ;  /* 0x0000001c001c7308 */ /* 0x000e620000000800 */
[----:B------:R-:W-:Y:S01]  /*63b0*/  @!P3 FMUL R32, R32, 0.5 ;  /* 0x3f0000002020b820 */ /* 0x000fe20000400000 */
[----:B------:R-:W-:Y:S01]  /*63c0*/  FMNMX R8, R62, R37, !PT ;  /* 0x000000253e087209 */ /* 0x000fe20007800000 */
[----:B--2---:R-:W-:Y:S01]  /*63d0*/  @!P6 FMUL R23, R23, R23 ;  /* 0x000000171717e220 */ /* 0x004fe20000400000 */
[----:B------:R-:W-:Y:S01]  /*63e0*/  FSETP.GEU.AND P6, PT, R29, -126, PT ;  /* 0xc2fc00001d00780b */ /* 0x000fe20003fce000 */
[----:B------:R-:W-:-:S01]  /*63f0*/  FFMA R37, R57, UR7, -R200 ;  /* 0x0000000739257c23 */ /* 0x000fc200080008c8 */
[----:B------:R-:W-:-:S02]  /*6400*/  FMNMX R41, R63, R8, !PT ;  /* 0x000000083f297209 */ /* 0x000fc40007800000 */
[----:B------:R-:W2:Y:S01]  /*6410*/  MUFU.EX2 R32, R32 ;  /* 0x0000002000207308 */ /* 0x000ea20000000800 */
[----:B------:R-:W-:Y:S01]  /*6420*/  @!P4 FMUL R33, R33, 0.5 ;  /* 0x3f0000002121c820 */ /* 0x000fe20000400000 */
[----:B------:R-:W-:Y:S01]  /*6430*/  FMNMX R8, R66, R41, !PT ;  /* 0x0000002942087209 */ /* 0x000fe20007800000 */
[----:B------:R-:W-:-:S03]  /*6440*/  FFMA R41, R60, UR7, -R200 ;  /* 0x000000073c297c23 */ /* 0x000fc600080008c8 */
[----:B------:R-:W-:Y:S02]  /*6450*/  FMNMX R45, R67, R8, !PT ;  /* 0x00000008432d7209 */ /* 0x000fe40007800000 */
[----:B------:R-:W3:Y:S01]  /*6460*/  MUFU.EX2 R33, R33 ;  /* 0x0000002100217308 */ /* 0x000ee20000000800 */
[----:B------:R-:W-:Y:S01]  /*6470*/  @!P6 FMUL R29, R29, 0.5 ;  /* 0x3f0000001d1de820 */ /* 0x000fe20000400000 */
[----:B-1----:R-:W-:Y:S01]  /*6480*/  @!P5 FMUL R28, R28, R28 ;  /* 0x0000001c1c1cd220 */ /* 0x002fe20000400000 */
        /* <DEDUP_REMOVED lines=20> */
[----:B------:R-:W-:Y:S02]  /*65d0*/  FMNMX R8, R82, R49, !PT ;  /* 0x0000003152087209 */ /* 0x000fe40007800000 */
        /* <DEDUP_REMOVED lines=15> */
[----:B--2---:R-:W-:Y:S01]  /*66d0*/  @!P6 FMUL R37, R37, R37 ;  /* 0x000000252525e220 */ /* 0x004fe20000400000 */
[----:B------:R-:W-:Y:S01]  /*66e0*/  FSETP.GEU.AND P6, PT, R44, -126, PT ;  /* 0xc2fc00002c00780b */ /* 0x000fe20003fce000 */
[----:B------:R-:W2:Y:S04]  /*66f0*/  SHFL.BFLY PT, R53, R8, 0x1, 0x1f ;  /* 0x0c201f0008357f89 */ /* 0x000ea800000e0000 */
[----:B------:R-:W3:Y:S01]  /*6700*/  MUFU.EX2 R49, R68 ;  /* 0x0000004400317308 */ /* 0x000ee20000000800 */
[----:B------:R-:W-:-:S07]  /*6710*/  @!P4 FMUL R48, R48, 0.5 ;  /* 0x3f0000003030c820 */ /* 0x000fce0000400000 */
[----:B------:R-:W4:Y:S01]  /*6720*/  MUFU.EX2 R48, R48 ;  /* 0x0000003000307308 */ /* 0x000f220000000800 */
[----:B------:R-:W-:Y:S01]  /*6730*/  @!P6 FMUL R44, R44, 0.5 ;  /* 0x3f0000002c2ce820 */ /* 0x000fe20000400000 */
[----:B-1----:R-:W-:Y:S01]  /*6740*/  @!P5 FMUL R45, R45, R45 ;  /* 0x0000002d2d2dd220 */ /* 0x002fe20000400000 */
[----:B------:R-:W-:-:S05]  /*6750*/  FSETP.GEU.AND P5, PT, R72, -126, PT ;  /* 0xc2fc00004800780b */ /* 0x000fca0003fae000 */
[----:B------:R-:W1:Y:S01]  /*6760*/  MUFU.EX2 R44, R44 ;  /* 0x0000002c002c7308 */ /* 0x000e620000000800 */
[----:B---3--:R-:W-:Y:S01]  /*6770*/  @!P3 FMUL R49, R49, R49 ;  /* 0x000000313131b220 */ /* 0x008fe20000400000 */
[----:B------:R-:W-:Y:S02]  /*6780*/  FSETP.GEU.AND P3, PT, R76, -126, PT ;  /* 0xc2fc00004c00780b */ /* 0x000fe40003f6e000 */
[----:B--2---:R-:W-:-:S04]  /*6790*/  FMNMX R8, R8, R53, !PT ;  /* 0x0000003508087209 */ /* 0x004fc80007800000 */
[----:B------:R-:W-:Y:S01]  /*67a0*/  @!P5 FMUL R72, R72, 0.5 ;  /* 0x3f0000004848d820 */ /* 0x000fe20000400000 */
[----:B----4-:R-:W-:Y:S01]  /*67b0*/  @!P4 FMUL R48, R48, R48 ;  /* 0x000000303030c220 */ /* 0x010fe20000400000 */
[----:B------:R-:W2:Y:S01]  /*67c0*/  SHFL.BFLY PT, R65, R8, 0x2, 0x1f ;  /* 0x0c401f0008417f89 */ /* 0x000ea200000e0000 */
[----:B------:R-:W-:Y:S01]  /*67d0*/  FSETP.GEU.AND P4, PT, R56, -126, PT ;  /* 0xc2fc00003800780b */ /* 0x000fe20003f8e000 */
[----:B------:R-:W3:Y:S03]  /*67e0*/  MUFU.EX2 R53, R72 ;  /* 0x0000004800357308 */ /* 0x000ee60000000800 */
[----:B------:R-:W-:Y:S01]  /*67f0*/  @!P3 FMUL R76, R76, 0.5 ;  /* 0x3f0000004c4cb820 */ /* 0x000fe20000400000 */
[----:B-1----:R-:W-:Y:S01]  /*6800*/  @!P6 FMUL R44, R44, R44 ;  /* 0x0000002c2c2ce220 */ /* 0x002fe20000400000 */
[----:B------:R-:W-:-:S03]  /*6810*/  FSETP.GEU.AND P6, PT, R52, -126, PT ;  /* 0xc2fc00003400780b */ /* 0x000fc60003fce000 */
[----:B------:R-:W1:Y:S04]  /*6820*/  MUFU.EX2 R57, R76 ;  /* 0x0000004c00397308 */ /* 0x000e680000000800 */
[----:B------:R-:W-:Y:S01]  /*6830*/  @!P4 FMUL R56, R56, 0.5 ;  /* 0x3f0000003838c820 */ /* 0x000fe20000400000 */
[----:B---3--:R-:W-:-:S05]  /*6840*/  @!P5 FMUL R53, R53, R53 ;  /* 0x000000353535d220 */ /* 0x008fca0000400000 */
[----:B------:R-:W3:Y:S01]  /*6850*/  MUFU.EX2 R56, R56 ;  /* 0x0000003800387308 */ /* 0x000ee20000000800 */
[----:B------:R-:W-:Y:S01]  /*6860*/  @!P6 FMUL R52, R52, 0.5 ;  /* 0x3f0000003434e820 */ /* 0x000fe20000400000 */
[----:B------:R-:W-:Y:S02]  /*6870*/  FSETP.GEU.AND P5, PT, R61, -126, PT ;  /* 0xc2fc00003d00780b */ /* 0x000fe40003fae000 */
[----:B--2---:R-:W-:Y:S01]  /*6880*/  FMNMX R8, R8, R65, !PT ;  /* 0x0000004108087209 */ /* 0x004fe20007800000 */
[----:B-1----:R-:W-:-:S03]  /*6890*/  @!P3 FMUL R57, R57, R57 ;  /* 0x000000393939b220 */ /* 0x002fc60000400000 */
[----:B------:R-:W1:Y:S01]  /*68a0*/  MUFU.EX2 R52, R52 ;  /* 0x0000003400347308 */ /* 0x000e620000000800 */
[----:B------:R-:W-:-:S04]  /*68b0*/  FSETP.NEU.AND P3, PT, R8, -INF , PT ;  /* 0xff8000000800780b */ /* 0x000fc80003f6d000 */
[----:B------:R-:W-:Y:S02]  /*68c0*/  FSEL R76, R8, RZ, P3 ;  /* 0x000000ff084c7208 */ /* 0x000fe40001800000 */
[----:B------:R-:W-:Y:S01]  /*68d0*/  FSETP.GEU.AND P3, PT, R84, -126, PT ;  /* 0xc2fc00005400780b */ /* 0x000fe20003f6e000 */
[----:B------:R-:W-:Y:S01]  /*68e0*/  @!P5 FMUL R61, R61, 0.5 ;  /* 0x3f0000003d3dd820 */ /* 0x000fe20000400000 */
[----:B---3--:R-:W-:Y:S01]  /*68f0*/  @!P4 FMUL R56, R56, R56 ;  /* 0x000000383838c220 */ /* 0x008fe20000400000 */
[----:B------:R-:W-:Y:S01]  /*6900*/  FSETP.GEU.AND P4, PT, R85, -126, PT ;  /* 0xc2fc00005500780b */ /* 0x000fe20003f8e000 */
[C---:B------:R-:W-:Y:S01]  /*6910*/  FMUL R73, R76.reuse, UR7 ;  /* 0x000000074c497c20 */ /* 0x040fe20008400000 */
[----:B------:R-:W-:Y:S01]  /*6920*/  FADD R13, -R76, R13 ;  /* 0x0000000d4c0d7221 */ /* 0x000fe20000000100 */
[----:B------:R-:W-:-:S01]  /*6930*/  FADD R76, R22, R53 ;  /* 0x00000035164c7221 */ /* 0x000fc20000000000 */
[----:B------:R-:W2:Y:S01]  /*6940*/  MUFU.EX2 R61, R61 ;  /* 0x0000003d003d7308 */ /* 0x000ea20000000800 */
[----:B------:R-:W-:-:S01]  /*6950*/  FFMA R64, R26, UR7, -R73 ;  /* 0x000000071a407c23 */ /* 0x000fc20008000849 */
[--C-:B------:R-:W-:Y:S01]  /*6960*/  FFMA R69, R30, UR7, -R73.reuse ;  /* 0x000000071e457c23 */ /* 0x100fe20008000849 */
[----:B-1----:R-:W-:Y:S01]  /*6970*/  @!P6 FMUL R52, R52, R52 ;  /* 0x000000343434e220 */ /* 0x002fe20000400000 */
[----:B------:R-:W-:Y:S01]  /*6980*/  FSETP.GEU.AND P6, PT, R81, -126, PT ;  /* 0xc2fc00005100780b */ /* 0x000fe20003fce000 */
[----:B------:R-:W-:-:S01]  /*6990*/  FFMA R72, R31, UR7, -R73 ;  /* 0x000000071f487c23 */ /* 0x000fc20008000849 */
[----:B------:R-:W-:Y:S01]  /*69a0*/  @!P3 FMUL R84, R84, 0.5 ;  /* 0x3f0000005454b820 */ /* 0x000fe20000400000 */
[----:B------:R-:W-:-:S01]  /*69b0*/  FFMA R68, R27, UR7, -R73 ;  /* 0x000000071b447c23 */ /* 0x000fc20008000849 */
[--C-:B------:R-:W-:Y:S01]  /*69c0*/  FFMA R77, R34, UR7, -R73.reuse ;  /* 0x00000007224d7c23 */ /* 0x100fe20008000849 */
[----:B------:R-:W-:Y:S01]  /*69d0*/  @!P4 FMUL R85, R85, 0.5 ;  /* 0x3f0000005555c820 */ /* 0x000fe20000400000 */
[----:B------:R1:W3:Y:S01]  /*69e0*/  MUFU.EX2 R65, R84 ;  /* 0x0000005400417308 */ /* 0x0002e20000000800 */
[----:B------:R-:W-:-:S01]  /*69f0*/  FFMA R80, R66, UR7, -R73 ;  /* 0x0000000742507c23 */ /* 0x000fc20008000849 */
[--C-:B------:R-:W-:Y:S01]  /*6a00*/  FFMA R74, R74, UR7, -R73.reuse ;  /* 0x000000074a4a7c23 */ /* 0x100fe20008000849 */
[----:B------:R-:W-:-:S01]  /*6a10*/  FFMA R75, R75, UR7, -R73 ;  /* 0x000000074b4b7c23 */ /* 0x000fc20008000849 */
[--C-:B------:R-:W-:Y:S01]  /*6a20*/  FFMA R82, R82, UR7, -R73.reuse ;  /* 0x0000000752527c23 */ /* 0x100fe20008000849 */
[----:B------:R-:W-:-:S01]  /*6a30*/  FFMA R83, R83, UR7, -R73 ;  /* 0x0000000753537c23 */ /* 0x000fc20008000849 */
[--C-:B------:R-:W-:Y:S01]  /*6a40*/  FFMA R86, R86, UR7, -R73.reuse ;  /* 0x0000000756567c23 */ /* 0x100fe20008000849 */
[----:B------:R-:W-:Y:S01]  /*6a50*/  @!P6 FMUL R81, R81, 0.5 ;  /* 0x3f0000005151e820 */ /* 0x000fe20000400000 */
[----:B------:R-:W4:Y:S01]  /*6a60*/  MUFU.EX2 R26, R85 ;  /* 0x00000055001a7308 */ /* 0x000f220000000800 */
[----:B--2---:R-:W-:Y:S01]  /*6a70*/  @!P5 FMUL R61, R61, R61 ;  /* 0x0000003d3d3dd220 */ /* 0x004fe20000400000 */
[----:B------:R-:W-:Y:S01]  /*6a80*/  FSETP.GEU.AND P5, PT, R64, -126, PT ;  /* 0xc2fc00004000780b */ /* 0x000fe20003fae000 */
[----:B-1----:R-:W-:-:S01]  /*6a90*/  FFMA R84, R70, UR7, -R73 ;  /* 0x0000000746547c23 */ /* 0x002fc20008000849 */
[--C-:B------:R-:W-:Y:S01]  /*6aa0*/  FFMA R87, R87, UR7, -R73.reuse ;  /* 0x0000000757577c23 */ /* 0x100fe20008000849 */
[----:B------:R-:W-:-:S01]  /*6ab0*/  FFMA R200, R79, UR7, -R73 ;  /* 0x000000074fc87c23 */ /* 0x000fc20008000849 */
[----:B------:R-:W-:Y:S01]  /*6ac0*/  FADD R79, R20, R49 ;  /* 0x00000031144f7221 */ /* 0x000fe20000000000 */
[----:B------:R-:W-:Y:S01]  /*6ad0*/  F2FP.SATFINITE.E4M3.F32.PACK_AB_MERGE_C R22, RZ, R22, RZ ;  /* 0x00000016ff16723e */ /* 0x000fe200048070ff */
[----:B------:R1:W2:Y:S01]  /*6ae0*/  MUFU.EX2 R60, R81 ;  /* 0x00000051003c7308 */ /* 0x0002a20000000800 */
[----:B---3--:R-:W-:Y:S01]  /*6af0*/  @!P3 FMUL R65, R65, R65 ;  /* 0x000000414141b220 */ /* 0x008fe20000400000 */
[----:B------:R-:W-:Y:S01]  /*6b00*/  FSETP.GEU.AND P3, PT, R69, -126, PT ;  /* 0xc2fc00004500780b */ /* 0x000fe20003f6e000 */
[----:B------:R-:W-:Y:S01]  /*6b10*/  FMUL R13, R13, UR7 ;  /* 0x000000070d0d7c20 */ /* 0x000fe20008400000 */
[----:B------:R-:W-:-:S02]  /*6b20*/  F2FP.SATFINITE.E4M3.F32.PACK_AB_MERGE_C R20, RZ, R20, RZ ;  /* 0x00000014ff14723e */ /* 0x000fc400048070ff */
[----:B------:R-:W-:Y:S01]  /*6b30*/  LOP3.LUT R22, R22, 0xff, RZ, 0xc0, !PT ;  /* 0x000000ff16167812 */ /* 0x000fe200078ec0ff */
[----:B------:R-:W-:Y:S01]  /*6b40*/  @!P5 FMUL R64, R64, 0.5 ;  /* 0x3f0000004040d820 */ /* 0x000fe20000400000 */
[----:B------:R-:W-:Y:S01]  /*6b50*/  LOP3.LUT R20, R20, 0xff, RZ, 0xc0, !PT ;  /* 0x000000ff14147812 */ /* 0x000fe200078ec0ff */
[----:B----4-:R-:W-:Y:S01]  /*6b60*/  @!P4 FMUL R26, R26, R26 ;  /* 0x0000001a1a1ac220 */ /* 0x010fe20000400000 */
[----:B------:R-:W-:Y:S01]  /*6b70*/  FSETP.GEU.AND P4, PT, R72, -126, PT ;  /* 0xc2fc00004800780b */ /* 0x000fe20003f8e000 */
[----:B------:R3:W4:Y:S01]  /*6b80*/  MUFU.EX2 R27, R64 ;  /* 0x00000040001b7308 */ /* 0x0007220000000800 */
[----:B-1----:R-:W-:-:S01]  /*6b90*/  FFMA R81, R67, UR7, -R73 ;  /* 0x0000000743517c23 */ /* 0x002fc20008000849 */
[----:B------:R-:W-:Y:S02]  /*6ba0*/  F2FP.SATFINITE.E4M3.F32.PACK_AB_MERGE_C R49, RZ, R49, RZ ;  /* 0x00000031ff31723e */ /* 0x000fe400048070ff */
[----:B------:R-:W-:Y:S01]  /*6bb0*/  @!P3 FMUL R69, R69, 0.5 ;  /* 0x3f0000004545b820 */ /* 0x000fe20000400000 */
[----:B------:R-:W-:Y:S01]  /*6bc0*/  F2FP.SATFINITE.E4M3.F32.PACK_AB_MERGE_C R53, RZ, R53, RZ ;  /* 0x00000035ff35723e */ /* 0x000fe200048070ff */
[----:B--2---:R-:W-:Y:S01]  /*6bd0*/  @!P6 FMUL R60, R60, R60 ;  /* 0x0000003c3c3ce220 */ /* 0x004fe20000400000 */
[----:B------:R-:W-:Y:S01]  /*6be0*/  FSETP.GEU.AND P6, PT, R68, -126, PT ;  /* 0xc2fc00004400780b */ /* 0x000fe20003fce000 */
[----:B------:R1:W2:Y:S01]  /*6bf0*/  MUFU.EX2 R31, R69 ;  /* 0x00000045001f7308 */ /* 0x0002a20000000800 */
[----:B---3--:R-:W-:-:S01]  /*6c00*/  FFMA R64, R35, UR7, -R73 ;  /* 0x0000000723407c23 */ /* 0x008fc20008000849 */
[----:B------:R-:W-:-:S02]  /*6c10*/  LOP3.LUT R49, R49, 0xff, RZ, 0xc0, !PT ;  /* 0x000000ff31317812 */ /* 0x000fc400078ec0ff */
[----:B------:R-:W-:-:S04]  /*6c20*/  @!P4 FMUL R72, R72, 0.5 ;  /* 0x3f0000004848c820 */ /* 0x000fc80000400000 */
[----:B------:R3:W5:Y:S01]  /*6c30*/  MUFU.EX2 R34, R72 ;  /* 0x0000004800227308 */ /* 0x0007620000000800 */
[----:B----4-:R-:W-:Y:S01]  /*6c40*/  @!P5 FMUL R27, R27, R27 ;  /* 0x0000001b1b1bd220 */ /* 0x010fe20000400000 */
[----:B------:R-:W-:Y:S01]  /*6c50*/  FSETP.GEU.AND P5, PT, R77, -126, PT ;  /* 0xc2fc00004d00780b */ /* 0x000fe20003fae000 */
[----:B-1----:R-:W-:-:S01]  /*6c60*/  FFMA R69, R39, UR7, -R73 ;  /* 0x0000000727457c23 */ /* 0x002fc20008000849 */
[----:B------:R-:W-:-:S04]  /*6c70*/  @!P6 FMUL R68, R68, 0.5 ;  /* 0x3f0000004444e820 */ /* 0x000fc80000400000 */
[----:B------:R1:W4:Y:S01]  /*6c80*/  MUFU.EX2 R30, R68 ;  /* 0x00000044001e7308 */ /* 0x0003220000000800 */
[----:B--2---:R-:W-:Y:S01]  /*6c90*/  @!P3 FMUL R31, R31, R31 ;  /* 0x0000001f1f1fb220 */ /* 0x004fe20000400000 */
[----:B---3--:R-:W-:-:S05]  /*6ca0*/  FFMA R72, R42, UR7, -R73 ;  /* 0x000000072a487c23 */ /* 0x008fca0008000849 */
[----:B------:R-:W-:Y:S01]  /*6cb0*/  @!P5 FMUL R77, R77, 0.5 ;  /* 0x3f0000004d4dd820 */ /* 0x000fe20000400000 */
[----:B-1----:R-:W-:-:S01]  /*6cc0*/  FFMA R68, R38, UR7, -R73 ;  /* 0x0000000726447c23 */ /* 0x002fc20008000849 */
[----:B-----5:R-:W-:Y:S01]  /*6cd0*/  @!P4 FMUL R34, R34, R34 ;  /* 0x000000222222c220 */ /* 0x020fe20000400000 */
[----:B------:R-:W-:Y:S01]  /*6ce0*/  FSETP.GEU.AND P4, PT, R69, -126, PT ;  /* 0xc2fc00004500780b */ /* 0x000fe20003f8e000 */
[----:B------:R1:W2:Y:S02]  /*6cf0*/  MUFU.EX2 R35, R77 ;  /* 0x0000004d00237308 */ /* 0x0002a40000000800 */
[----:B------:R-:W-:Y:S01]  /*6d00*/  FSETP.GEU.AND P3, PT, R68, -126, PT ;  /* 0xc2fc00004400780b */ /* 0x000fe20003f6e000 */
[----:B----4-:R-:W-:Y:S01]  /*6d10*/  @!P6 FMUL R30, R30, R30 ;  /* 0x0000001e1e1ee220 */ /* 0x010fe20000400000 */
[----:B------:R-:W-:Y:S01]  /*6d20*/  FSETP.GEU.AND P6, PT, R64, -126, PT ;  /* 0xc2fc00004000780b */ /* 0x000fe20003fce000 */
[----:B-1----:R-:W-:-:S07]  /*6d30*/  FFMA R77, R43, UR7, -R73 ;  /* 0x000000072b4d7c23 */ /* 0x002fce0008000849 */
[----:B------:R-:W-:-:S03]  /*6d40*/  @!P4 FMUL R69, R69, 0.5 ;  /* 0x3f0000004545c820 */ /* 0x000fc60000400000 */
[----:B------:R-:W-:Y:S01]  /*6d50*/  @!P3 FMUL R68, R68, 0.5 ;  /* 0x3f0000004444b820 */ /* 0x000fe20000400000 */
[----:B------:R1:W3:Y:S01]  /*6d60*/  MUFU.EX2 R42, R69 ;  /* 0x00000045002a7308 */ /* 0x0002e20000000800 */
[----:B--2---:R-:W-:Y:S01]  /*6d70*/  @!P5 FMUL R35, R35, R35 ;  /* 0x000000232323d220 */ /* 0x004fe20000400000 */
[----:B------:R-:W-:Y:S01]  /*6d80*/  FSETP.GEU.AND P5, PT, R72, -126, PT ;  /* 0xc2fc00004800780b */ /* 0x000fe20003fae000 */
[----:B------:R-:W-:-:S05]  /*6d90*/  @!P6 FMUL R64, R64, 0.5 ;  /* 0x3f0000004040e820 */ /* 0x000fca0000400000 */
[----:B------:R2:W4:Y:S01]  /*6da0*/  MUFU.EX2 R39, R68 ;  /* 0x0000004400277308 */ /* 0x0005220000000800 */
[----:B-1----:R-:W-:-:S06]  /*6db0*/  FFMA R69, R50, UR7, -R73 ;  /* 0x0000000732457c23 */ /* 0x002fcc0008000849 */
[----:B------:R-:W-:Y:S01]  /*6dc0*/  @!P5 FMUL R72, R72, 0.5 ;  /* 0x3f0000004848d820 */ /* 0x000fe20000400000 */
[----:B------:R1:W5:Y:S01]  /*6dd0*/  MUFU.EX2 R38, R64 ;  /* 0x0000004000267308 */ /* 0x0003620000000800 */
[----:B--2---:R-:W-:-:S01]  /*6de0*/  FFMA R68, R47, UR7, -R73 ;  /* 0x000000072f447c23 */ /* 0x004fc20008000849 */
[----:B---3--:R-:W-:-:S04]  /*6df0*/  @!P4 FMUL R42, R42, R42 ;  /* 0x0000002a2a2ac220 */ /* 0x008fc80000400000 */
[----:B------:R-:W-:Y:S02]  /*6e00*/  FSETP.GEU.AND P4, PT, R68, -126, PT ;  /* 0xc2fc00004400780b */ /* 0x000fe40003f8e000 */
[----:B------:R2:W3:Y:S01]  /*6e10*/  MUFU.EX2 R43, R72 ;  /* 0x00000048002b7308 */ /* 0x0004e20000000800 */
[----:B-1----:R-:W-:-:S01]  /*6e20*/  FFMA R64, R46, UR7, -R73 ;  /* 0x000000072e407c23 */ /* 0x002fc20008000849 */
[----:B----4-:R-:W-:-:S04]  /*6e30*/  @!P3 FMUL R39, R39, R39 ;  /* 0x000000272727b220 */ /* 0x010fc80000400000 */
[----:B------:R-:W-:Y:S01]  /*6e40*/  FSETP.GEU.AND P3, PT, R64, -126, PT ;  /* 0xc2fc00004000780b */ /* 0x000fe20003f6e000 */
[----:B-----5:R-:W-:Y:S01]  /*6e50*/  @!P6 FMUL R38, R38, R38 ;  /* 0x000000262626e220 */ /* 0x020fe20000400000 */
[----:B------:R-:W-:-:S03]  /*6e60*/  FSETP.GEU.AND P6, PT, R77, -126, PT ;  /* 0xc2fc00004d00780b */ /* 0x000fc60003fce000 */
[----:B------:R-:W-:Y:S01]  /*6e70*/  @!P4 FMUL R68, R68, 0.5 ;  /* 0x3f0000004444c820 */ /* 0x000fe20000400000 */
[----:B--2---:R-:W-:-:S03]  /*6e80*/  FFMA R72, R51, UR7, -R73 ;  /* 0x0000000733487c23 */ /* 0x004fc60008000849 */
[----:B------:R1:W2:Y:S01]  /*6e90*/  MUFU.EX2 R50, R68 ;  /* 0x0000004400327308 */ /* 0x0002a20000000800 */
[----:B---3--:R-:W-:Y:S01]  /*6ea0*/  @!P5 FMUL R43, R43, R43 ;  /* 0x0000002b2b2bd220 */ /* 0x008fe20000400000 */
[----:B------:R-:W-:Y:S02]  /*6eb0*/  FSETP.GEU.AND P5, PT, R69, -126, PT ;  /* 0xc2fc00004500780b */ /* 0x000fe40003fae000 */
[----:B------:R-:W-:-:S04]  /*6ec0*/  @!P3 FMUL R64, R64, 0.5 ;  /* 0x3f0000004040b820 */ /* 0x000fc80000400000 */
[----:B------:R3:W4:Y:S01]  /*6ed0*/  MUFU.EX2 R47, R64 ;  /* 0x00000040002f7308 */ /* 0x0007220000000800 */
[----:B------:R-:W-:Y:S01]  /*6ee0*/  @!P6 FMUL R77, R77, 0.5 ;  /* 0x3f0000004d4de820 */ /* 0x000fe20000400000 */
[----:B-1----:R-:W-:-:S06]  /*6ef0*/  FFMA R68, R58, UR7, -R73 ;  /* 0x000000073a447c23 */ /* 0x002fcc0008000849 */
[----:B------:R1:W5:Y:S01]  /*6f00*/  MUFU.EX2 R46, R77 ;  /* 0x0000004d002e7308 */ /* 0x0003620000000800 */
[----:B---3--:R-:W-:-:S01]  /*6f10*/  FFMA R64, R55, UR7, -R73 ;  /* 0x0000000737407c23 */ /* 0x008fc20008000849 */
[----:B--2---:R-:W-:Y:S01]  /*6f20*/  @!P4 FMUL R50, R50, R50 ;  /* 0x000000323232c220 */ /* 0x004fe20000400000 */
[----:B------:R-:W-:-:S03]  /*6f30*/  @!P5 FMUL R69, R69, 0.5 ;  /* 0x3f0000004545d820 */ /* 0x000fc60000400000 */
[----:B------:R-:W-:Y:S01]  /*6f40*/  FSETP.GEU.AND P4, PT, R64, -126, PT ;  /* 0xc2fc00004000780b */ /* 0x000fe20003f8e000 */
[----:B-1----:R-:W-:-:S01]  /*6f50*/  FFMA R77, R54, UR7, -R73 ;  /* 0x00000007364d7c23 */ /* 0x002fc20008000849 */
[----:B----4-:R-:W-:Y:S01]  /*6f60*/  @!P3 FMUL R47, R47, R47 ;  /* 0x0000002f2f2fb220 */ /* 0x010fe20000400000 */
[----:B------:R1:W2:Y:S03]  /*6f70*/  MUFU.EX2 R54, R69 ;  /* 0x0000004500367308 */ /* 0x0002a60000000800 */
[----:B------:R-:W-:Y:S01]  /*6f80*/  FSETP.GEU.AND P3, PT, R77, -126, PT ;  /* 0xc2fc00004d00780b */ /* 0x000fe20003f6e000 */
[----:B-----5:R-:W-:Y:S01]  /*6f90*/  @!P6 FMUL R46, R46, R46 ;  /* 0x0000002e2e2ee220 */ /* 0x020fe20000400000 */
[----:B------:R-:W-:-:S05]  /*6fa0*/  FSETP.GEU.AND P6, PT, R72, -126, PT ;  /* 0xc2fc00004800780b */ /* 0x000fca0003fce000 */
[----:B------:R-:W-:Y:S01]  /*6fb0*/  @!P4 FMUL R64, R64, 0.5 ;  /* 0x3f0000004040c820 */ /* 0x000fe20000400000 */
[----:B-1----:R-:W-:-:S03]  /*6fc0*/  FFMA R69, R59, UR7, -R73 ;  /* 0x000000073b457c23 */ /* 0x002fc60008000849 */
[----:B------:R-:W1:Y:S02]  /*6fd0*/  MUFU.EX2 R55, R64 ;  /* 0x0000004000377308 */ /* 0x000e640000000800 */
[----:B------:R-:W-:Y:S01]  /*6fe0*/  @!P3 FMUL R77, R77, 0.5 ;  /* 0x3f0000004d4db820 */ /* 0x000fe20000400000 */
[----:B--2---:R-:W-:Y:S01]  /*6ff0*/  @!P5 FMUL R54, R54, R54 ;  /* 0x000000363636d220 */ /* 0x004fe20000400000 */
[----:B------:R-:W-:-:S04]  /*7000*/  FSETP.GEU.AND P5, PT, R68, -126, PT ;  /* 0xc2fc00004400780b */ /* 0x000fc80003fae000 */
[----:B------:R2:W3:Y:S01]  /*7010*/  MUFU.EX2 R58, R77 ;  /* 0x0000004d003a7308 */ /* 0x0004e20000000800 */
[----:B------:R-:W-:-:S07]  /*7020*/  @!P6 FMUL R72, R72, 0.5 ;  /* 0x3f0000004848e820 */ /* 0x000fce0000400000 */
[----:B------:R4:W5:Y:S01]  /*7030*/  MUFU.EX2 R51, R72 ;  /* 0x0000004800337308 */ /* 0x0009620000000800 */
[----:B--2---:R-:W-:-:S01]  /*7040*/  FFMA R77, R63, UR7, -R73 ;  /* 0x000000073f4d7c23 */ /* 0x004fc20008000849 */
[----:B-1----:R-:W-:Y:S01]  /*7050*/  @!P4 FMUL R55, R55, R55 ;  /* 0x000000373737c220 */ /* 0x002fe20000400000 */
[----:B------:R-:W-:-:S03]  /*7060*/  @!P5 FMUL R68, R68, 0.5 ;  /* 0x3f0000004444d820 */ /* 0x000fc60000400000 */
[----:B------:R-:W-:Y:S01]  /*7070*/  FSETP.GEU.AND P4, PT, R77, -126, PT ;  /* 0xc2fc00004d00780b */ /* 0x000fe20003f8e000 */
[----:B----4-:R-:W-:-:S01]  /*7080*/  FFMA R72, R62, UR7, -R73 ;  /* 0x000000073e487c23 */ /* 0x010fc20008000849 */
[----:B---3--:R-:W-:Y:S01]  /*7090*/  @!P3 FMUL R58, R58, R58 ;  /* 0x0000003a3a3ab220 */ /* 0x008fe20000400000 */
[----:B------:R-:W1:Y:S03]  /*70a0*/  MUFU.EX2 R62, R68 ;  /* 0x00000044003e7308 */ /* 0x000e660000000800 */
[----:B------:R-:W-:Y:S01]  /*70b0*/  FSETP.GEU.AND P3, PT, R72, -126, PT ;  /* 0xc2fc00004800780b */ /* 0x000fe20003f6e000 */
[----:B-----5:R-:W-:Y:S01]  /*70c0*/  @!P6 FMUL R51, R51, R51 ;  /* 0x000000333333e220 */ /* 0x020fe20000400000 */
[----:B------:R-:W-:-:S05]  /*70d0*/  FSETP.GEU.AND P6, PT, R69, -126, PT ;  /* 0xc2fc00004500780b */ /* 0x000fca0003fce000 */
[----:B------:R-:W-:-:S04]  /*70e0*/  @!P4 FMUL R77, R77, 0.5 ;  /* 0x3f0000004d4dc820 */ /* 0x000fc80000400000 */
[----:B------:R2:W3:Y:S02]  /*70f0*/  MUFU.EX2 R63, R77 ;  /* 0x0000004d003f7308 */ /* 0x0004e40000000800 */
[----:B------:R-:W-:Y:S01]  /*7100*/  @!P3 FMUL R72, R72, 0.5 ;  /* 0x3f0000004848b820 */ /* 0x000fe20000400000 */
[----:B-1----:R-:W-:Y:S01]  /*7110*/  @!P5 FMUL R62, R62, R62 ;  /* 0x0000003e3e3ed220 */ /* 0x002fe20000400000 */
[----:B------:R-:W-:-:S04]  /*7120*/  FSETP.GEU.AND P5, PT, R80, -126, PT ;  /* 0xc2fc00005000780b */ /* 0x000fc80003fae000 */
[----:B------:R1:W4:Y:S01]  /*7130*/  MUFU.EX2 R64, R72 ;  /* 0x0000004800407308 */ /* 0x0003220000000800 */
[----:B------:R-:W-:Y:S01]  /*7140*/  @!P6 FMUL R69, R69, 0.5 ;  /* 0x3f0000004545e820 */ /* 0x000fe20000400000 */
[----:B--2---:R-:W-:Y:S01]  /*7150*/  FADD R77, R9, R36 ;  /* 0x00000024094d7221 */ /* 0x004fe20000000000 */
[----:B------:R-:W-:Y:S02]  /*7160*/  F2FP.SATFINITE.E4M3.F32.PACK_AB_MERGE_C R9, RZ, R9, RZ ;  /* 0x00000009ff09723e */ /* 0x000fe400048070ff */
[----:B------:R-:W-:Y:S01]  /*7170*/  F2FP.SATFINITE.E4M3.F32.PACK_AB_MERGE_C R36, RZ, R36, RZ ;  /* 0x00000024ff24723e */ /* 0x000fe200048070ff */
[----:B------:R-:W-:-:S01]  /*7180*/  FADD R77, R77, R76 ;  /* 0x0000004c4d4d7221 */ /* 0x000fc20000000000 */
[----:B------:R-:W-:Y:S01]  /*7190*/  FADD R76, R28, R61 ;  /* 0x0000003d1c4c7221 */ /* 0x000fe20000000000 */
[----:B------:R-:W2:Y:S01]  /*71a0*/  MUFU.EX2 R59, R69 ;  /* 0x00000045003b7308 */ /* 0x000ea20000000800 */
[----:B---3--:R-:W-:Y:S01]  /*71b0*/  @!P4 FMUL R63, R63, R63 ;  /* 0x0000003f3f3fc220 */ /* 0x008fe20000400000 */
[----:B------:R-:W-:Y:S01]  /*71c0*/  FSETP.GEU.AND P4, PT, R74, -126, PT ;  /* 0xc2fc00004a00780b */ /* 0x000fe20003f8e000 */
[----:B------:R-:W-:Y:S01]  /*71d0*/  @!P5 FMUL R80, R80, 0.5 ;  /* 0x3f0000005050d820 */ /* 0x000fe20000400000 */
[----:B-1----:R-:W-:Y:S01]  /*71e0*/  FFMA R72, R78, UR7, -R73 ;  /* 0x000000074e487c23 */ /* 0x002fe20008000849 */
[----:B------:R-:W-:-:S01]  /*71f0*/  FADD R78, R14, R37 ;  /* 0x000000250e4e7221 */ /* 0x000fc20000000000 */
[----:B------:R-:W-:-:S02]  /*7200*/  F2FP.SATFINITE.E4M3.F32.PACK_AB_MERGE_C R14, RZ, R14, RZ ;  /* 0x0000000eff0e723e */ /* 0x000fc400048070ff */
[----:B------:R1:W3:Y:S01]  /*7210*/  MUFU.EX2 R66, R80 ;  /* 0x0000005000427308 */ /* 0x0002e20000000800 */
[----:B----4-:R-:W-:Y:S01]  /*7220*/  @!P3 FMUL R64, R64, R64 ;  /* 0x000000404040b220 */ /* 0x010fe20000400000 */
[----:B------:R-:W-:Y:S02]  /*7230*/  FSETP.GEU.AND P3, PT, R84, -126, PT ;  /* 0xc2fc00005400780b */ /* 0x000fe40003f6e000 */
[----:B------:R-:W-:Y:S02]  /*7240*/  LOP3.LUT R9, R9, 0xff, RZ, 0xc0, !PT ;  /* 0x000000ff09097812 */ /* 0x000fe400078ec0ff */
[----:B------:R-:W-:Y:S01]  /*7250*/  F2FP.SATFINITE.E4M3.F32.PACK_AB_MERGE_C R28, RZ, R28, RZ ;  /* 0x0000001cff1c723e */ /* 0x000fe200048070ff */
[----:B------:R-:W-:Y:S01]  /*7260*/  @!P4 FMUL R74, R74, 0.5 ;  /* 0x3f0000004a4ac820 */ /* 0x000fe20000400000 */
[----:B------:R-:W-:Y:S01]  /*7270*/  F2FP.SATFINITE.E4M3.F32.PACK_AB_MERGE_C R37, RZ, R37, RZ ;  /* 0x00000025ff25723e */ /* 0x000fe200048070ff */
[----:B--2---:R-:W-:Y:S01]  /*7280*/  @!P6 FMUL R59, R59, R59 ;  /* 0x0000003b3b3be220 */ /* 0x004fe20000400000 */
[----:B------:R-:W-:Y:S01]  /*7290*/  FSETP.GEU.AND P6, PT, R81, -126, PT ;  /* 0xc2fc00005100780b */ /* 0x000fe20003fce000 */
[----:B------:R-:W2:Y:S01]  /*72a0*/  MUFU.EX2 R70, R74 ;  /* 0x0000004a00467308 */ /* 0x000ea20000000800 */
[----:B-1----:R-:W-:-:S01]  /*72b0*/  FFMA R80, R71, UR7, -R73 ;  /* 0x0000000747507c23 */ /* 0x002fc20008000849 */
[----:B------:R-:W-:Y:S01]  /*72c0*/  FADD R73, R18, R45 ;  /* 0x0000002d12497221 */ /* 0x000fe20000000000 */
[----:B------:R-:W-:Y:S01]  /*72d0*/  F2FP.SATFINITE.E4M3.F32.PACK_AB_MERGE_C R18, RZ, R18, RZ ;  /* 0x00000012ff12723e */ /* 0x000fe200048070ff */
[----:B------:R-:W-:Y:S01]  /*72e0*/  @!P3 FMUL R84, R84, 0.5 ;  /* 0x3f0000005454b820 */ /* 0x000fe20000400000 */
[----:B------:R-:W-:Y:S01]  /*72f0*/  LOP3.LUT R28, R28, 0xff, RZ, 0xc0, !PT ;  /* 0x000000ff1c1c7812 */ /* 0x000fe200078ec0ff */
[----:B---3--:R-:W-:Y:S01]  /*7300*/  @!P5 FMUL R66, R66, R66 ;  /* 0x000000424242d220 */ /* 0x008fe20000400000 */
[----:B------:R-:W-:Y:S01]  /*7310*/  FSETP.GEU.AND P5, PT, R75, -126, PT ;  /* 0xc2fc00004b00780b */ /* 0x000fe20003fae000 */
[----:B------:R1:W3:Y:S01]  /*7320*/  MUFU.EX2 R68, R84 ;  /* 0x0000005400447308 */ /* 0x0002e20000000800 */
[----:B------:R-:W-:-:S02]  /*7330*/  LOP3.LUT R18, R18, 0xff, RZ, 0xc0, !PT ;  /* 0x000000ff12127812 */ /* 0x000fc400078ec0ff */
[----:B------:R-:W-:Y:S01]  /*7340*/  F2FP.SATFINITE.E4M3.F32.PACK_AB_MERGE_C R45, RZ, R45, RZ ;  /* 0x0000002dff2d723e */ /* 0x000fe200048070ff */
[----:B------:R-:W-:Y:S01]  /*7350*/  @!P6 FMUL R81, R81, 0.5 ;  /* 0x3f0000005151e820 */ /* 0x000fe20000400000 */
[----:B------:R-:W-:Y:S02]  /*7360*/  LOP3.LUT R36, R36, 0xff, RZ, 0xc0, !PT ;  /* 0x000000ff24247812 */ /* 0x000fe400078ec0ff */
[----:B------:R-:W-:Y:S01]  /*7370*/  LOP3.LUT R37, R37, 0xffff, RZ, 0xc0, !PT ;  /* 0x0000ffff25257812 */ /* 0x000fe200078ec0ff */
[----:B------:R4:W5:Y:S01]  /*7380*/  MUFU.EX2 R67, R81 ;  /* 0x0000005100437308 */ /* 0x0009620000000800 */
[----:B--2---:R-:W-:Y:S01]  /*7390*/  @!P4 FMUL R70, R70, R70 ;  /* 0x000000464646c220 */ /* 0x004fe20000400000 */
[----:B------:R-:W-:Y:S01]  /*73a0*/  FSETP.GEU.AND P4, PT, R83, -126, PT ;  /* 0xc2fc00005300780b */ /* 0x000fe20003f8e000 */
[----:B-1----:R-:W-:-:S01]  /*73b0*/  FADD R84, R73, R76 ;  /* 0x0000004c49547221 */ /* 0x002fc20000000000 */
[----:B------:R-:W-:Y:S01]  /*73c0*/  @!P5 FMUL R75, R75, 0.5 ;  /* 0x3f0000004b4bd820 */ /* 0x000fe20000400000 */
[----:B------:R-:W-:-:S01]  /*73d0*/  FADD R76, R19, R44 ;  /* 0x0000002c134c7221 */ /* 0x000fc20000000000 */
[----:B------:R-:W-:Y:S01]  /*73e0*/  F2FP.SATFINITE.E4M3.F32.PACK_AB_MERGE_C R19, RZ, R19, RZ ;  /* 0x00000013ff13723e */ /* 0x000fe200048070ff */
[----:B------:R-:W-:-:S01]  /*73f0*/  FADD R201, R43, R70 ;  /* 0x000000462bc97221 */ /* 0x000fc20000000000 */
[----:B------:R1:W2:Y:S01]  /*7400*/  MUFU.EX2 R69, R75 ;  /* 0x0000004b00457308 */ /* 0x0002a20000000800 */
[----:B---3--:R-:W-:Y:S01]  /*7410*/  @!P3 FMUL R68, R68, R68 ;  /* 0x000000444444b220 */ /* 0x008fe20000400000 */
[----:B------:R-:W-:Y:S01]  /*7420*/  FSETP.GEU.AND P3, PT, R82, -126, PT ;  /* 0xc2fc00005200780b */ /* 0x000fe20003f6e000 */
[----:B----4-:R-:W-:-:S01]  /*7430*/  FADD R81, R29, R60 ;  /* 0x0000003c1d517221 */ /* 0x010fc20000000000 */
[----:B------:R-:W-:Y:S01]  /*7440*/  F2FP.SATFINITE.E4M3.F32.PACK_AB_MERGE_C R43, RZ, R43, RZ ;  /* 0x0000002bff2b723e */ /* 0x000fe200048070ff */
[----:B------:R-:W-:-:S01]  /*7450*/  FADD R77, R77, R84 ;  /* 0x000000544d4d7221 */ /* 0x000fc20000000000 */
[----:B------:R-:W-:Y:S01]  /*7460*/  LOP3.LUT R19, R19, 0xffff, RZ, 0xc0, !PT ;  /* 0x0000ffff13137812 */ /* 0x000fe200078ec0ff */
[----:B------:R-:W-:Y:S01]  /*7470*/  @!P4 FMUL R83, R83, 0.5 ;  /* 0x3f0000005353c820 */ /* 0x000fe20000400000 */
[----:B------:R-:W-:Y:S01]  /*7480*/  FADD R85, R76, R81 ;  /* 0x000000514c557221 */ /* 0x000fe20000000000 */
[----:B-----5:R-:W-:Y:S01]  /*7490*/  @!P6 FMUL R67, R67, R67 ;  /* 0x000000434343e220 */ /* 0x020fe20000400000 */
[----:B------:R-:W-:Y:S01]  /*74a0*/  FSETP.GEU.AND P6, PT, R72, -126, PT ;  /* 0xc2fc00004800780b */ /* 0x000fe20003fce000 */
[----:B------:R-:W3:Y:S01]  /*74b0*/  MUFU.EX2 R74, R83 ;  /* 0x00000053004a7308 */ /* 0x000ee20000000800 */
[----:B-1----:R-:W-:-:S01]  /*74c0*/  FADD R75, R23, R52 ;  /* 0x00000034174b7221 */ /* 0x002fc20000000000 */
[----:B------:R-:W-:Y:S01]  /*74d0*/  FADD R76, R17, R40 ;  /* 0x00000028114c7221 */ /* 0x000fe20000000000 */
[----:B------:R-:W-:-:S01]  /*74e0*/  FADD R81, R25, R56 ;  /* 0x0000003819517221 */ /* 0x000fc20000000000 */
[----:B------:R-:W-:Y:S01]  /*74f0*/  @!P3 FMUL R82, R82, 0.5 ;  /* 0x3f0000005252b820 */ /* 0x000fe20000400000 */
[----:B------:R-:W-:-:S01]  /*7500*/  FADD R78, R78, R75 ;  /* 0x0000004b4e4e7221 */ /* 0x000fc20000000000 */
[----:B--2---:R-:W-:Y:S01]  /*7510*/  @!P5 FMUL R69, R69, R69 ;  /* 0x000000454545d220 */ /* 0x004fe20000400000 */
[----:B------:R-:W-:Y:S01]  /*7520*/  FSETP.GEU.AND P5, PT, R80, -126, PT ;  /* 0xc2fc00005000780b */ /* 0x000fe20003fae000 */
[----:B------:R1:W2:Y:S01]  /*7530*/  MUFU.EX2 R71, R82 ;  /* 0x0000005200477308 */ /* 0x0002a20000000800 */
[----:B------:R-:W-:-:S01]  /*7540*/  FADD R75, R16, R41 ;  /* 0x00000029104b7221 */ /* 0x000fc20000000000 */
[----:B------:R-:W-:Y:S01]  /*7550*/  FADD R81, R76, R81 ;  /* 0x000000514c517221 */ /* 0x000fe20000000000 */
[----:B------:R-:W-:Y:S01]  /*7560*/  F2FP.SATFINITE.E4M3.F32.PACK_AB_MERGE_C R16, RZ, R16, RZ ;  /* 0x00000010ff10723e */ /* 0x000fe200048070ff */
[----:B------:R-:W-:Y:S01]  /*7570*/  @!P6 FMUL R72, R72, 0.5 ;  /* 0x3f0000004848e820 */ /* 0x000fe20000400000 */
[----:B------:R-:W-:Y:S01]  /*7580*/  F2FP.SATFINITE.E4M3.F32.PACK_AB_MERGE_C R17, RZ, R17, RZ ;  /* 0x00000011ff11723e */ /* 0x000fe200048070ff */
[----:B------:R-:W-:Y:S01]  /*7590*/  IMAD.U32 R43, R43, 0x10000, RZ ;  /* 0x000100002b2b7824 */ /* 0x000fe200078e00ff */
[----:B------:R-:W-:Y:S01]  /*75a0*/  F2FP.SATFINITE.E4M3.F32.PACK_AB_MERGE_C R23, RZ, R23, RZ ;  /* 0x00000017ff17723e */ /* 0x000fe200048070ff */
[----:B------:R-:W-:Y:S01]  /*75b0*/  FADD R202, R46, R69 ;  /* 0x000000452eca7221 */ /* 0x000fe20000000000 */
[----:B---3--:R-:W-:Y:S01]  /*75c0*/  @!P4 FMUL R74, R74, R74 ;  /* 0x0000004a4a4ac220 */ /* 0x008fe20000400000 */
[----:B------:R-:W3:Y:S01]  /*75d0*/  MUFU.EX2 R72, R72 ;  /* 0x0000004800487308 */ /* 0x000ee20000000800 */
[----:B------:R-:W-:Y:S01]  /*75e0*/  FSETP.GEU.AND P4, PT, R87, -126, PT ;  /* 0xc2fc00005700780b */ /* 0x000fe20003f8e000 */
[----:B------:R-:W-:Y:S01]  /*75f0*/  @!P5 FMUL R80, R80, 0.5 ;  /* 0x3f0000005050d820 */ /* 0x000fe20000400000 */
[----:B-1----:R-:W-:-:S01]  /*7600*/  FADD R82, R32, R65 ;  /* 0x0000004120527221 */ /* 0x002fc20000000000 */
[----:B------:R-:W-:Y:S01]  /*7610*/  F2FP.SATFINITE.E4M3.F32.PACK_AB_MERGE_C R65, RZ, R65, RZ ;  /* 0x00000041ff41723e */ /* 0x000fe200048070ff */
[----:B------:R-:W-:-:S01]  /*7620*/  FADD R204, R51, R74 ;  /* 0x0000004a33cc7221 */ /* 0x000fc20000000000 */
[----:B------:R-:W-:Y:S01]  /*7630*/  LOP3.LUT R16, R16, 0xff, RZ, 0xc0, !PT ;  /* 0x000000ff10107812 */ /* 0x000fe200078ec0ff */
[----:B--2---:R-:W-:Y:S01]  /*7640*/  @!P3 FMUL R71, R71, R71 ;  /* 0x000000474747b220 */ /* 0x004fe20000400000 */
[----:B------:R-:W-:Y:S01]  /*7650*/  FSETP.GEU.AND P3, PT, R86, -126, PT ;  /* 0xc2fc00005600780b */ /* 0x000fe20003f6e000 */
[----:B------:R1:W2:Y:S01]  /*7660*/  MUFU.EX2 R15, R80 ;  /* 0x00000050000f7308 */ /* 0x0002a20000000800 */
[----:B------:R-:W-:-:S01]  /*7670*/  FADD R82, R79, R82 ;  /* 0x000000524f527221 */ /* 0x000fc20000000000 */
[----:B------:R-:W-:Y:S01]  /*7680*/  FADD R79, R21, R48 ;  /* 0x00000030154f7221 */ /* 0x000fe20000000000 */
[----:B------:R-:W-:Y:S01]  /*7690*/  F2FP.SATFINITE.E4M3.F32.PACK_AB_MERGE_C R21, RZ, R21, RZ ;  /* 0x00000015ff15723e */ /* 0x000fe200048070ff */
[----:B------:R-:W-:Y:S01]  /*76a0*/  FADD R205, R54, R71 ;  /* 0x0000004736cd7221 */ /* 0x000fe20000000000 */
[----:B------:R-:W-:Y:S01]  /*76b0*/  @!P4 FMUL R87, R87, 0.5 ;  /* 0x3f0000005757c820 */ /* 0x000fe20000400000 */
[----:B------:R-:W-:Y:S01]  /*76c0*/  LOP3.LUT R17, R17, 0xffff, RZ, 0xc0, !PT ;  /* 0x0000ffff11117812 */ /* 0x000fe200078ec0ff */
[----:B------:R-:W-:-:S01]  /*76d0*/  FADD R78, R78, R85 ;  /* 0x000000554e4e7221 */ /* 0x000fc20000000000 */
[----:B---3--:R-:W-:Y:S01]  /*76e0*/  @!P6 FMUL R72, R72, R72 ;  /* 0x000000484848e220 */ /* 0x008fe20000400000 */
[----:B-1----:R-:W-:-:S01]  /*76f0*/  FADD R80, R24, R57 ;  /* 0x0000003918507221 */ /* 0x002fc20000000000 */
[----:B------:R-:W-:Y:S01]  /*7700*/  FSETP.GEU.AND P6, PT, R200, -126, PT ;  /* 0xc2fc0000c800780b */ /* 0x000fe20003fce000 */
[----:B------:R-:W1:Y:S01]  /*7710*/  MUFU.EX2 R76, R87 ;  /* 0x00000057004c7308 */ /* 0x000e620000000800 */
[----:B------:R-:W-:Y:S01]  /*7720*/  @!P3 FMUL R86, R86, 0.5 ;  /* 0x3f0000005656b820 */ /* 0x000fe20000400000 */
[----:B------:R-:W-:Y:S01]  /*7730*/  FADD R83, R75, R80 ;  /* 0x000000504b537221 */ /* 0x000fe20000000000 */
[----:B------:R-:W-:-:S01]  /*7740*/  FADD R80, R33, R26 ;  /* 0x0000001a21507221 */ /* 0x000fc20000000000 */
[----:B------:R-:W-:Y:S01]  /*7750*/  F2FP.SATFINITE.E4M3.F32.PACK_AB_MERGE_C R26, RZ, R26, RZ ;  /* 0x0000001aff1a723e */ /* 0x000fe200048070ff */
[----:B------:R-:W-:-:S01]  /*7760*/  FADD R203, R47, R72 ;  /* 0x000000482fcb7221 */ /* 0x000fc20000000000 */
[----:B------:R-:W-:Y:S01]  /*7770*/  LOP3.LUT R23, R23, 0xffff, RZ, 0xc0, !PT ;  /* 0x0000ffff17177812 */ /* 0x000fe200078ec0ff */
[----:B------:R-:W-:-:S01]  /*7780*/  FADD R80, R79, R80 ;  /* 0x000000504f507221 */ /* 0x000fc20000000000 */
[----:B------:R3:W4:Y:S01]  /*7790*/  MUFU.EX2 R75, R86 ;  /* 0x00000056004b7308 */ /* 0x0007220000000800 */
[----:B------:R-:W-:-:S01]  /*77a0*/  FADD R79, R30, R59 ;  /* 0x0000003b1e4f7221 */ /* 0x000fc20000000000 */
[----:B------:R-:W-:Y:S01]  /*77b0*/  LOP3.LUT R21, R21, 0xffff, RZ, 0xc0, !PT ;  /* 0x0000ffff15157812 */ /* 0x000fe200078ec0ff */
[----:B--2---:R-:W-:Y:S01]  /*77c0*/  @!P5 FMUL R15, R15, R15 ;  /* 0x0000000f0f0fd220 */ /* 0x004fe20000400000 */
[----:B------:R-:W-:Y:S01]  /*77d0*/  @!P6 FMUL R200, R200, 0.5 ;  /* 0x3f000000c8c8e820 */ /* 0x000fe20000400000 */
[----:B------:R-:W-:Y:S01]  /*77e0*/  LOP3.LUT R65, R65, 0xff, RZ, 0xc0, !PT ;  /* 0x000000ff41417812 */ /* 0x000fe200078ec0ff */
[----:B------:R-:W-:Y:S01]  /*77f0*/  FADD R202, R79, R202 ;  /* 0x000000ca4fca7221 */ /* 0x000fe20000000000 */
[----:B------:R-:W-:Y:S01]  /*7800*/  LOP3.LUT R26, R26, 0xffff, RZ, 0xc0, !PT ;  /* 0x0000ffff1a1a7812 */ /* 0x000fe200078ec0ff */
[----:B------:R2:W5:Y:S01]  /*7810*/  MUFU.EX2 R73, R200 ;  /* 0x000000c800497308 */ /* 0x0005620000000800 */
[----:B------:R-:W-:Y:S01]  /*7820*/  F2FP.SATFINITE.E4M3.F32.PACK_AB_MERGE_C R30, RZ, R30, RZ ;  /* 0x0000001eff1e723e */ /* 0x000fe200048070ff */
[----:B---3--:R-:W-:Y:S01]  /*7830*/  FADD R86, R31, R64 ;  /* 0x000000401f567221 */ /* 0x008fe20000000000 */
[----:B------:R-:W-:Y:S01]  /*7840*/  PRMT R17, R17, 0x7604, R16 ;  /* 0x0000760411117816 */ /* 0x000fe20000000010 */
[----:B-1----:R-:W-:Y:S01]  /*7850*/  @!P4 FMUL R76, R76, R76 ;  /* 0x0000004c4c4cc220 */ /* 0x002fe20000400000 */
[----:B------:R-:W-:Y:S01]  /*7860*/  F2FP.SATFINITE.E4M3.F32.PACK_AB_MERGE_C R24, RZ, R24, RZ ;  /* 0x00000018ff18723e */ /* 0x000fe200048070ff */
[----:B------:R-:W-:Y:S01]  /*7870*/  FADD R203, R86, R203 ;  /* 0x000000cb56cb7221 */ /* 0x000fe20000000000 */
[----:B------:R-:W-:Y:S01]  /*7880*/  F2FP.SATFINITE.E4M3.F32.PACK_AB_MERGE_C R25, RZ, R25, RZ ;  /* 0x00000019ff19723e */ /* 0x000fe200048070ff */
[----:B------:R-:W-:Y:S01]  /*7890*/  FADD R86, R39, R68 ;  /* 0x0000004427567221 */ /* 0x000fe20000000000 */
[----:B--2---:R-:W-:-:S01]  /*78a0*/  FADD R200, R27, R62 ;  /* 0x0000003e1bc87221 */ /* 0x004fc20000000000 */
[----:B------:R-:W-:Y:S01]  /*78b0*/  F2FP.SATFINITE.E4M3.F32.PACK_AB_MERGE_C R27, RZ, R27, RZ ;  /* 0x0000001bff1b723e */ /* 0x000fe200048070ff */
[----:B----4-:R-:W-:Y:S01]  /*78c0*/  @!P3 FMUL R75, R75, R75 ;  /* 0x0000004b4b4bb220 */ /* 0x010fe20000400000 */
[----:B------:R-:W-:Y:S01]  /*78d0*/  LOP3.LUT R84, R14, 0xffff, RZ, 0xc0, !PT ;  /* 0x0000ffff0e547812 */ /* 0x000fe200078ec0ff */
[----:B------:R-:W-:-:S01]  /*78e0*/  FADD R206, R200, R201 ;  /* 0x000000c9c8ce7221 */ /* 0x000fc20000000000 */
[----:B------:R-:W-:Y:S01]  /*78f0*/  PRMT R16, R19, 0x7604, R18 ;  /* 0x0000760413107816 */ /* 0x000fe20000000012 */
[----:B------:R-:W-:-:S01]  /*7900*/  FADD R200, R35, R66 ;  /* 0x0000004223c87221 */ /* 0x000fc20000000000 */
[----:B------:R-:W-:Y:S01]  /*7910*/  PRMT R18, R23, 0x7604, R22 ;  /* 0x0000760417127816 */ /* 0x000fe20000000016 */
[----:B------:R-:W-:-:S01]  /*7920*/  FADD R201, R38, R67 ;  /* 0x0000004326c97221 */ /* 0x000fc20000000000 */
[----:B------:R-:W-:Y:S01]  /*7930*/  F2FP.SATFINITE.E4M3.F32.PACK_AB_MERGE_C R47, RZ, R47, RZ ;  /* 0x0000002fff2f723e */ /* 0x000fe200048070ff */
[----:B------:R-:W-:-:S01]  /*7940*/  FADD R87, R58, R75 ;  /* 0x0000004b3a577221 */ /* 0x000fc20000000000 */
[----:B------:R-:W-:Y:S01]  /*7950*/  PRMT R19, R21, 0x7604, R20 ;  /* 0x0000760415137816 */ /* 0x000fe20000000014 */
[----:B------:R-:W-:-:S01]  /*7960*/  FADD R201, R201, R204 ;  /* 0x000000ccc9c97221 */ /* 0x000fc20000000000 */
[----:B------:R-:W-:Y:S01]  /*7970*/  PRMT R65, R26, 0x7604, R65 ;  /* 0x000076041a417816 */ /* 0x000fe20000000041 */
[----:B------:R-:W-:Y:S01]  /*7980*/  IMAD.U32 R26, R27, 0x10000, RZ ;  /* 0x000100001b1a7824 */ /* 0x000fe200078e00ff */
[----:B------:R-:W-:Y:S01]  /*7990*/  LOP3.LUT R30, R30, 0xffff, RZ, 0xc0, !PT ;  /* 0x0000ffff1e1e7812 */ /* 0x000fe200078ec0ff */
[----:B------:R-:W-:-:S01]  /*79a0*/  FADD R204, R86, R87 ;  /* 0x0000005756cc7221 */ /* 0x000fc20000000000 */
[----:B------:R-:W-:Y:S01]  /*79b0*/  LOP3.LUT R21, R24, 0xff, RZ, 0xc0, !PT ;  /* 0x000000ff18157812 */ /* 0x000fe200078ec0ff */
[----:B------:R-:W-:-:S01]  /*79c0*/  FADD R87, R55, R76 ;  /* 0x0000004c37577221 */ /* 0x000fc20000000000 */
[----:B------:R-:W-:Y:S01]  /*79d0*/  LOP3.LUT R20, R25, 0xffff, RZ, 0xc0, !PT ;  /* 0x0000ffff19147812 */ /* 0x000fe200078ec0ff */
[----:B------:R-:W-:Y:S01]  /*79e0*/  IMAD.SHL.U32 R30, R30, 0x1000000, RZ ;  /* 0x010000001e1e7824 */ /* 0x000fe200078e00ff */
[----:B------:R-:W-:Y:S01]  /*79f0*/  PRMT R9, R84, 0x7604, R9 ;  /* 0x0000760454097816 */ /* 0x000fe20000000009 */
[----:B------:R-:W-:-:S01]  /*7a00*/  FADD R79, R34, R63 ;  /* 0x0000003f224f7221 */ /* 0x000fc20000000000 */
[----:B------:R-:W-:Y:S01]  /*7a10*/  F2FP.SATFINITE.E4M3.F32.PACK_AB_MERGE_C R35, RZ, R35, RZ ;  /* 0x00000023ff23723e */ /* 0x000fe200048070ff */
[----:B-----5:R-:W-:Y:S01]  /*7a20*/  @!P6 FMUL R73, R73, R73 ;  /* 0x000000494949e220 */ /* 0x020fe20000400000 */
[----:B------:R-:W-:Y:S01]  /*7a30*/  F2FP.SATFINITE.E4M3.F32.PACK_AB_MERGE_C R38, RZ, R38, RZ ;  /* 0x00000026ff26723e */ /* 0x000fe200048070ff */
[----:B------:R-:W-:-:S01]  /*7a40*/  FADD R86, R42, R15 ;  /* 0x0000000f2a567221 */ /* 0x000fc20000000000 */
[----:B------:R-:W-:Y:S01]  /*7a50*/  LOP3.LUT R43, R18, 0xff0000, R43, 0xf8, !PT ;  /* 0x00ff0000122b7812 */ /* 0x000fe200078ef82b */
[----:B------:R-:W-:Y:S01]  /*7a60*/  IMAD.U32 R18, R47, 0x10000, RZ ;  /* 0x000100002f127824 */ /* 0x000fe200078e00ff */
[----:B------:R-:W-:Y:S01]  /*7a70*/  PRMT R21, R20, 0x7604, R21 ;  /* 0x0000760414157816 */ /* 0x000fe20000000015 */
[----:B------:R-:W-:Y:S01]  /*7a80*/  IMAD.U32 R35, R35, 0x10000, RZ ;  /* 0x0001000023237824 */ /* 0x000fe200078e00ff */
[----:B------:R-:W-:Y:S01]  /*7a90*/  F2FP.SATFINITE.E4M3.F32.PACK_AB_MERGE_C R75, RZ, R75, RZ ;  /* 0x0000004bff4b723e */ /* 0x000fe200048070ff */
[----:B------:R-:W-:-:S01]  /*7aa0*/  FADD R205, R200, R205 ;  /* 0x000000cdc8cd7221 */ /* 0x000fc20000000000 */
[----:B------:R-:W-:Y:S01]  /*7ab0*/  F2FP.SATFINITE.E4M3.F32.PACK_AB_MERGE_C R32, RZ, R32, RZ ;  /* 0x00000020ff20723e */ /* 0x000fe200048070ff */
[----:B------:R-:W-:-:S01]  /*7ac0*/  FADD R200, R50, R73 ;  /* 0x0000004932c87221 */ /* 0x000fc20000000000 */
[----:B------:R-:W-:Y:S01]  /*7ad0*/  F2FP.SATFINITE.E4M3.F32.PACK_AB_MERGE_C R33, RZ, R33, RZ ;  /* 0x00000021ff21723e */ /* 0x000fe200048070ff */
[----:B------:R-:W-:-:S01]  /*7ae0*/  FADD R14, R83, R82 ;  /* 0x00000052530e7221 */ /* 0x000fc20000000000 */
[----:B------:R-:W-:Y:S01]  /*7af0*/  LOP3.LUT R9, R9, 0xff0000, R26, 0xf8, !PT ;  /* 0x00ff000009097812 */ /* 0x000fe200078ef81a */
[----:B------:R-:W-:-:S01]  /*7b00*/  FADD R200, R79, R200 ;  /* 0x000000c84fc87221 */ /* 0x000fc20000000000 */
[----:B------:R-:W-:Y:S01]  /*7b10*/  LOP3.LUT R38, R38, 0xffff, RZ, 0xc0, !PT ;  /* 0x0000ffff26267812 */ /* 0x000fe200078ec0ff */
[----:B------:R-:W-:-:S01]  /*7b20*/  FADD R79, R81, R80 ;  /* 0x00000050514f7221 */ /* 0x000fc20000000000 */
[----:B------:R-:W-:Y:S01]  /*7b30*/  FSETP.GEU.AND P3, PT, R10, -126, PT ;  /* 0xc2fc00000a00780b */ /* 0x000fe20003f6e000 */
[----:B------:R-:W-:-:S01]  /*7b40*/  FADD R14, R77, R14 ;  /* 0x0000000e4d0e7221 */ /* 0x000fc20000000000 */
[----:B------:R-:W-:Y:S01]  /*7b50*/  F2FP.SATFINITE.E4M3.F32.PACK_AB_MERGE_C R29, RZ, R29, RZ ;  /* 0x0000001dff1d723e */ /* 0x000fe200048070ff */
[----:B------:R-:W-:-:S01]  /*7b60*/  FADD R79, R78, R79 ;  /* 0x0000004f4e4f7221 */ /* 0x000fc20000000000 */
[----:B------:R-:W-:Y:S01]  /*7b70*/  F2FP.SATFINITE.E4M3.F32.PACK_AB_MERGE_C R55, RZ, R55, RZ ;  /* 0x00000037ff37723e */ /* 0x000fe200048070ff */
[----:B------:R-:W-:-:S01]  /*7b80*/  FADD R87, R86, R87 ;  /* 0x0000005756577221 */ /* 0x000fc20000000000 */
[----:B------:R-:W-:Y:S01]  /*7b90*/  F2FP.SATFINITE.E4M3.F32.PACK_AB_MERGE_C R54, RZ, R54, RZ ;  /* 0x00000036ff36723e */ /* 0x000fe200048070ff */
[----:B------:R-:W-:-:S01]  /*7ba0*/  FADD R14, R14, R79 ;  /* 0x0000004f0e0e7221 */ /* 0x000fc20000000000 */
[----:B------:R-:W-:Y:S01]  /*7bb0*/  LOP3.LUT R21, R21, 0xff0000, R18, 0xf8, !PT ;  /* 0x00ff000015157812 */ /* 0x000fe200078ef812 */
[----:B------:R-:W-:Y:S01]  /*7bc0*/  IMAD.U32 R18, R75, 0x10000, RZ ;  /* 0x000100004b127824 */ /* 0x000fe200078e00ff */
[----:B------:R-:W-:Y:S01]  /*7bd0*/  LOP3.LUT R23, R32, 0xff, RZ, 0xc0, !PT ;  /* 0x000000ff20177812 */ /* 0x000fe200078ec0ff */
[----:B------:R-:W-:Y:S01]  /*7be0*/  IMAD.U32 R27, R54, 0x10000, RZ ;  /* 0x00010000361b7824 */ /* 0x000fe200078e00ff */
[----:B------:R-:W-:Y:S01]  /*7bf0*/  LOP3.LUT R22, R33, 0xffff, RZ, 0xc0, !PT ;  /* 0x0000ffff21167812 */ /* 0x000fe200078ec0ff */
[----:B------:R-:W-:Y:S01]  /*7c00*/  @!P3 FMUL R10, R10, 0.5 ;  /* 0x3f0000000a0ab820 */ /* 0x000fe20000400000 */
[----:B------:R-:W-:Y:S01]  /*7c10*/  F2FP.SATFINITE.E4M3.F32.PACK_AB_MERGE_C R58, RZ, R58, RZ ;  /* 0x0000003aff3a723e */ /* 0x000fe200048070ff */
[----:B------:R-:W-:-:S01]  /*7c20*/  FADD R80, R206, R205 ;  /* 0x000000cdce507221 */ /* 0x000fc20000000000 */
[----:B------:R-:W-:Y:S01]  /*7c30*/  LOP3.LUT R30, R9, R30, RZ, 0xfc, !PT ;  /* 0x0000001e091e7212 */ /* 0x000fe200078efcff */
[----:B------:R-:W-:Y:S01]  /*7c40*/  IMAD.SHL.U32 R9, R38, 0x1000000, RZ ;  /* 0x0100000026097824 */ /* 0x000fe200078e00ff */
[----:B------:R-:W-:Y:S01]  /*7c50*/  LOP3.LUT R29, R29, 0xffff, RZ, 0xc0, !PT ;  /* 0x0000ffff1d1d7812 */ /* 0x000fe200078ec0ff */
        /* <DEDUP_REMOVED lines=9> */
[----:B------:R-:W-:-:S02]  /*7cf0*/  FSETP.GEU.AND P4, PT, R13, -126, PT ;  /* 0xc2fc00000d00780b */ /* 0x000fc40003f8e000 */
[----:B------:R-:W-:Y:S01]  /*7d00*/  F2FP.SATFINITE.E4M3.F32.PACK_AB_MERGE_C R44, RZ, R44, RZ ;  /* 0x0000002cff2c723e */ /* 0x000fe200048070ff */
[----:B------:R-:W-:Y:S01]  /*7d10*/  FADD R81, R80, R81 ;  /* 0x0000005150517221 */ /* 0x000fe20000000000 */
[----:B------:R-:W-:Y:S02]  /*7d20*/  PRMT R23, R22, 0x7604, R23 ;  /* 0x0000760416177816 */ /* 0x000fe40000000017 */
[----:B------:R-:W-:Y:S02]  /*7d30*/  F2FP.SATFINITE.E4M3.F32.PACK_AB_MERGE_C R31, RZ, R31, RZ ;  /* 0x0000001fff1f723e */ /* 0x000fe400048070ff */
[----:B------:R-:W-:Y:S02]  /*7d40*/  F2FP.SATFINITE.E4M3.F32.PACK_AB_MERGE_C R62, RZ, R62, RZ ;  /* 0x0000003eff3e723e */ /* 0x000fe400048070ff */
[----:B------:R-:W-:Y:S02]  /*7d50*/  SHF.L.U32 R58, R58, 0x10, RZ ;  /* 0x000000103a3a7819 */ /* 0x000fe400000006ff */
[----:B------:R-:W-:Y:S01]  /*7d60*/  F2FP.SATFINITE.E4M3.F32.PACK_AB_MERGE_C R64, RZ, R64, RZ ;  /* 0x00000040ff40723e */ /* 0x000fe200048070ff */
[----:B------:R-:W-:Y:S01]  /*7d70*/  @!P4 FMUL R13, R13, 0.5 ;  /* 0x3f0000000d0dc820 */ /* 0x000fe20000400000 */
[----:B------:R-:W-:-:S02]  /*7d80*/  F2FP.SATFINITE.E4M3.F32.PACK_AB_MERGE_C R51, RZ, R51, RZ ;  /* 0x00000033ff33723e */ /* 0x000fc400048070ff */
[----:B------:R-:W-:Y:S01]  /*7d90*/  PRMT R20, R29, 0x7604, R28 ;  /* 0x000076041d147816 */ /* 0x000fe2000000001c */
[----:B------:R-:W-:Y:S01]  /*7da0*/  IMAD.U32 R64, R64, 0x10000, RZ ;  /* 0x0001000040407824 */ /* 0x000fe200078e00ff */
[----:B------:R-:W-:Y:S02]  /*7db0*/  F2FP.SATFINITE.E4M3.F32.PACK_AB_MERGE_C R66, RZ, R66, RZ ;  /* 0x00000042ff42723e */ /* 0x000fe400048070ff */
[----:B------:R-:W-:Y:S02]  /*7dc0*/  LOP3.LUT R65, R65, 0xff0000, R18, 0xf8, !PT ;  /* 0x00ff000041417812 */ /* 0x000fe400078ef812 */
[----:B------:R-:W-:Y:S02]  /*7dd0*/  F2FP.SATFINITE.E4M3.F32.PACK_AB_MERGE_C R63, RZ, R63, RZ ;  /* 0x0000003fff3f723e */ /* 0x000fe400048070ff */
[----:B------:R-:W-:Y:S02]  /*7de0*/  F2FP.SATFINITE.E4M3.F32.PACK_AB_MERGE_C R48, RZ, R48, RZ ;  /* 0x00000030ff30723e */ /* 0x000fe400048070ff */
[----:B------:R-:W-:-:S02]  /*7df0*/  LOP3.LUT R25, R41, 0xff, RZ, 0xc0, !PT ;  /* 0x000000ff29197812 */ /* 0x000fc400078ec0ff */
[----:B------:R-:W-:Y:S02]  /*7e00*/  LOP3.LUT R40, R40, 0xffff, RZ, 0xc0, !PT ;  /* 0x0000ffff28287812 */ /* 0x000fe400078ec0ff */
[----:B------:R-:W-:Y:S01]  /*7e10*/  LOP3.LUT R18, R16, R9, RZ, 0xfc, !PT ;  /* 0x0000000910127212 */ /* 0x000fe200078efcff */
[----:B------:R-:W-:Y:S01]  /*7e20*/  IMAD.SHL.U32 R16, R55, 0x1000000, RZ ;  /* 0x0100000037107824 */ /* 0x000fe200078e00ff */
[----:B------:R-:W-:Y:S01]  /*7e30*/  F2FP.SATFINITE.E4M3.F32.PACK_AB_MERGE_C R59, RZ, R59, RZ ;  /* 0x0000003bff3b723e */ /* 0x000fe200048070ff */
[----:B------:R-:W1:Y:S01]  /*7e40*/  MUFU.EX2 R9, R10 ;  /* 0x0000000a00097308 */ /* 0x000e620000000800 */
[----:B------:R-:W-:Y:S02]  /*7e50*/  LOP3.LUT R24, R45, 0xff, RZ, 0xc0, !PT ;  /* 0x000000ff2d187812 */ /* 0x000fe400078ec0ff */
[----:B------:R-:W-:Y:S02]  /*7e60*/  LOP3.LUT R29, R44, 0xffff, RZ, 0xc0, !PT ;  /* 0x0000ffff2c1d7812 */ /* 0x000fe400078ec0ff */
[----:B------:R-:W-:-:S02]  /*7e70*/  F2FP.SATFINITE.E4M3.F32.PACK_AB_MERGE_C R52, RZ, R52, RZ ;  /* 0x00000034ff34723e */ /* 0x000fc400048070ff */
[----:B------:R-:W-:Y:S02]  /*7e80*/  F2FP.SATFINITE.E4M3.F32.PACK_AB_MERGE_C R57, RZ, R57, RZ ;  /* 0x00000039ff39723e */ /* 0x000fe400048070ff */
[----:B------:R-:W-:Y:S02]  /*7e90*/  F2FP.SATFINITE.E4M3.F32.PACK_AB_MERGE_C R56, RZ, R56, RZ ;  /* 0x00000038ff38723e */ /* 0x000fe400048070ff */
[----:B------:R-:W-:Y:S01]  /*7ea0*/  SHF.L.U32 R26, R31, 0x10, RZ ;  /* 0x000000101f1a7819 */ /* 0x000fe200000006ff */
[----:B------:R-:W-:Y:S01]  /*7eb0*/  IMAD.U32 R31, R62, 0x10000, RZ ;  /* 0x000100003e1f7824 */ /* 0x000fe200078e00ff */
[----:B------:R-:W-:Y:S02]  /*7ec0*/  LOP3.LUT R23, R23, 0xff0000, R58, 0xf8, !PT ;  /* 0x00ff000017177812 */ /* 0x000fe400078ef83a */
[----:B------:R-:W-:Y:S02]  /*7ed0*/  F2FP.SATFINITE.E4M3.F32.PACK_AB_MERGE_C R68, RZ, R68, RZ ;  /* 0x00000044ff44723e */ /* 0x000fe400048070ff */
[----:B------:R-:W-:Y:S01]  /*7ee0*/  LOP3.LUT R51, R51, 0xffff, RZ, 0xc0, !PT ;  /* 0x0000ffff33337812 */ /* 0x000fe200078ec0ff */
[----:B-1----:R-:W-:Y:S01]  /*7ef0*/  @!P3 FMUL R9, R9, R9 ;  /* 0x000000090909b220 */ /* 0x002fe20000400000 */
[----:B------:R-:W-:Y:S01]  /*7f00*/  F2FP.SATFINITE.E4M3.F32.PACK_AB_MERGE_C R67, RZ, R67, RZ ;  /* 0x00000043ff43723e */ /* 0x000fe200048070ff */
[----:B------:R-:W-:Y:S01]  /*7f10*/  IMAD.U32 R68, R68, 0x10000, RZ ;  /* 0x0001000044447824 */ /* 0x000fe200078e00ff */
[----:B------:R-:W-:Y:S01]  /*7f20*/  F2FP.SATFINITE.E4M3.F32.PACK_AB_MERGE_C R15, RZ, R15, RZ ;  /* 0x0000000fff0f723e */ /* 0x000fe200048070ff */
[----:B------:R-:W-:Y:S01]  /*7f30*/  IMAD.SHL.U32 R51, R51, 0x1000000, RZ ;  /* 0x0100000033337824 */ /* 0x000fe200078e00ff */
[----:B------:R-:W-:Y:S01]  /*7f40*/  F2FP.SATFINITE.E4M3.F32.PACK_AB_MERGE_C R61, RZ, R61, RZ ;  /* 0x0000003dff3d723e */ /* 0x000fe200048070ff */
[----:B------:R-:W-:-:S01]  /*7f50*/  FFMA R4, R9, R4, R14 ;  /* 0x0000000409047223 */ /* 0x000fc2000000000e */
[----:B------:R-:W-:Y:S01]  /*7f60*/  F2FP.SATFINITE.E4M3.F32.PACK_AB_MERGE_C R60, RZ, R60, RZ ;  /* 0x0000003cff3c723e */ /* 0x000fe200048070ff */
[-C--:B------:R-:W-:Y:S01]  /*7f70*/  FMUL R184, R184, R9.reuse ;  /* 0x00000009b8b87220 */ /* 0x080fe20000400000 */
[----:B------:R-:W-:Y:S01]  /*7f80*/  LOP3.LUT R20, R20, 0xff0000, R27, 0xf8, !PT ;  /* 0x00ff000014147812 */ /* 0x000fe200078ef81b */
[----:B------:R-:W-:Y:S01]  /*7f90*/  IMAD.U32 R27, R66, 0x10000, RZ ;  /* 0x00010000421b7824 */ /* 0x000fe200078e00ff */
[----:B------:R-:W-:Y:S01]  /*7fa0*/  LOP3.LUT R63, R63, 0xffff, RZ, 0xc0, !PT ;  /* 0x0000ffff3f3f7812 */ /* 0x000fe200078ec0ff */
[-C--:B------:R-:W-:Y:S01]  /*7fb0*/  FMUL R185, R185, R9.reuse ;  /* 0x00000009b9b97220 */ /* 0x080fe20000400000 */
[----:B------:R-:W-:Y:S01]  /*7fc0*/  PRMT R22, R37, 0x7604, R36 ;  /* 0x0000760425167816 */ /* 0x000fe20000000024 */
[-C--:B------:R-:W-:Y:S01]  /*7fd0*/  FMUL R188, R188, R9.reuse ;  /* 0x00000009bcbc7220 */ /* 0x080fe20000400000 */
[----:B------:R-:W-:Y:S01]  /*7fe0*/  LOP3.LUT R48, R48, 0xffff, RZ, 0xc0, !PT ;  /* 0x0000ffff30307812 */ /* 0x000fe200078ec0ff */
[-C--:B------:R-:W-:Y:S01]  /*7ff0*/  FMUL R189, R189, R9.reuse ;  /* 0x00000009bdbd7220 */ /* 0x080fe20000400000 */
[----:B------:R-:W-:Y:S01]  /*8000*/  PRMT R25, R40, 0x7604, R25 ;  /* 0x0000760428197816 */ /* 0x000fe20000000019 */
[-C--:B------:R-:W-:Y:S01]  /*8010*/  FMUL R192, R192, R9.reuse ;  /* 0x00000009c0c07220 */ /* 0x080fe20000400000 */
[----:B------:R-:W-:Y:S01]  /*8020*/  F2FP.SATFINITE.E4M3.F32.PACK_AB_MERGE_C R70, RZ, R70, RZ ;  /* 0x00000046ff46723e */ /* 0x000fe200048070ff */
[-C--:B------:R-:W-:Y:S01]  /*8030*/  FMUL R193, R193, R9.reuse ;  /* 0x00000009c1c17220 */ /* 0x080fe20000400000 */
[----:B------:R-:W-:Y:S01]  /*8040*/  LOP3.LUT R59, R59, 0xffff, RZ, 0xc0, !PT ;  /* 0x0000ffff3b3b7812 */ /* 0x000fe200078ec0ff */
[----:B------:R-:W-:Y:S01]  /*8050*/  FMUL R196, R196, R9 ;  /* 0x00000009c4c47220 */ /* 0x000fe20000400000 */
[----:B------:R-:W-:Y:S01]  /*8060*/  F2FP.SATFINITE.E4M3.F32.PACK_AB_MERGE_C R69, RZ, R69, RZ ;  /* 0x00000045ff45723e */ /* 0x000fe200048070ff */
[----:B------:R-:W-:Y:S01]  /*8070*/  FMUL R197, R197, R9 ;  /* 0x00000009c5c57220 */ /* 0x000fe20000400000 */
[----:B------:R-:W-:Y:S01]  /*8080*/  F2FP.SATFINITE.E4M3.F32.PACK_AB_MERGE_C R73, RZ, R73, RZ ;  /* 0x00000049ff49723e */ /* 0x000fe200048070ff */
[----:B------:R-:W-:Y:S01]  /*8090*/  IMAD.SHL.U32 R59, R59, 0x1000000, RZ ;  /* 0x010000003b3b7824 */ /* 0x000fe200078e00ff */
[----:B------:R-:W-:Y:S01]  /*80a0*/  PRMT R24, R29, 0x7604, R24 ;  /* 0x000076041d187816 */ /* 0x000fe20000000018 */
[----:B------:R-:W-:Y:S01]  /*80b0*/  FMUL R168, R168, R9 ;  /* 0x00000009a8a87220 */ /* 0x000fe20000400000 */
[----:B------:R-:W-:Y:S01]  /*80c0*/  F2FP.SATFINITE.E4M3.F32.PACK_AB_MERGE_C R39, RZ, R39, RZ ;  /* 0x00000027ff27723e */ /* 0x000fe200048070ff */
[----:B------:R-:W-:Y:S01]  /*80d0*/  FMUL R169, R169, R9 ;  /* 0x00000009a9a97220 */ /* 0x000fe20000400000 */
[----:B------:R-:W-:Y:S01]  /*80e0*/  F2FP.SATFINITE.E4M3.F32.PACK_AB_MERGE_C R71, RZ, R71, RZ ;  /* 0x00000047ff47723e */ /* 0x000fe200048070ff */
[-C--:B------:R-:W-:Y:S01]  /*80f0*/  FMUL R172, R172, R9.reuse ;  /* 0x00000009acac7220 */ /* 0x080fe20000400000 */
[----:B------:R-:W-:Y:S01]  /*8100*/  F2FP.SATFINITE.E4M3.F32.PACK_AB_MERGE_C R74, RZ, R74, RZ ;  /* 0x0000004aff4a723e */ /* 0x000fe200048070ff */
[----:B------:R-:W-:Y:S01]  /*8110*/  IMAD.U32 R32, R39, 0x10000, RZ ;  /* 0x0001000027207824 */ /* 0x000fe200078e00ff */
[----:B------:R-:W-:Y:S01]  /*8120*/  LOP3.LUT R28, R53, 0xff, RZ, 0xc0, !PT ;  /* 0x000000ff351c7812 */ /* 0x000fe200078ec0ff */
[----:B------:R-:W-:Y:S01]  /*8130*/  IMAD.U32 R71, R71, 0x10000, RZ ;  /* 0x0001000047477824 */ /* 0x000fe200078e00ff */
[----:B------:R-:W-:Y:S01]  /*8140*/  LOP3.LUT R33, R52, 0xffff, RZ, 0xc0, !PT ;  /* 0x0000ffff34217812 */ /* 0x000fe200078ec0ff */
[-C--:B------:R-:W-:Y:S01]  /*8150*/  FMUL R173, R173, R9.reuse ;  /* 0x00000009adad7220 */ /* 0x080fe20000400000 */
[----:B------:R-:W-:Y:S01]  /*8160*/  LOP3.LUT R57, R57, 0xff, RZ, 0xc0, !PT ;  /* 0x000000ff39397812 */ /* 0x000fe200078ec0ff */
[-C--:B------:R-:W-:Y:S01]  /*8170*/  FMUL R176, R176, R9.reuse ;  /* 0x00000009b0b07220 */ /* 0x080fe20000400000 */
[----:B------:R-:W-:Y:S01]  /*8180*/  LOP3.LUT R56, R56, 0xffff, RZ, 0xc0, !PT ;  /* 0x0000ffff38387812 */ /* 0x000fe200078ec0ff */
[-C--:B------:R-:W-:Y:S01]  /*8190*/  FMUL R177, R177, R9.reuse ;  /* 0x00000009b1b17220 */ /* 0x080fe20000400000 */
[----:B------:R-:W-:Y:S01]  /*81a0*/  F2FP.SATFINITE.E4M3.F32.PACK_AB_MERGE_C R72, RZ, R72, RZ ;  /* 0x00000048ff48723e */ /* 0x000fe200048070ff */
[-C--:B------:R-:W-:Y:S01]  /*81b0*/  FMUL R180, R180, R9.reuse ;  /* 0x00000009b4b47220 */ /* 0x080fe20000400000 */
[----:B------:R-:W-:Y:S01]  /*81c0*/  LOP3.LUT R23, R23, R16, RZ, 0xfc, !PT ;  /* 0x0000001017177212 */ /* 0x000fe200078efcff */
[-C--:B------:R-:W-:Y:S01]  /*81d0*/  FMUL R181, R181, R9.reuse ;  /* 0x00000009b5b57220 */ /* 0x080fe20000400000 */
[----:B------:R-:W-:Y:S01]  /*81e0*/  LOP3.LUT R67, R67, 0xffff, RZ, 0xc0, !PT ;  /* 0x0000ffff43437812 */ /* 0x000fe200078ec0ff */
[-C--:B------:R-:W-:Y:S01]  /*81f0*/  FMUL R152, R152, R9.reuse ;  /* 0x0000000998987220 */ /* 0x080fe20000400000 */
[----:B------:R-:W-:Y:S01]  /*8200*/  LOP3.LUT R15, R15, 0xffff, RZ, 0xc0, !PT ;  /* 0x0000ffff0f0f7812 */ /* 0x000fe200078ec0ff */
[-C--:B------:R-:W-:Y:S01]  /*8210*/  FMUL R153, R153, R9.reuse ;  /* 0x0000000999997220 */ /* 0x080fe20000400000 */
[----:B------:R-:W-:Y:S01]  /*8220*/  LOP3.LUT R61, R61, 0xff, RZ, 0xc0, !PT ;  /* 0x000000ff3d3d7812 */ /* 0x000fe200078ec0ff */
[----:B------:R-:W-:Y:S01]  /*8230*/  IMAD.SHL.U32 R67, R67, 0x1000000, RZ ;  /* 0x0100000043437824 */ /* 0x000fe200078e00ff */
[----:B------:R-:W-:Y:S01]  /*8240*/  LOP3.LUT R60, R60, 0xffff, RZ, 0xc0, !PT ;  /* 0x0000ffff3c3c7812 */ /* 0x000fe200078ec0ff */
[-C--:B------:R-:W-:Y:S01]  /*8250*/  FMUL R156, R156, R9.reuse ;  /* 0x000000099c9c7220 */ /* 0x080fe20000400000 */
[----:B------:R-:W-:Y:S01]  /*8260*/  SHF.L.U32 R16, R63, 0x18, RZ ;  /* 0x000000183f107819 */ /* 0x000fe200000006ff */
[-C--:B------:R-:W-:Y:S01]  /*8270*/  FMUL R157, R157, R9.reuse ;  /* 0x000000099d9d7220 */ /* 0x080fe20000400000 */
[----:B------:R-:W-:Y:S01]  /*8280*/  F2FP.SATFINITE.E4M3.F32.PACK_AB_MERGE_C R76, RZ, R76, RZ ;  /* 0x0000004cff4c723e */ /* 0x000fe200048070ff */
[-C--:B------:R-:W-:Y:S01]  /*8290*/  FMUL R160, R160, R9.reuse ;  /* 0x00000009a0a07220 */ /* 0x080fe20000400000 */
[----:B------:R-:W-:Y:S01]  /*82a0*/  PRMT R29, R48, 0x7604, R49 ;  /* 0x00007604301d7816 */ /* 0x000fe20000000031 */
[-C--:B------:R-:W-:Y:S01]  /*82b0*/  FMUL R161, R161, R9.reuse ;  /* 0x00000009a1a17220 */ /* 0x080fe20000400000 */
[----:B------:R-:W-:Y:S01]  /*82c0*/  LOP3.LUT R22, R22, 0xff0000, R31, 0xf8, !PT ;  /* 0x00ff000016167812 */ /* 0x000fe200078ef81f */
[----:B------:R-:W-:Y:S01]  /*82d0*/  IMAD.U32 R31, R70, 0x10000, RZ ;  /* 0x00010000461f7824 */ /* 0x000fe200078e00ff */
[----:B------:R-:W-:Y:S01]  /*82e0*/  LOP3.LUT R25, R25, 0xff0000, R64, 0xf8, !PT ;  /* 0x00ff000019197812 */ /* 0x000fe200078ef840 */
[-C--:B------:R-:W-:Y:S01]  /*82f0*/  FMUL R164, R164, R9.reuse ;  /* 0x00000009a4a47220 */ /* 0x080fe20000400000 */
[----:B------:R-:W-:Y:S01]  /*8300*/  F2FP.SATFINITE.E4M3.F32.PACK_AB_MERGE_C R50, RZ, R50, RZ ;  /* 0x00000032ff32723e */ /* 0x000fe200048070ff */
[-C--:B------:R-:W-:Y:S01]  /*8310*/  FMUL R165, R165, R9.reuse ;  /* 0x00000009a5a57220 */ /* 0x080fe20000400000 */
[----:B------:R-:W-:Y:S01]  /*8320*/  LOP3.LUT R69, R69, 0xffff, RZ, 0xc0, !PT ;  /* 0x0000ffff45457812 */ /* 0x000fe200078ec0ff */
[-C--:B------:R-:W-:Y:S01]  /*8330*/  FMUL R136, R136, R9.reuse ;  /* 0x0000000988887220 */ /* 0x080fe20000400000 */
[----:B------:R-:W-:Y:S01]  /*8340*/  LOP3.LUT R73, R73, 0xffff, RZ, 0xc0, !PT ;  /* 0x0000ffff49497812 */ /* 0x000fe200078ec0ff */
[-C--:B------:R-:W-:Y:S01]  /*8350*/  FMUL R137, R137, R9.reuse ;  /* 0x0000000989897220 */ /* 0x080fe20000400000 */
[----:B------:R-:W-:Y:S01]  /*8360*/  LOP3.LUT R24, R24, 0xff0000, R27, 0xf8, !PT ;  /* 0x00ff000018187812 */ /* 0x000fe200078ef81b */
[----:B------:R-:W-:Y:S01]  /*8370*/  IMAD.SHL.U32 R69, R69, 0x1000000, RZ ;  /* 0x0100000045457824 */ /* 0x000fe200078e00ff */
[----:B------:R-:W-:Y:S01]  /*8380*/  LOP3.LUT R74, R74, 0xffff, RZ, 0xc0, !PT ;  /* 0x0000ffff4a4a7812 */ /* 0x000fe200078ec0ff */
[----:B------:R-:W-:Y:S01]  /*8390*/  IMAD.SHL.U32 R10, R73, 0x1000000, RZ ;  /* 0x01000000490a7824 */ /* 0x000fe200078e00ff */
[----:B------:R-:W-:Y:S01]  /*83a0*/  PRMT R28, R33, 0x7604, R28 ;  /* 0x00007604211c7816 */ /* 0x000fe2000000001c */
[-C--:B------:R-:W-:Y:S01]  /*83b0*/  FMUL R140, R140, R9.reuse ;  /* 0x000000098c8c7220 */ /* 0x080fe20000400000 */
[----:B------:R-:W-:Y:S01]  /*83c0*/  PRMT R56, R56, 0x7604, R57 ;  /* 0x0000760438387816 */ /* 0x000fe20000000039 */
[-C--:B------:R-:W-:Y:S01]  /*83d0*/  FMUL R141, R141, R9.reuse ;  /* 0x000000098d8d7220 */ /* 0x080fe20000400000 */
[----:B------:R-:W-:Y:S01]  /*83e0*/  LOP3.LUT R17, R17, 0xff0000, R26, 0xf8, !PT ;  /* 0x00ff000011117812 */ /* 0x000fe200078ef81a */
[----:B------:R-:W-:Y:S01]  /*83f0*/  IMAD.SHL.U32 R26, R15, 0x1000000, RZ ;  /* 0x010000000f1a7824 */ /* 0x000fe200078e00ff */
[----:B------:R-:W-:Y:S01]  /*8400*/  SHF.L.U32 R27, R72, 0x10, RZ ;  /* 0x00000010481b7819 */ /* 0x000fe200000006ff */
[-C--:B------:R-:W-:Y:S01]  /*8410*/  FMUL R144, R144, R9.reuse ;  /* 0x0000000990907220 */ /* 0x080fe20000400000 */
[----:B------:R-:W-:Y:S01]  /*8420*/  PRMT R60, R60, 0x7604, R61 ;  /* 0x000076043c3c7816 */ /* 0x000fe2000000003d */
[-C--:B------:R-:W-:Y:S01]  /*8430*/  FMUL R145, R145, R9.reuse ;  /* 0x0000000991917220 */ /* 0x080fe20000400000 */
[----:B------:R-:W-:Y:S01]  /*8440*/  F2FP.SATFINITE.E4M3.F32.PACK_AB_MERGE_C R34, RZ, R34, RZ ;  /* 0x00000022ff22723e */ /* 0x000fe200048070ff */
[-C--:B------:R-:W-:Y:S01]  /*8450*/  FMUL R148, R148, R9.reuse ;  /* 0x0000000994947220 */ /* 0x080fe20000400000 */
[----:B------:R-:W-:Y:S01]  /*8460*/  LOP3.LUT R76, R76, 0xffff, RZ, 0xc0, !PT ;  /* 0x0000ffff4c4c7812 */ /* 0x000fe200078ec0ff */
[-C--:B------:R-:W-:Y:S01]  /*8470*/  FMUL R149, R149, R9.reuse ;  /* 0x0000000995957220 */ /* 0x080fe20000400000 */
[----:B------:R-:W-:Y:S01]  /*8480*/  LOP3.LUT R29, R29, 0xff0000, R68, 0xf8, !PT ;  /* 0x00ff00001d1d7812 */ /* 0x000fe200078ef844 */
[-C--:B------:R-:W-:Y:S01]  /*8490*/  FMUL R120, R120, R9.reuse ;  /* 0x0000000978787220 */ /* 0x080fe20000400000 */
[----:B------:R-:W-:Y:S01]  /*84a0*/  LOP3.LUT R50, R50, 0xffff, RZ, 0xc0, !PT ;  /* 0x0000ffff32327812 */ /* 0x000fe200078ec0ff */
[----:B------:R-:W-:Y:S01]  /*84b0*/  FMUL R121, R121, R9 ;  /* 0x0000000979797220 */ /* 0x000fe20000400000 */
[----:B------:R-:W-:Y:S01]  /*84c0*/  LOP3.LUT R20, R20, R51, RZ, 0xfc, !PT ;  /* 0x0000003314147212 */ /* 0x000fe200078efcff */
[-C--:B------:R-:W-:Y:S01]  /*84d0*/  FMUL R124, R124, R9.reuse ;  /* 0x000000097c7c7220 */ /* 0x080fe20000400000 */
[----:B------:R-:W-:Y:S01]  /*84e0*/  LOP3.LUT R25, R25, R16, RZ, 0xfc, !PT ;  /* 0x0000001019197212 */ /* 0x000fe200078efcff */
[----:B------:R-:W-:Y:S01]  /*84f0*/  IMAD.SHL.U32 R50, R50, 0x1000000, RZ ;  /* 0x0100000032327824 */ /* 0x000fe200078e00ff */
[----:B------:R-:W-:Y:S01]  /*8500*/  F2FP.SATFINITE.E4M3.F32.PACK_AB_MERGE_C R46, RZ, R46, RZ ;  /* 0x0000002eff2e723e */ /* 0x000fe200048070ff */
[----:B------:R1:W2:Y:S01]  /*8510*/  MUFU.EX2 R16, R13 ;  /* 0x0000000d00107308 */ /* 0x0002a20000000800 */
[----:B------:R-:W-:Y:S01]  /*8520*/  LOP3.LUT R28, R28, 0xff0000, R31, 0xf8, !PT ;  /* 0x00ff00001c1c7812 */ /* 0x000fe200078ef81f */
[-C--:B------:R-:W-:Y:S01]  /*8530*/  FMUL R125, R125, R9.reuse ;  /* 0x000000097d7d7220 */ /* 0x080fe20000400000 */
[----:B------:R-:W-:Y:S01]  /*8540*/  LOP3.LUT R27, R56, 0xff0000, R27, 0xf8, !PT ;  /* 0x00ff0000381b7812 */ /* 0x000fe200078ef81b */
[----:B------:R-:W-:Y:S01]  /*8550*/  FMUL R128, R128, R9 ;  /* 0x0000000980807220 */ /* 0x000fe20000400000 */
[----:B------:R-:W-:Y:S01]  /*8560*/  LOP3.LUT R22, R22, R59, RZ, 0xfc, !PT ;  /* 0x0000003b16167212 */ /* 0x000fe200078efcff */
[-C--:B------:R-:W-:Y:S01]  /*8570*/  FMUL R129, R129, R9.reuse ;  /* 0x0000000981817220 */ /* 0x080fe20000400000 */
[----:B------:R-:W-:Y:S01]  /*8580*/  LOP3.LUT R19, R19, 0xff0000, R32, 0xf8, !PT ;  /* 0x00ff000013137812 */ /* 0x000fe200078ef820 */
[-C--:B------:R-:W-:Y:S01]  /*8590*/  FMUL R132, R132, R9.reuse ;  /* 0x0000000984847220 */ /* 0x080fe20000400000 */
[----:B-1----:R-:W-:Y:S01]  /*85a0*/  IMAD.SHL.U32 R13, R74, 0x1000000, RZ ;  /* 0x010000004a0d7824 */ /* 0x002fe200078e00ff */
[----:B------:R-:W-:Y:S01]  /*85b0*/  LOP3.LUT R60, R60, 0xff0000, R71, 0xf8, !PT ;  /* 0x00ff00003c3c7812 */ /* 0x000fe200078ef847 */
[-C--:B------:R-:W-:Y:S01]  /*85c0*/  FMUL R133, R133, R9.reuse ;  /* 0x0000000985857220 */ /* 0x080fe20000400000 */
[----:B------:R-:W-:Y:S01]  /*85d0*/  LOP3.LUT R34, R34, 0xffff, RZ, 0xc0, !PT ;  /* 0x0000ffff22227812 */ /* 0x000fe200078ec0ff */
[-C--:B------:R-:W-:Y:S01]  /*85e0*/  FMUL R104, R104, R9.reuse ;  /* 0x0000000968687220 */ /* 0x080fe20000400000 */
[----:B------:R-:W-:Y:S01]  /*85f0*/  SHF.L.U32 R76, R76, 0x18, RZ ;  /* 0x000000184c4c7819 */ /* 0x000fe200000006ff */
[----:B------:R-:W-:Y:S01]  /*8600*/  FMUL R105, R105, R9 ;  /* 0x0000000969697220 */ /* 0x000fe20000400000 */
[----:B------:R-:W-:Y:S01]  /*8610*/  LOP3.LUT R24, R24, R67, RZ, 0xfc, !PT ;  /* 0x0000004318187212 */ /* 0x000fe200078efcff */
[----:B------:R-:W-:Y:S01]  /*8620*/  IMAD.SHL.U32 R34, R34, 0x1000000, RZ ;  /* 0x0100000022227824 */ /* 0x000fe200078e00ff */
[----:B------:R-:W-:Y:S01]  /*8630*/  LOP3.LUT R29, R29, R26, RZ, 0xfc, !PT ;  /* 0x0000001a1d1d7212 */ /* 0x000fe200078efcff */
[-C--:B------:R-:W-:Y:S01]  /*8640*/  FMUL R108, R108, R9.reuse ;  /* 0x000000096c6c7220 */ /* 0x080fe20000400000 */
[----:B------:R-:W-:Y:S01]  /*8650*/  SEL R32, R23, R20, P1 ;  /* 0x0000001417207207 */ /* 0x000fe20000800000 */
[-C--:B------:R-:W-:Y:S01]  /*8660*/  FMUL R109, R109, R9.reuse ;  /* 0x000000096d6d7220 */ /* 0x080fe20000400000 */
[----:B------:R-:W-:Y:S01]  /*8670*/  LOP3.LUT R46, R46, 0xffff, RZ, 0xc0, !PT ;  /* 0x0000ffff2e2e7812 */ /* 0x000fe200078ec0ff */
[----:B------:R-:W-:Y:S01]  /*8680*/  FMUL R112, R112, R9 ;  /* 0x0000000970707220 */ /* 0x000fe20000400000 */
[----:B------:R-:W-:Y:S01]  /*8690*/  SEL R23, R20, R23, P1 ;  /* 0x0000001714177207 */ /* 0x000fe20000800000 */
[----:B------:R-:W-:Y:S01]  /*86a0*/  FMUL R113, R113, R9 ;  /* 0x0000000971717220 */ /* 0x000fe20000400000 */
[----:B------:R-:W-:Y:S01]  /*86b0*/  F2FP.SATFINITE.E4M3.F32.PACK_AB_MERGE_C R42, RZ, R42, RZ ;  /* 0x0000002aff2a723e */ /* 0x000fe200048070ff */
[----:B------:R-:W-:Y:S01]  /*86c0*/  IMAD.SHL.U32 R46, R46, 0x1000000, RZ ;  /* 0x010000002e2e7824 */ /* 0x000fe200078e00ff */
[----:B------:R-:W-:Y:S01]  /*86d0*/  LOP3.LUT R28, R28, R69, RZ, 0xfc, !PT ;  /* 0x000000451c1c7212 */ /* 0x000fe200078efcff */
[-C--:B------:R-:W-:Y:S01]  /*86e0*/  FMUL R116, R116, R9.reuse ;  /* 0x0000000974747220 */ /* 0x080fe20000400000 */
[----:B------:R-:W-:Y:S01]  /*86f0*/  LOP3.LUT R27, R27, R10, RZ, 0xfc, !PT ;  /* 0x0000000a1b1b7212 */ /* 0x000fe200078efcff */
[-C--:B------:R-:W-:Y:S01]  /*8700*/  FMUL R117, R117, R9.reuse ;  /* 0x0000000975757220 */ /* 0x080fe20000400000 */
[----:B------:R-:W-:Y:S01]  /*8710*/  SEL R20, R25, R22, P1 ;  /* 0x0000001619147207 */ /* 0x000fe20000800000 */
[----:B------:R-:W-:Y:S01]  /*8720*/  FMUL R88, R88, R9 ;  /* 0x0000000958587220 */ /* 0x000fe20000400000 */
[----:B------:R-:W-:Y:S01]  /*8730*/  LOP3.LUT R13, R60, R13, RZ, 0xfc, !PT ;  /* 0x0000000d3c0d7212 */ /* 0x000fe200078efcff */
[-C--:B------:R-:W-:Y:S01]  /*8740*/  FMUL R89, R89, R9.reuse ;  /* 0x0000000959597220 */ /* 0x080fe20000400000 */
[----:B------:R-:W-:Y:S01]  /*8750*/  LOP3.LUT R76, R65, R76, RZ, 0xfc, !PT ;  /* 0x0000004c414c7212 */ /* 0x000fe200078efcff */
[----:B------:R-:W-:Y:S01]  /*8760*/  FMUL R92, R92, R9 ;  /* 0x000000095c5c7220 */ /* 0x000fe20000400000 */
[----:B------:R-:W-:Y:S01]  /*8770*/  SEL R25, R22, R25, P1 ;  /* 0x0000001916197207 */ /* 0x000fe20000800000 */
[-C--:B------:R-:W-:Y:S01]  /*8780*/  FMUL R93, R93, R9.reuse ;  /* 0x000000095d5d7220 */ /* 0x080fe20000400000 */
[----:B------:R-:W-:Y:S01]  /*8790*/  SEL R22, R29, R24, P1 ;  /* 0x000000181d167207 */ /* 0x000fe20000800000 */
[----:B------:R-:W-:Y:S01]  /*87a0*/  FMUL R96, R96, R9 ;  /* 0x0000000960607220 */ /* 0x000fe20000400000 */
[----:B------:R-:W-:Y:S01]  /*87b0*/  SEL R29, R24, R29, P1 ;  /* 0x0000001d181d7207 */ /* 0x000fe20000800000 */
[-C--:B------:R-:W-:Y:S01]  /*87c0*/  FMUL R97, R97, R9.reuse ;  /* 0x0000000961617220 */ /* 0x080fe20000400000 */
[----:B------:R-:W-:Y:S01]  /*87d0*/  LOP3.LUT R42, R42, 0xffff, RZ, 0xc0, !PT ;  /* 0x0000ffff2a2a7812 */ /* 0x000fe200078ec0ff */
[-C--:B------:R-:W-:Y:S01]  /*87e0*/  FMUL R100, R100, R9.reuse ;  /* 0x0000000964647220 */ /* 0x080fe20000400000 */
[----:B------:R-:W-:Y:S01]  /*87f0*/  LOP3.LUT R50, R21, R50, RZ, 0xfc, !PT ;  /* 0x0000003215327212 */ /* 0x000fe200078efcff */
[----:B------:R-:W-:Y:S01]  /*8800*/  FMUL R101, R101, R9 ;  /* 0x0000000965657220 */ /* 0x000fe20000400000 */
[----:B------:R-:W-:Y:S01]  /*8810*/  SEL R24, R27, R28, P1 ;  /* 0x0000001c1b187207 */ /* 0x000fe20000800000 */
[----:B--2---:R-:W-:Y:S01]  /*8820*/  @!P4 FMUL R16, R16, R16 ;  /* 0x000000101010c220 */ /* 0x004fe20000400000 */
[----:B------:R-:W-:Y:S01]  /*8830*/  SEL R15, R28, R27, P1 ;  /* 0x0000001b1c0f7207 */ /* 0x000fe20000800000 */
[----:B------:R-:W-:Y:S01]  /*8840*/  IMAD.MOV.U32 R27, RZ, RZ, 0x2130 ;  /* 0x00002130ff1b7424 */ /* 0x000fe200078e00ff */
[----:B------:R-:W-:Y:S01]  /*8850*/  SEL R28, R76, R13, P1 ;  /* 0x0000000d4c1c7207 */ /* 0x000fe20000800000 */
[----:B------:R-:W-:-:S01]  /*8860*/  FFMA R3, R16, R3, R81 ;  /* 0x0000000310037223 */ /* 0x000fc20000000051 */
[----:B------:R-:W-:Y:S01]  /*8870*/  SEL R21, R13, R76, P1 ;  /* 0x0000004c0d157207 */ /* 0x000fe20000800000 */
[----:B------:R-:W-:Y:S01]  /*8880*/  IMAD.MOV.U32 R13, RZ, RZ, 0x3021 ;  /* 0x00003021ff0d7424 */ /* 0x000fe200078e00ff */
[----:B------:R-:W-:Y:S01]  /*8890*/  LOP3.LUT R17, R17, R34, RZ, 0xfc, !PT ;  /* 0x0000002211117212 */ /* 0x000fe200078efcff */
[-C--:B------:R-:W-:Y:S01]  /*88a0*/  FMUL R186, R186, R16.reuse ;  /* 0x00000010baba7220 */ /* 0x080fe20000400000 */
[----:B------:R-:W-:Y:S01]  /*88b0*/  SHF.L.U32 R42, R42, 0x18, RZ ;  /* 0x000000182a2a7819 */ /* 0x000fe200000006ff */
[----:B------:R-:W-:Y:S01]  /*88c0*/  FMUL R187, R187, R16 ;  /* 0x00000010bbbb7220 */ /* 0x000fe20000400000 */
[----:B------:R-:W-:Y:S01]  /*88d0*/  LOP3.LUT R43, R43, R46, RZ, 0xfc, !PT ;  /* 0x0000002e2b2b7212 */ /* 0x000fe200078efcff */
[----:B------:R-:W-:Y:S01]  /*88e0*/  FMUL R190, R190, R16 ;  /* 0x00000010bebe7220 */ /* 0x000fe20000400000 */
[----:B------:R-:W-:Y:S01]  /*88f0*/  SEL R14, R17, R30, P1 ;  /* 0x0000001e110e7207 */ /* 0x000fe20000800000 */
[----:B------:R-:W-:Y:S01]  /*8900*/  FMUL R191, R191, R16 ;  /* 0x00000010bfbf7220 */ /* 0x000fe20000400000 */
[----:B------:R-:W-:Y:S01]  /*8910*/  SHF.R.U32.HI R13, RZ, R12, R13 ;  /* 0x0000000cff0d7219 */ /* 0x000fe2000001160d */
[----:B------:R-:W-:Y:S01]  /*8920*/  FMUL R194, R194, R16 ;  /* 0x00000010c2c27220 */ /* 0x000fe20000400000 */
[----:B------:R-:W-:Y:S01]  /*8930*/  SHF.R.U32.HI R27, RZ, R12, R27 ;  /* 0x0000000cff1b7219 */ /* 0x000fe2000001161b */
[----:B------:R-:W-:Y:S01]  /*8940*/  FMUL R195, R195, R16 ;  /* 0x00000010c3c37220 */ /* 0x000fe20000400000 */
[----:B------:R-:W-:Y:S01]  /*8950*/  LOP3.LUT R19, R19, R42, RZ, 0xfc, !PT ;  /* 0x0000002a13137212 */ /* 0x000fe200078efcff */
[-C--:B------:R-:W-:Y:S01]  /*8960*/  FMUL R198, R198, R16.reuse ;  /* 0x00000010c6c67220 */ /* 0x080fe20000400000 */
        /* <DEDUP_REMOVED lines=8> */
[----:B------:R-:W-:Y:S01]  /*89f0*/  LOP3.LUT R10, R27, 0xf, RZ, 0xc0, !PT ;  /* 0x0000000f1b0a7812 */ /* 0x000fe200078ec0ff */
[----:B------:R-:W-:Y:S01]  /*8a00*/  FMUL R175, R175, R16 ;  /* 0x00000010afaf7220 */ /* 0x000fe20000400000 */
[----:B------:R-:W-:Y:S01]  /*8a10*/  SEL R26, R19, R18, P1 ;  /* 0x00000012131a7207 */ /* 0x000fe20000800000 */
[----:B------:R-:W-:Y:S01]  /*8a20*/  SHFL.IDX PT, R30, R30, R9, 0x1c1f ;  /* 0x001c1f091e1e7589 */ /* 0x000fe200000e0000 */
[----:B------:R-:W-:Y:S01]  /*8a30*/  SEL R19, R18, R19, P1 ;  /* 0x0000001312137207 */ /* 0x000fe20000800000 */
[-C--:B------:R-:W-:Y:S01]  /*8a40*/  FMUL R178, R178, R16.reuse ;  /* 0x00000010b2b27220 */ /* 0x080fe20000400000 */
[----:B------:R-:W-:Y:S01]  /*8a50*/  SHF.L.U32 R37, R2, 0x1f, RZ ;  /* 0x0000001f02257819 */ /* 0x000fe200000006ff */
[----:B------:R-:W-:Y:S01]  /*8a60*/  SHFL.IDX PT, R43, R43, R10, 0x1c1f ;  /* 0x001c1f0a2b2b7589 */ /* 0x000fe200000e0000 */
[-C--:B------:R-:W-:Y:S01]  /*8a70*/  FMUL R179, R179, R16.reuse ;  /* 0x00000010b3b37220 */ /* 0x080fe20000400000 */
[-C--:B------:R-:W-:Y:S01]  /*8a80*/  FMUL R182, R182, R16.reuse ;  /* 0x00000010b6b67220 */ /* 0x080fe20000400000 */
[----:B------:R1:W2:Y:S01]  /*8a90*/  SYNCS.PHASECHK.TRANS64.TRYWAIT P3, [UR10+0x2a000], R37 ;  /* 0x02a00025ff0075a7 */ /* 0x0002a2000806014a */
[----:B------:R-:W-:Y:S01]  /*8aa0*/  SHFL.IDX PT, R32, R32, R9, 0x1c1f ;  /* 0x001c1f0920207589 */ /* 0x000fe200000e0000 */
[-C--:B------:R-:W-:Y:S01]  /*8ab0*/  FMUL R183, R183, R16.reuse ;  /* 0x00000010b7b77220 */ /* 0x080fe20000400000 */
[-C--:B------:R-:W-:Y:S01]  /*8ac0*/  FMUL R154, R154, R16.reuse ;  /* 0x000000109a9a7220 */ /* 0x080fe20000400000 */
[-C--:B------:R-:W-:Y:S01]  /*8ad0*/  FMUL R155, R155, R16.reuse ;  /* 0x000000109b9b7220 */ /* 0x080fe20000400000 */
[----:B------:R-:W3:Y:S01]  /*8ae0*/  SHFL.IDX PT, R23, R23, R10, 0x1c1f ;  /* 0x001c1f0a17177589 */ /* 0x000ee200000e0000 */
[-C--:B------:R-:W-:Y:S01]  /*8af0*/  FMUL R158, R158, R16.reuse ;  /* 0x000000109e9e7220 */ /* 0x080fe20000400000 */
[-C--:B------:R-:W-:Y:S01]  /*8b00*/  FMUL R159, R159, R16.reuse ;  /* 0x000000109f9f7220 */ /* 0x080fe20000400000 */
[-C--:B------:R-:W-:Y:S01]  /*8b10*/  FMUL R162, R162, R16.reuse ;  /* 0x00000010a2a27220 */ /* 0x080fe20000400000 */
[----:B------:R-:W-:Y:S01]  /*8b20*/  SHFL.IDX PT, R27, R26, R9, 0x1c1f ;  /* 0x001c1f091a1b7589 */ /* 0x000fe200000e0000 */
[-C--:B------:R-:W-:Y:S01]  /*8b30*/  FMUL R163, R163, R16.reuse ;  /* 0x00000010a3a37220 */ /* 0x080fe20000400000 */
[-C--:B------:R-:W-:Y:S01]  /*8b40*/  FMUL R166, R166, R16.reuse ;  /* 0x00000010a6a67220 */ /* 0x080fe20000400000 */
[-C--:B------:R-:W-:Y:S01]  /*8b50*/  FMUL R167, R167, R16.reuse ;  /* 0x00000010a7a77220 */ /* 0x080fe20000400000 */
[----:B------:R-:W4:Y:S01]  /*8b60*/  SHFL.IDX PT, R18, R19, R10, 0x1c1f ;  /* 0x001c1f0a13127589 */ /* 0x000f2200000e0000 */
[-C--:B------:R-:W-:Y:S01]  /*8b70*/  FMUL R138, R138, R16.reuse ;  /* 0x000000108a8a7220 */ /* 0x080fe20000400000 */
[-C--:B------:R-:W-:Y:S01]  /*8b80*/  FMUL R139, R139, R16.reuse ;  /* 0x000000108b8b7220 */ /* 0x080fe20000400000 */
[-C--:B------:R-:W-:Y:S01]  /*8b90*/  FMUL R142, R142, R16.reuse ;  /* 0x000000108e8e7220 */ /* 0x080fe20000400000 */
[----:B------:R-:W-:Y:S01]  /*8ba0*/  SHFL.IDX PT, R20, R20, R9, 0x1c1f ;  /* 0x001c1f0914147589 */ /* 0x000fe200000e0000 */
        /* <DEDUP_REMOVED lines=11> */
[----:B------:R5:W1:Y:S01]  /*8c60*/  SHFL.IDX PT, R35, R29, R10, 0x1c1f ;  /* 0x001c1f0a1d237589 */ /* 0x000a6200000e0000 */
[-C--:B---3--:R-:W-:Y:S01]  /*8c70*/  PRMT R31, R32, R5.reuse, R23 ;  /* 0x00000005201f7216 */ /* 0x088fe20000000017 */
[-C--:B------:R-:W-:Y:S01]  /*8c80*/  FMUL R130, R130, R16.reuse ;  /* 0x0000001082827220 */ /* 0x080fe20000400000 */
[-C--:B------:R-:W-:Y:S01]  /*8c90*/  FMUL R131, R131, R16.reuse ;  /* 0x0000001083837220 */ /* 0x080fe20000400000 */
[----:B------:R-:W-:Y:S01]  /*8ca0*/  SHFL.IDX PT, R14, R14, R9, 0x1c1f ;  /* 0x001c1f090e0e7589 */ /* 0x000fe200000e0000 */
[-C--:B------:R-:W-:Y:S01]  /*8cb0*/  FMUL R134, R134, R16.reuse ;  /* 0x0000001086867220 */ /* 0x080fe20000400000 */
[-C--:B------:R-:W-:Y:S01]  /*8cc0*/  FMUL R135, R135, R16.reuse ;  /* 0x0000001087877220 */ /* 0x080fe20000400000 */
[----:B------:R-:W-:Y:S01]  /*8cd0*/  FMUL R106, R106, R16 ;  /* 0x000000106a6a7220 */ /* 0x000fe20000400000 */
[----:B------:R-:W3:Y:S01]  /*8ce0*/  SHFL.IDX PT, R17, R17, R10, 0x1c1f ;  /* 0x001c1f0a11117589 */ /* 0x000ee200000e0000 */
[----:B----4-:R-:W-:Y:S01]  /*8cf0*/  PRMT R26, R27, R6, R18 ;  /* 0x000000061b1a7216 */ /* 0x010fe20000000012 */
[-C--:B------:R-:W-:Y:S01]  /*8d00*/  FMUL R107, R107, R16.reuse ;  /* 0x000000106b6b7220 */ /* 0x080fe20000400000 */
[----:B-----5:R-:W-:Y:S01]  /*8d10*/  PRMT R29, R30, R5, R43 ;  /* 0x000000051e1d7216 */ /* 0x020fe2000000002b */
        /* <DEDUP_REMOVED lines=8> */
[----:B------:R5:W-:Y:S01]  /*8da0*/  SHFL.IDX PT, R19, R28, R9, 0x1c1f ;  /* 0x001c1f091c137589 */ /* 0x000be200000e0000 */
[-C--:B------:R-:W-:Y:S01]  /*8db0*/  FMUL R90, R90, R16.reuse ;  /* 0x000000105a5a7220 */ /* 0x080fe20000400000 */
[-C--:B------:R-:W-:Y:S01]  /*8dc0*/  FMUL R91, R91, R16.reuse ;  /* 0x000000105b5b7220 */ /* 0x080fe20000400000 */
[----:B------:R-:W-:Y:S01]  /*8dd0*/  FMUL R94, R94, R16 ;  /* 0x000000105e5e7220 */ /* 0x000fe20000400000 */
[----:B------:R-:W2:Y:S01]  /*8de0*/  SHFL.IDX PT, R38, R21, R10, 0x1c1f ;  /* 0x001c1f0a15267589 */ /* 0x000ea200000e0000 */
[----:B-1----:R-:W-:Y:S01]  /*8df0*/  PRMT R34, R22, R6, R35 ;  /* 0x0000000616227216 */ /* 0x002fe20000000023 */
[-C--:B------:R-:W-:Y:S01]  /*8e00*/  FMUL R95, R95, R16.reuse ;  /* 0x000000105f5f7220 */ /* 0x080fe20000400000 */
[-C--:B------:R-:W-:Y:S01]  /*8e10*/  FMUL R98, R98, R16.reuse ;  /* 0x0000001062627220 */ /* 0x080fe20000400000 */
[-C--:B------:R-:W-:Y:S01]  /*8e20*/  FMUL R99, R99, R16.reuse ;  /* 0x0000001063637220 */ /* 0x080fe20000400000 */
[----:B------:R-:W-:Y:S01]  /*8e30*/  FMUL R102, R102, R16 ;  /* 0x0000001066667220 */ /* 0x000fe20000400000 */
[----:B-----5:R-:W-:Y:S01]  /*8e40*/  PRMT R28, R30, R6, R43 ;  /* 0x000000061e1c7216 */ /* 0x020fe2000000002b */
[----:B------:R-:W-:Y:S01]  /*8e50*/  FMUL R103, R103, R16 ;  /* 0x0000001067677220 */ /* 0x000fe20000400000 */
[----:B------:R-:W-:-:S02]  /*8e60*/  PRMT R30, R32, R6, R23 ;  /* 0x00000006201e7216 */ /* 0x000fc40000000017 */
[-C--:B------:R-:W-:Y:S02]  /*8e70*/  PRMT R32, R20, R6.reuse, R33 ;  /* 0x0000000614207216 */ /* 0x080fe40000000021 */
[C-C-:B---3--:R-:W-:Y:S02]  /*8e80*/  PRMT R24, R14.reuse, R6, R17.reuse ;  /* 0x000000060e187216 */ /* 0x148fe40000000011 */
[-C--:B------:R-:W-:Y:S02]  /*8e90*/  PRMT R25, R14, R5.reuse, R17 ;  /* 0x000000050e197216 */ /* 0x080fe40000000011 */
[-C--:B------:R-:W-:Y:S02]  /*8ea0*/  PRMT R27, R27, R5.reuse, R18 ;  /* 0x000000051b1b7216 */ /* 0x080fe40000000012 */
[-C--:B------:R-:W-:Y:S02]  /*8eb0*/  PRMT R33, R20, R5.reuse, R33 ;  /* 0x0000000514217216 */ /* 0x080fe40000000021 */
[----:B------:R-:W-:-:S02]  /*8ec0*/  PRMT R35, R22, R5, R35 ;  /* 0x0000000516237216 */ /* 0x000fc40000000023 */
[CCC-:B----4-:R-:W-:Y:S02]  /*8ed0*/  PRMT R40, R13.reuse, R6.reuse, R36.reuse ;  /* 0x000000060d287216 */ /* 0x1d0fe40000000024 */
[-C--:B------:R-:W-:Y:S02]  /*8ee0*/  PRMT R41, R13, R5.reuse, R36 ;  /* 0x000000050d297216 */ /* 0x080fe40000000024 */
[C-C-:B--2---:R-:W-:Y:S02]  /*8ef0*/  PRMT R42, R19.reuse, R6, R38.reuse ;  /* 0x00000006132a7216 */ /* 0x144fe40000000026 */
[----:B------:R-:W-:Y:S01]  /*8f00*/  PRMT R43, R19, R5, R38 ;  /* 0x00000005132b7216 */ /* 0x000fe20000000026 */
[----:B------:R-:W-:Y:S06]  /*8f10*/  @!P0 BRA `(.L_x_27) ;  /* 0x0000000000048947 */ /* 0x000fec0003800000 */
[----:B------:R-:W-:Y:S01]  /*8f20*/  BPT.TRAP 0x1 ;  /* 0x000000040000795c */ /* 0x000fe20000300000 */
.L_x_27:
[----:B------:R-:W-:Y:S05]  /*8f30*/  @P3 BRA `(.L_x_28) ;  /* 0x0000000000083947 */ /* 0x000fea0003800000 */
[----:B------:R-:W1:Y:S02]  /*8f40*/  SYNCS.PHASECHK.TRANS64.TRYWAIT P3, [UR10+0x2a000], R37 ;  /* 0x02a00025ff0075a7 */ /* 0x000e64000806014a */
[----:B-1----:R-:W-:Y:S05]  /*8f50*/  @!P3 BRA `(.L_x_29) ;  /* 0x0000009800fcb947 */ /* 0x002fea0003800000 */
.L_x_28:
[----:B------:R-:W-:Y:S01]  /*8f60*/  UIMAD UR10, UR5, 0x700, UR6 ;  /* 0x00000700050a78a4 */ /* 0x000fe2000f8e0206 */
[----:B------:R-:W-:Y:S01]  /*8f70*/  WARPGROUP.ARRIVE ;  /* 0x00000000000079c5 */ /* 0x000fe20000000000 */
[----:B------:R-:W-:Y:S01]  /*8f80*/  UMOV UR11, 0x40000040 ;  /* 0x40000040000b7882 */ /* 0x000fe20000000000 */
[----:B------:R-:W-:Y:S01]  /*8f90*/  UMOV UR15, 0x40000040 ;  /* 0x40000040000f7882 */ /* 0x000fe20000000000 */
[----:B------:R-:W-:Y:S02]  /*8fa0*/  UIADD3 UR14, UR10, 0x100, URZ ;  /* 0x000001000a0e7890 */ /* 0x000fe4000fffe03f */
[----:B------:R-:W-:Y:S01]  /*8fb0*/  UIADD3 UR18, UR10, 0x200, URZ ;  /* 0x000002000a127890 */ /* 0x000fe2000fffe03f */
[----:B------:R-:W-:Y:S02]  /*8fc0*/  UMOV UR19, 0x40000040 ;  /* 0x4000004000137882 */ /* 0x000fe40000000000 */
[----:B------:R-:W-:Y:S01]  /*8fd0*/  QGMMA.64x32x32.F32.E4M3.E4M3 R184, R24, gdesc[UR8], R184, gsb0 ;  /* 0x0060000818b87df3 */ /* 0x000fe200080008b8 */
[----:B------:R-:W-:Y:S01]  /*8fe0*/  UIADD3 UR22, UR10, 0x300, URZ ;  /* 0x000003000a167890 */ /* 0x000fe2000fffe03f */
[----:B------:R-:W-:Y:S01]  /*8ff0*/  UMOV UR23, 0x40000040 ;  /* 0x4000004000177882 */ /* 0x000fe20000000000 */
[----:B------:R-:W-:Y:S01]  /*9000*/  UIADD3 UR26, UR10, 0x400, URZ ;  /* 0x000004000a1a7890 */ /* 0x000fe2000fffe03f */
[----:B------:R-:W-:Y:S01]  /*9010*/  UMOV UR27, 0x40000040 ;  /* 0x40000040001b7882 */ /* 0x000fe20000000000 */
[----:B------:R-:W-:Y:S01]  /*9020*/  UMOV UR11, 0x40000040 ;  /* 0x40000040000b7882 */ /* 0x000fe20000000000 */
[----:B------:R-:W-:-:S02]  /*9030*/  WARPGROUP.DEPBAR.LE gsb0, 0x0 ;  /* 0x00008000000079c5 */ /* 0x000fc40000010000 */
        /* <DEDUP_REMOVED lines=109> */
[----:B------:R-:W-:Y:S01]  /*9710*/  UIADD3 UR10, UR10, 0x606, URZ ;  /* 0x000006060a0a7890 */ /* 0x000fe2000fffe03f */
        /* <DEDUP_REMOVED lines=18> */
.L_x_30:
[----:B------:R-:W-:-:S04]  /*9840*/  ULEA UR10, UR4, UR36, 0x3 ;  /* 0x00000024040a7291 */ /* 0x000fc8000f8e183f */
[----:B------:R-:W-:-:S04]  /*9850*/  UIADD3 UR10, UR10, 0x2a028, URZ ;  /* 0x0002a0280a0a7890 */ /* 0x000fc8000fffe03f */
[----:B------:R-:W-:-:S09]  /*9860*/  UPRMT UR10, URZ, 0x654, UR10 ;  /* 0x000006543f0a7896 */ /* 0x000fd2000800000a */
[----:B------:R-:W-:Y:S01]  /*9870*/  SYNCS.ARRIVE.TRANS64.RED.A1T0 RZ, [UR10], RZ ;  /* 0x000000ffffff79a7 */ /* 0x000fe2000810040a */
[----:B------:R-:W-:Y:S05]  /*9880*/  @P2 BRA `(.L_x_31) ;  /* 0x0000000000042947 */ /* 0x000fea0003800000 */
[----:B------:R-:W-:Y:S01]  /*9890*/  BPT.TRAP 0x1 ;  /* 0x000000040000795c */ /* 0x000fe20000300000 */
.L_x_31:
[----:B------:R-:W-:-:S04]  /*98a0*/  UIADD3 UR4, UR4, 0x1, URZ ;  /* 0x0000000104047890 */ /* 0x000fc8000fffe03f */
[----:B------:R-:W-:-:S04]  /*98b0*/  UISETP.NE.AND UP0, UPT, UR4, 0x5, UPT ;  /* 0x000000050400788c */ /* 0x000fc8000bf05270 */
[----:B------:R-:W-:Y:S01]  /*98c0*/  USEL UR10, UR4, URZ, UP0 ;  /* 0x0000003f040a7287 */ /* 0x000fe20008000000 */
[----:B------:R-:W-:Y:S11]  /*98d0*/  @!P0 BRA `(.L_x_32) ;  /* 0x0000000000048947 */ /* 0x000ff60003800000 */
[----:B------:R-:W-:Y:S01]  /*98e0*/  BPT.TRAP 0x1 ;  /* 0x000000040000795c */ /* 0x000fe20000300000 */
.L_x_32:
[----:B------:R-:W-:-:S04]  /*98f0*/  ULEA UR4, UR10, UR36, 0x3 ;  /* 0x000000240a047291 */ /* 0x000fc8000f8e183f */
[----:B------:R-:W-:-:S04]  /*9900*/  UIADD3 UR4, UR4, 0x2a028, URZ ;  /* 0x0002a02804047890 */ /* 0x000fc8000fffe03f */
[----:B------:R-:W-:-:S09]  /*9910*/  UPRMT UR4, URZ, 0x654, UR4 ;  /* 0x000006543f047896 */ /* 0x000fd20008000004 */
[----:B------:R-:W-:Y:S01]  /*9920*/  SYNCS.ARRIVE.TRANS64.RED.A1T0 RZ, [UR4], RZ ;  /* 0x000000ffffff79a7 */ /* 0x000fe20008100404 */
[----:B------:R-:W-:Y:S05]  /*9930*/  @P2 BRA `(.L_x_33) ;  /* 0x0000000000042947 */ /* 0x000fea0003800000 */
[----:B------:R-:W-:Y:S01]  /*9940*/  BPT.TRAP 0x1 ;  /* 0x000000040000795c */ /* 0x000fe20000300000 */
.L_x_33:
[----:B------:R-:W-:Y:S01]  /*9950*/  UIADD3 UR5, UR5, 0x1, URZ ;  /* 0x0000000105057890 */ /* 0x000fe2000fffe03f */
[C---:B------:R-:W-:Y:S01]  /*9960*/  ISETP.GT.AND P3, PT, R11.reuse, 0x2, PT ;  /* 0x000000020b00780c */ /* 0x040fe20003f64270 */
[----:B------:R-:W-:Y:S01]  /*9970*/  UIADD3 UR4, UR10, 0x1, URZ ;  /* 0x000000010a047890 */ /* 0x000fe2000fffe03f */
[----:B------:R-:W-:Y:S01]  /*9980*/  VIADD R11, R11, 0xffffffff ;  /* 0xffffffff0b0b7836 */ /* 0x000fe20000000000 */
[----:B------:R-:W-:Y:S01]  /*9990*/  UISETP.NE.AND UP2, UPT, UR5, 0x5, UPT ;  /* 0x000000050500788c */ /* 0x000fe2000bf45270 */
[----:B------:R-:W-:Y:S01]  /*99a0*/  VIADD R0, R0, 0x80 ;  /* 0x0000008000007836 */ /* 0x000fe20000000000 */
[----:B------:R-:W-:Y:S01]  /*99b0*/  UISETP.NE.AND UP0, UPT, UR4, 0x5, UPT ;  /* 0x000000050400788c */ /* 0x000fe2000bf05270 */
[----:B------:R-:W-:Y:S01]  /*99c0*/  MOV R13, R8 ;  /* 0x00000008000d7202 */ /* 0x000fe20000000f00 */
[----:B------:R-:W-:Y:S01]  /*99d0*/  USEL UR10, URZ, 0x1, UP2 ;  /* 0x000000013f0a7887 */ /* 0x000fe20009000000 */
[----:B------:R-:W-:Y:S01]  /*99e0*/  IMAD.MOV.U32 R15, RZ, RZ, R7 ;  /* 0x000000ffff0f7224 */ /* 0x000fe200078e0007 */
[----:B------:R-:W-:-:S02]  /*99f0*/  USEL UR4, UR4, URZ, UP0 ;  /* 0x0000003f04047287 */ /* 0x000fc40008000000 */
[----:B------:R-:W-:Y:S02]  /*9a00*/  USEL UR5, UR5, URZ, UP2 ;  /* 0x0000003f05057287 */ /* 0x000fe40009000000 */
[----:B------:R-:W-:Y:S01]  /*9a10*/  LOP3.LUT R2, R2, UR10, RZ, 0x3c, !PT ;  /* 0x0000000a02027c12 */ /* 0x000fe2000f8e3cff */
[----:B------:R-:W-:Y:S09]  /*9a20*/  @P3 BRA `(.L_x_34) ;  /* 0xffffffbc00683947 */ /* 0x000ff2000383ffff */
.L_x_23:
[----:B------:R-:W-:-:S13]  /*9a30*/  ISETP.GE.AND P3, PT, R11, 0x1, PT ;  /* 0x000000010b00780c */ /* 0x000fda0003f66270 */
[----:B------:R-:W-:Y:S05]  /*9a40*/  @!P3 BRA `(.L_x_35) ;  /* 0x0000004800b4b947 */ /* 0x000fea0003800000 */
[----:B------:R-:W-:Y:S01]  /*9a50*/  IMAD.MOV.U32 R13, RZ, RZ, R8 ;  /* 0x000000ffff0d7224 */ /* 0x000fe200078e0008 */
[----:B------:R-:W-:Y:S01]  /*9a60*/  ULDC UR7, c[0x0][0x604] ;  /* 0x0001810000077ab9 */ /* 0x000fe20000000800 */
[----:B------:R-:W-:Y:S01]  /*9a70*/  IMAD.MOV.U32 R12, RZ, RZ, R7 ;  /* 0x000000ffff0c7224 */ /* 0x000fe200078e0007 */
[----:B------:R-:W-:-:S06]  /*9a80*/  ULDC UR39, c[0x0][0x28c] ;  /* 0x0000a30000277ab9 */ /* 0x000fcc0000000800 */
.L_x_46:
[----:B------:R-:W-:Y:S05]  /*9a90*/  @!P0 BRA `(.L_x_36) ;  /* 0x0000000000048947 */ /* 0x000fea0003800000 */
[----:B------:R-:W-:Y:S01]  /*9aa0*/  BPT.TRAP 0x1 ;  /* 0x000000040000795c */ /* 0x000fe20000300000 */
.L_x_36:
[----:B------:R-:W-:Y:S01]  /*9ab0*/  ULEA UR10, UR5, UR36, 0x3 ;  /* 0x00000024050a7291 */ /* 0x000fe2000f8e183f */
[----:B------:R-:W-:-:S08]  /*9ac0*/  SHF.L.U32 R7, R2, 0x1f, RZ ;  /* 0x0000001f02077819 */ /* 0x000fd000000006ff */
[----:B------:R-:W2:Y:S02]  /*9ad0*/  SYNCS.PHASECHK.TRANS64.TRYWAIT P3, [UR10+0x2a000], R7 ;  /* 0x02a00007ff0075a7 */ /* 0x000ea4000806014a */
[----:B--2---:R-:W-:Y:S05]  /*9ae0*/  @!P3 BRA `(.L_x_37) ;  /* 0x000000900030b947 */ /* 0x004fea0003800000 */
.L_x_116:
[----:B------:R-:W-:Y:S01]  /*9af0*/  UIMAD UR10, UR5, 0x700, UR6 ;  /* 0x00000700050a78a4 */ /* 0x000fe2000f8e0206 */
[----:B-1----:R-:W-:Y:S01]  /*9b00*/  WARPGROUP.ARRIVE ;  /* 0x00000000000079c5 */ /* 0x002fe20000000000 */
        /* <DEDUP_REMOVED lines=40> */
.L_x_38:
[C---:B--2---:R-:W-:Y:S01]  /*9d90*/  VIADD R8, R0.reuse, 0x1 ;  /* 0x0000000100087836 */ /* 0x044fe20000000000 */
[C---:B------:R-:W-:Y:S01]  /*9da0*/  IADD3 R14, R0.reuse, 0x8, RZ ;  /* 0x00000008000e7810 */ /* 0x040fe20007ffe0ff */
[C---:B------:R-:W-:Y:S01]  /*9db0*/  VIADD R15, R0.reuse, 0x9 ;  /* 0x00000009000f7836 */ /* 0x040fe20000000000 */
[C---:B------:R-:W-:Y:S01]  /*9dc0*/  ISETP.GE.AND P6, PT, R0.reuse, UR39, PT ;  /* 0x0000002700007c0c */ /* 0x040fe2000bfc6270 */
[----:B------:R-:W-:Y:S01]  /*9dd0*/  VIADD R18, R0, 0x61 ;  /* 0x0000006100127836 */ /* 0x000fe20000000000 */
[----:B------:R-:W-:Y:S01]  /*9de0*/  ISETP.GE.AND P4, PT, R8, UR39, PT ;  /* 0x0000002708007c0c */ /* 0x000fe2000bf86270 */
[----:B------:R-:W-:Y:S01]  /*9df0*/  VIADD R8, R0, 0x10 ;  /* 0x0000001000087836 */ /* 0x000fe20000000000 */
[----:B------:R-:W-:Y:S01]  /*9e00*/  ISETP.GE.AND P5, PT, R14, UR39, PT ;  /* 0x000000270e007c0c */ /* 0x000fe2000bfa6270 */
[C---:B------:R-:W-:Y:S01]  /*9e10*/  VIADD R14, R0.reuse, 0x11 ;  /* 0x00000011000e7836 */ /* 0x040fe20000000000 */
[----:B------:R-:W-:Y:S01]  /*9e20*/  ISETP.GE.AND P3, PT, R15, UR39, PT ;  /* 0x000000270f007c0c */ /* 0x000fe2000bf66270 */
[----:B------:R-:W-:Y:S01]  /*9e30*/  VIADD R20, R0, 0x68 ;  /* 0x0000006800147836 */ /* 0x000fe20000000000 */
[----:B------:R-:W-:Y:S01]  /*9e40*/  FSEL R15, R24, -INF , !P6 ;  /* 0xff800000180f7808 */ /* 0x000fe20007000000 */
[----:B------:R-:W-:Y:S01]  /*9e50*/  VIADD R22, R0, 0x71 ;  /* 0x0000007100167836 */ /* 0x000fe20000000000 */
[----:B------:R-:W-:Y:S01]  /*9e60*/  FSEL R26, R26, -INF , !P6 ;  /* 0xff8000001a1a7808 */ /* 0x000fe20007000000 */
[----:B------:R-:W-:Y:S01]  /*9e70*/  VIADD R23, R0, 0x78 ;  /* 0x0000007800177836 */ /* 0x000fe20000000000 */
[----:B------:R-:W-:Y:S01]  /*9e80*/  ISETP.GE.AND P6, PT, R8, UR39, PT ;  /* 0x0000002708007c0c */ /* 0x000fe2000bfc6270 */
[C---:B------:R-:W-:Y:S01]  /*9e90*/  VIADD R8, R0.reuse, 0x18 ;  /* 0x0000001800087836 */ /* 0x040fe20000000000 */
[----:B------:R-:W-:Y:S01]  /*9ea0*/  FSEL R25, R25, -INF , !P4 ;  /* 0xff80000019197808 */ /* 0x000fe20006000000 */
[----:B------:R-:W-:Y:S01]  /*9eb0*/  VIADD R24, R0, 0x79 ;  /* 0x0000007900187836 */ /* 0x000fe20000000000 */
[----:B------:R-:W-:Y:S01]  /*9ec0*/  FSEL R27, R27, -INF , !P4 ;  /* 0xff8000001b1b7808 */ /* 0x000fe20006000000 */
[----:B------:R-:W-:Y:S01]  /*9ed0*/  ULEA UR10, UR5, UR36, 0x3 ;  /* 0x00000024050a7291 */ /* 0x000fe2000f8e183f */
[----:B------:R-:W-:-:S02]  /*9ee0*/  ISETP.GE.AND P4, PT, R14, UR39, PT ;  /* 0x000000270e007c0c */ /* 0x000fc4000bf86270 */
[----:B------:R-:W-:Y:S02]  /*9ef0*/  IADD3 R14, R0, 0x19, RZ ;  /* 0x00000019000e7810 */ /* 0x000fe40007ffe0ff */
[----:B------:R-:W-:Y:S02]  /*9f00*/  FSEL R28, R28, -INF , !P5 ;  /* 0xff8000001c1c7808 */ /* 0x000fe40006800000 */
[----:B------:R-:W-:Y:S02]  /*9f10*/  FSEL R30, R30, -INF , !P5 ;  /* 0xff8000001e1e7808 */ /* 0x000fe40006800000 */
[----:B------:R-:W-:Y:S01]  /*9f20*/  ISETP.GE.AND P5, PT, R8, UR39, PT ;  /* 0x0000002708007c0c */ /* 0x000fe2000bfa6270 */
[----:B------:R-:W-:Y:S01]  /*9f30*/  VIADD R8, R0, 0x20 ;  /* 0x0000002000087836 */ /* 0x000fe20000000000 */
[----:B------:R-:W-:Y:S02]  /*9f40*/  FSEL R29, R29, -INF , !P3 ;  /* 0xff8000001d1d7808 */ /* 0x000fe40005800000 */
[----:B------:R-:W-:-:S02]  /*9f50*/  FSEL R31, R31, -INF , !P3 ;  /* 0xff8000001f1f7808 */ /* 0x000fc40005800000 */
[----:B------:R-:W-:Y:S01]  /*9f60*/  ISETP.GE.AND P3, PT, R14, UR39, PT ;  /* 0x000000270e007c0c */ /* 0x000fe2000bf66270 */
[----:B------:R-:W-:Y:S01]  /*9f70*/  VIADD R14, R0, 0x21 ;  /* 0x00000021000e7836 */ /* 0x000fe20000000000 */
[----:B------:R-:W-:Y:S02]  /*9f80*/  FSEL R32, R32, -INF , !P6 ;  /* 0xff80000020207808 */ /* 0x000fe40007000000 */
[----:B------:R-:W-:Y:S02]  /*9f90*/  FSEL R34, R34, -INF , !P6 ;  /* 0xff80000022227808 */ /* 0x000fe40007000000 */
[----:B------:R-:W-:Y:S02]  /*9fa0*/  ISETP.GE.AND P6, PT, R8, UR39, PT ;  /* 0x0000002708007c0c */ /* 0x000fe4000bfc6270 */
[----:B------:R-:W-:Y:S02]  /*9fb0*/  FSEL R33, R33, -INF , !P4 ;  /* 0xff80000021217808 */ /* 0x000fe40006000000 */
[----:B------:R-:W-:-:S02]  /*9fc0*/  FSEL R35, R35, -INF , !P4 ;  /* 0xff80000023237808 */ /* 0x000fc40006000000 */
[----:B------:R-:W-:Y:S02]  /*9fd0*/  FMNMX R8, R26, R13, !PT ;  /* 0x0000000d1a087209 */ /* 0x000fe40007800000 */
[----:B------:R-:W-:Y:S01]  /*9fe0*/  ISETP.GE.AND P4, PT, R14, UR39, PT ;  /* 0x000000270e007c0c */ /* 0x000fe2000bf86270 */
[----:B------:R-:W-:Y:S01]  /*9ff0*/  VIADD R14, R0, 0x28 ;  /* 0x00000028000e7836 */ /* 0x000fe20000000000 */
[----:B------:R-:W-:Y:S02]  /*a000*/  FMNMX R19, R27, R8, !PT ;  /* 0x000000081b137209 */ /* 0x000fe40007800000 */
[----:B------:R-:W-:Y:S02]  /*a010*/  FSEL R36, R36, -INF , !P5 ;  /* 0xff80000024247808 */ /* 0x000fe40006800000 */
[----:B------:R-:W-:Y:S02]  /*a020*/  FSEL R38, R38, -INF , !P5 ;  /* 0xff80000026267808 */ /* 0x000fe40006800000 */
[----:B------:R-:W-:Y:S01]  /*a030*/  ISETP.GE.AND P5, PT, R14, UR39, PT ;  /* 0x000000270e007c0c */ /* 0x000fe2000bfa6270 */
[----:B------:R-:W-:Y:S01]  /*a040*/  VIADD R14, R0, 0x29 ;  /* 0x00000029000e7836 */ /* 0x000fe20000000000 */
[----:B------:R-:W-:-:S02]  /*a050*/  FMNMX R8, R30, R19, !PT ;  /* 0x000000131e087209 */ /* 0x000fc40007800000 */
[----:B------:R-:W-:Y:S02]  /*a060*/  FSEL R37, R37, -INF , !P3 ;  /* 0xff80000025257808 */ /* 0x000fe40005800000 */
[----:B------:R-:W-:Y:S02]  /*a070*/  FSEL R39, R39, -INF , !P3 ;  /* 0xff80000027277808 */ /* 0x000fe40005800000 */
[----:B------:R-:W-:Y:S02]  /*a080*/  FMNMX R19, R31, R8, !PT ;  /* 0x000000081f137209 */ /* 0x000fe40007800000 */
[----:B------:R-:W-:Y:S02]  /*a090*/  ISETP.GE.AND P3, PT, R14, UR39, PT ;  /* 0x000000270e007c0c */ /* 0x000fe4000bf66270 */
[----:B------:R-:W-:Y:S02]  /*a0a0*/  IADD3 R14, R0, 0x30, RZ ;  /* 0x00000030000e7810 */ /* 0x000fe40007ffe0ff */
[----:B------:R-:W-:-:S02]  /*a0b0*/  FMNMX R8, R34, R19, !PT ;  /* 0x0000001322087209 */ /* 0x000fc40007800000 */
[----:B------:R-:W-:Y:S02]  /*a0c0*/  FSEL R40, R40, -INF , !P6 ;  /* 0xff80000028287808 */ /* 0x000fe40007000000 */
[----:B------:R-:W-:Y:S02]  /*a0d0*/  FSEL R42, R42, -INF , !P6 ;  /* 0xff8000002a2a7808 */ /* 0x000fe40007000000 */
[----:B------:R-:W-:Y:S01]  /*a0e0*/  ISETP.GE.AND P6, PT, R14, UR39, PT ;  /* 0x000000270e007c0c */ /* 0x000fe2000bfc6270 */
[----:B------:R-:W-:Y:S01]  /*a0f0*/  VIADD R14, R0, 0x31 ;  /* 0x00000031000e7836 */ /* 0x000fe20000000000 */
[----:B------:R-:W-:Y:S02]  /*a100*/  FMNMX R19, R35, R8, !PT ;  /* 0x0000000823137209 */ /* 0x000fe40007800000 */
[----:B------:R-:W-:Y:S02]  /*a110*/  FSEL R41, R41, -INF , !P4 ;  /* 0xff80000029297808 */ /* 0x000fe40006000000 */
[----:B------:R-:W-:-:S02]  /*a120*/  FSEL R43, R43, -INF , !P4 ;  /* 0xff8000002b2b7808 */ /* 0x000fc40006000000 */
[----:B------:R-:W-:Y:S01]  /*a130*/  ISETP.GE.AND P4, PT, R14, UR39, PT ;  /* 0x000000270e007c0c */ /* 0x000fe2000bf86270 */
[----:B------:R-:W-:Y:S01]  /*a140*/  VIADD R14, R0, 0x38 ;  /* 0x00000038000e7836 */ /* 0x000fe20000000000 */
[----:B------:R-:W-:Y:S02]  /*a150*/  FMNMX R8, R38, R19, !PT ;  /* 0x0000001326087209 */ /* 0x000fe40007800000 */
[----:B------:R-:W-:Y:S02]  /*a160*/  FSEL R44, R44, -INF , !P5 ;  /* 0xff8000002c2c7808 */ /* 0x000fe40006800000 */
[----:B------:R-:W-:Y:S02]  /*a170*/  FMNMX R19, R39, R8, !PT ;  /* 0x0000000827137209 */ /* 0x000fe40007800000 */
[----:B------:R-:W-:Y:S02]  /*a180*/  FSEL R46, R46, -INF , !P5 ;  /* 0xff8000002e2e7808 */ /* 0x000fe40006800000 */
[----:B------:R-:W-:Y:S01]  /*a190*/  ISETP.GE.AND P5, PT, R14, UR39, PT ;  /* 0x000000270e007c0c */ /* 0x000fe2000bfa6270 */
[----:B------:R-:W-:Y:S01]  /*a1a0*/  VIADD R14, R0, 0x39 ;  /* 0x00000039000e7836 */ /* 0x000fe20000000000 */
[----:B------:R-:W-:-:S02]  /*a1b0*/  FMNMX R8, R42, R19, !PT ;  /* 0x000000132a087209 */ /* 0x000fc40007800000 */
[----:B------:R-:W-:Y:S02]  /*a1c0*/  FSEL R45, R45, -INF , !P3 ;  /* 0xff8000002d2d7808 */ /* 0x000fe40005800000 */
[----:B------:R-:W-:Y:S02]  /*a1d0*/  FSEL R47, R47, -INF , !P3 ;  /* 0xff8000002f2f7808 */ /* 0x000fe40005800000 */
[----:B------:R-:W-:Y:S01]  /*a1e0*/  ISETP.GE.AND P3, PT, R14, UR39, PT ;  /* 0x000000270e007c0c */ /* 0x000fe2000bf66270 */
[----:B------:R-:W-:Y:S01]  /*a1f0*/  VIADD R14, R0, 0x40 ;  /* 0x00000040000e7836 */ /* 0x000fe20000000000 */
[----:B------:R-:W-:Y:S02]  /*a200*/  FMNMX R19, R43, R8, !PT ;  /* 0x000000082b137209 */ /* 0x000fe40007800000 */
[----:B------:R-:W-:Y:S02]  /*a210*/  FSEL R48, R48, -INF , !P6 ;  /* 0xff80000030307808 */ /* 0x000fe40007000000 */
[----:B------:R-:W-:-:S02]  /*a220*/  FMNMX R8, R46, R19, !PT ;  /* 0x000000132e087209 */ /* 0x000fc40007800000 */
[----:B------:R-:W-:Y:S02]  /*a230*/  FSEL R50, R50, -INF , !P6 ;  /* 0xff80000032327808 */ /* 0x000fe40007000000 */
[----:B------:R-:W-:Y:S02]  /*a240*/  ISETP.GE.AND P6, PT, R14, UR39, PT ;  /* 0x000000270e007c0c */ /* 0x000fe4000bfc6270 */
[----:B------:R-:W-:Y:S02]  /*a250*/  IADD3 R14, R0, 0x41, RZ ;  /* 0x00000041000e7810 */ /* 0x000fe40007ffe0ff */
[----:B------:R-:W-:Y:S02]  /*a260*/  FMNMX R19, R47, R8, !PT ;  /* 0x000000082f137209 */ /* 0x000fe40007800000 */
[----:B------:R-:W-:Y:S02]  /*a270*/  FSEL R49, R49, -INF , !P4 ;  /* 0xff80000031317808 */ /* 0x000fe40006000000 */
[----:B------:R-:W-:-:S02]  /*a280*/  FSEL R51, R51, -INF , !P4 ;  /* 0xff80000033337808 */ /* 0x000fc40006000000 */
[----:B------:R-:W-:Y:S01]  /*a290*/  ISETP.GE.AND P4, PT, R14, UR39, PT ;  /* 0x000000270e007c0c */ /* 0x000fe2000bf86270 */
[----:B------:R-:W-:Y:S01]  /*a2a0*/  VIADD R14, R0, 0x48 ;  /* 0x00000048000e7836 */ /* 0x000fe20000000000 */
[----:B------:R-:W-:Y:S02]  /*a2b0*/  FMNMX R8, R50, R19, !PT ;  /* 0x0000001332087209 */ /* 0x000fe40007800000 */
[----:B------:R-:W-:Y:S02]  /*a2c0*/  FSEL R52, R52, -INF , !P5 ;  /* 0xff80000034347808 */ /* 0x000fe40006800000 */
[----:B------:R-:W-:Y:S02]  /*a2d0*/  FSEL R54, R54, -INF , !P5 ;  /* 0xff80000036367808 */ /* 0x000fe40006800000 */
[----:B------:R-:W-:Y:S02]  /*a2e0*/  FMNMX R19, R51, R8, !PT ;  /* 0x0000000833137209 */ /* 0x000fe40007800000 */
[----:B------:R-:W-:Y:S01]  /*a2f0*/  ISETP.GE.AND P5, PT, R14, UR39, PT ;  /* 0x000000270e007c0c */ /* 0x000fe2000bfa6270 */
[----:B------:R-:W-:Y:S01]  /*a300*/  VIADD R14, R0, 0x49 ;  /* 0x00000049000e7836 */ /* 0x000fe20000000000 */
[----:B------:R-:W-:-:S02]  /*a310*/  FSEL R55, R55, -INF , !P3 ;  /* 0xff80000037377808 */ /* 0x000fc40005800000 */
[----:B------:R-:W-:Y:S02]  /*a320*/  FMNMX R8, R54, R19, !PT ;  /* 0x0000001336087209 */ /* 0x000fe40007800000 */
[----:B------:R-:W-:Y:S02]  /*a330*/  FSEL R53, R53, -INF , !P3 ;  /* 0xff80000035357808 */ /* 0x000fe40005800000 */
[----:B------:R-:W-:Y:S01]  /*a340*/  ISETP.GE.AND P3, PT, R14, UR39, PT ;  /* 0x000000270e007c0c */ /* 0x000fe2000bf66270 */
[----:B------:R-:W-:Y:S01]  /*a350*/  VIADD R14, R0, 0x50 ;  /* 0x00000050000e7836 */ /* 0x000fe20000000000 */
[----:B------:R-:W-:Y:S02]  /*a360*/  FSEL R58, R58, -INF , !P6 ;  /* 0xff8000003a3a7808 */ /* 0x000fe40007000000 */
[----:B------:R-:W-:Y:S02]  /*a370*/  FMNMX R19, R55, R8, !PT ;  /* 0x0000000837137209 */ /* 0x000fe40007800000 */
[----:B------:R-:W-:-:S02]  /*a380*/  FSEL R56, R56, -INF , !P6 ;  /* 0xff80000038387808 */ /* 0x000fc40007000000 */
[----:B------:R-:W-:Y:S02]  /*a390*/  FSEL R59, R59, -INF , !P4 ;  /* 0xff8000003b3b7808 */ /* 0x000fe40006000000 */
[----:B------:R-:W-:Y:S02]  /*a3a0*/  FMNMX R8, R58, R19, !PT ;  /* 0x000000133a087209 */ /* 0x000fe40007800000 */
[----:B------:R-:W-:Y:S01]  /*a3b0*/  ISETP.GE.AND P6, PT, R14, UR39, PT ;  /* 0x000000270e007c0c */ /* 0x000fe2000bfc6270 */
[----:B------:R-:W-:Y:S01]  /*a3c0*/  VIADD R14, R0, 0x51 ;  /* 0x00000051000e7836 */ /* 0x000fe20000000000 */
[----:B------:R-:W-:Y:S02]  /*a3d0*/  FSEL R62, R62, -INF , !P5 ;  /* 0xff8000003e3e7808 */ /* 0x000fe40006800000 */
[----:B------:R-:W-:Y:S02]  /*a3e0*/  FMNMX R19, R59, R8, !PT ;  /* 0x000000083b137209 */ /* 0x000fe40007800000 */
[----:B------:R-:W-:-:S02]  /*a3f0*/  FSEL R57, R57, -INF , !P4 ;  /* 0xff80000039397808 */ /* 0x000fc40006000000 */
[----:B------:R-:W-:Y:S02]  /*a400*/  ISETP.GE.AND P4, PT, R14, UR39, PT ;  /* 0x000000270e007c0c */ /* 0x000fe4000bf86270 */
[----:B------:R-:W-:Y:S02]  /*a410*/  IADD3 R14, R0, 0x58, RZ ;  /* 0x00000058000e7810 */ /* 0x000fe40007ffe0ff */
[----:B------:R-:W-:Y:S02]  /*a420*/  FSEL R63, R63, -INF , !P3 ;  /* 0xff8000003f3f7808 */ /* 0x000fe40005800000 */
[----:B------:R-:W-:Y:S02]  /*a430*/  FMNMX R8, R62, R19, !PT ;  /* 0x000000133e087209 */ /* 0x000fe40007800000 */
[----:B------:R-:W-:Y:S02]  /*a440*/  FSEL R60, R60, -INF , !P5 ;  /* 0xff8000003c3c7808 */ /* 0x000fe40006800000 */
[----:B------:R-:W-:Y:S01]  /*a450*/  ISETP.GE.AND P5, PT, R14, UR39, PT ;  /* 0x000000270e007c0c */ /* 0x000fe2000bfa6270 */
[----:B------:R-:W-:Y:S01]  /*a460*/  VIADD R14, R0, 0x59 ;  /* 0x00000059000e7836 */ /* 0x000fe20000000000 */
[----:B------:R-:W-:-:S02]  /*a470*/  FSEL R66, R66, -INF , !P6 ;  /* 0xff80000042427808 */ /* 0x000fc40007000000 */
[----:B------:R-:W-:Y:S02]  /*a480*/  FMNMX R19, R63, R8, !PT ;  /* 0x000000083f137209 */ /* 0x000fe40007800000 */
[----:B------:R-:W-:Y:S02]  /*a490*/  FSEL R67, R67, -INF , !P4 ;  /* 0xff80000043437808 */ /* 0x000fe40006000000 */
[----:B------:R-:W-:Y:S02]  /*a4a0*/  FMNMX R8, R66, R19, !PT ;  /* 0x0000001342087209 */ /* 0x000fe40007800000 */
[----:B------:R-:W-:Y:S02]  /*a4b0*/  FSEL R61, R61, -INF , !P3 ;  /* 0xff8000003d3d7808 */ /* 0x000fe40005800000 */
[----:B------:R-:W-:Y:S01]  /*a4c0*/  ISETP.GE.AND P3, PT, R14, UR39, PT ;  /* 0x000000270e007c0c */ /* 0x000fe2000bf66270 */
[----:B------:R-:W-:Y:S01]  /*a4d0*/  VIADD R14, R0, 0x60 ;  /* 0x00000060000e7836 */ /* 0x000fe20000000000 */
[----:B------:R-:W-:-:S02]  /*a4e0*/  FSEL R70, R70, -INF , !P5 ;  /* 0xff80000046467808 */ /* 0x000fc40006800000 */
[----:B------:R-:W-:Y:S02]  /*a4f0*/  FMNMX R19, R67, R8, !PT ;  /* 0x0000000843137209 */ /* 0x000fe40007800000 */
[----:B------:R-:W-:Y:S02]  /*a500*/  P2R R7, PR, RZ, 0x4 ;  /* 0x00000004ff077803 */ /* 0x000fe40000000000 */
[----:B------:R-:W-:Y:S02]  /*a510*/  ISETP.GE.AND P2, PT, R14, UR39, PT ;  /* 0x000000270e007c0c */ /* 0x000fe4000bf46270 */
[----:B------:R-:W-:Y:S02]  /*a520*/  FSEL R71, R71, -INF , !P3 ;  /* 0xff80000047477808 */ /* 0x000fe40005800000 */
[----:B------:R-:W-:Y:S02]  /*a530*/  FMNMX R8, R70, R19, !PT ;  /* 0x0000001346087209 */ /* 0x000fe40007800000 */
[----:B------:R-:W-:-:S02]  /*a540*/  P2R R17, PR, RZ, 0x2 ;  /* 0x00000002ff117803 */ /* 0x000fc40000000000 */
[----:B------:R-:W-:Y:S02]  /*a550*/  ISETP.GE.AND P1, PT, R18, UR39, PT ;  /* 0x0000002712007c0c */ /* 0x000fe4000bf26270 */
[----:B------:R-:W-:Y:S02]  /*a560*/  FSEL R74, R74, -INF , !P2 ;  /* 0xff8000004a4a7808 */ /* 0x000fe40005000000 */
[----:B------:R-:W-:Y:S02]  /*a570*/  FMNMX R19, R71, R8, !PT ;  /* 0x0000000847137209 */ /* 0x000fe40007800000 */
[----:B------:R-:W-:Y:S02]  /*a580*/  IADD3 R18, R0, 0x69, RZ ;  /* 0x0000006900127810 */ /* 0x000fe40007ffe0ff */
[----:B------:R-:W-:Y:S02]  /*a590*/  P2R R16, PR, RZ, 0x1 ;  /* 0x00000001ff107803 */ /* 0x000fe40000000000 */
[----:B------:R-:W-:-:S02]  /*a5a0*/  ISETP.GE.AND P0, PT, R20, UR39, PT ;  /* 0x0000002714007c0c */ /* 0x000fc4000bf06270 */
[----:B------:R-:W-:Y:S02]  /*a5b0*/  FSEL R75, R75, -INF , !P1 ;  /* 0xff8000004b4b7808 */ /* 0x000fe40004800000 */
[----:B------:R-:W-:Y:S02]  /*a5c0*/  FMNMX R8, R74, R19, !PT ;  /* 0x000000134a087209 */ /* 0x000fe40007800000 */
[----:B------:R-:W-:Y:S01]  /*a5d0*/  ISETP.GE.AND P2, PT, R18, UR39, PT ;  /* 0x0000002712007c0c */ /* 0x000fe2000bf46270 */
[----:B------:R-:W-:Y:S01]  /*a5e0*/  VIADD R18, R0, 0x70 ;  /* 0x0000007000127836 */ /* 0x000fe20000000000 */
[----:B------:R-:W-:Y:S02]  /*a5f0*/  FSEL R78, R78, -INF , !P0 ;  /* 0xff8000004e4e7808 */ /* 0x000fe40004000000 */
[----:B------:R-:W-:Y:S02]  /*a600*/  FMNMX R19, R75, R8, !PT ;  /* 0x000000084b137209 */ /* 0x000fe40007800000 */
[----:B------:R-:W-:-:S02]  /*a610*/  FSEL R69, R69, -INF , !P3 ;  /* 0xff80000045457808 */ /* 0x000fc40005800000 */
[----:B------:R-:W-:Y:S02]  /*a620*/  FSEL R79, R79, -INF , !P2 ;  /* 0xff8000004f4f7808 */ /* 0x000fe40005000000 */
[----:B------:R-:W-:Y:S02]  /*a630*/  FMNMX R8, R78, R19, !PT ;  /* 0x000000134e087209 */ /* 0x000fe40007800000 */
[----:B------:R-:W-:Y:S02]  /*a640*/  ISETP.GE.AND P3, PT, R18, UR39, PT ;  /* 0x0000002712007c0c */ /* 0x000fe4000bf66270 */
[----:B------:R-:W-:Y:S02]  /*a650*/  FSEL R65, R65, -INF , !P4 ;  /* 0xff80000041417808 */ /* 0x000fe40006000000 */
[----:B------:R-:W-:Y:S02]  /*a660*/  FSEL R82, R82, -INF , !P3 ;  /* 0xff80000052527808 */ /* 0x000fe40005800000 */
[----:B------:R-:W-:-:S02]  /*a670*/  FMNMX R19, R79, R8, !PT ;  /* 0x000000084f137209 */ /* 0x000fc40007800000 */
[----:B------:R-:W-:Y:S02]  /*a680*/  ISETP.GE.AND P4, PT, R22, UR39, PT ;  /* 0x0000002716007c0c */ /* 0x000fe4000bf86270 */
[----:B------:R-:W-:Y:S02]  /*a690*/  FSEL R68, R68, -INF , !P5 ;  /* 0xff80000044447808 */ /* 0x000fe40006800000 */
[----:B------:R-:W-:Y:S02]  /*a6a0*/  FSEL R83, R83, -INF , !P4 ;  /* 0xff80000053537808 */ /* 0x000fe40006000000 */
[----:B------:R-:W-:Y:S02]  /*a6b0*/  FMNMX R8, R82, R19, !PT ;  /* 0x0000001352087209 */ /* 0x000fe40007800000 */
[----:B------:R-:W-:Y:S02]  /*a6c0*/  ISETP.GE.AND P5, PT, R23, UR39, PT ;  /* 0x0000002717007c0c */ /* 0x000fe4000bfa6270 */
[----:B------:R-:W-:-:S02]  /*a6d0*/  FSEL R64, R64, -INF , !P6 ;  /* 0xff80000040407808 */ /* 0x000fc40007000000 */
[----:B------:R-:W-:Y:S02]  /*a6e0*/  FSEL R86, R86, -INF , !P5 ;  /* 0xff80000056567808 */ /* 0x000fe40006800000 */
[----:B------:R-:W-:Y:S02]  /*a6f0*/  FMNMX R19, R83, R8, !PT ;  /* 0x0000000853137209 */ /* 0x000fe40007800000 */
[----:B------:R-:W-:Y:S02]  /*a700*/  ISETP.GE.AND P6, PT, R24, UR39, PT ;  /* 0x0000002718007c0c */ /* 0x000fe4000bfc6270 */
[----:B------:R-:W-:Y:S02]  /*a710*/  FMNMX R8, R86, R19, !PT ;  /* 0x0000001356087209 */ /* 0x000fe40007800000 */
[----:B------:R-:W-:Y:S02]  /*a720*/  FSEL R87, R87, -INF , !P6 ;  /* 0xff80000057577808 */ /* 0x000fe40007000000 */
[----:B------:R-:W-:-:S02]  /*a730*/  P2R R20, PR, RZ, 0x1 ;  /* 0x00000001ff147803 */ /* 0x000fc40000000000 */
[----:B------:R-:W-:Y:S02]  /*a740*/  FMNMX R18, R87, R8, !PT ;  /* 0x0000000857127209 */ /* 0x000fe40007800000 */
[----:B------:R-:W-:Y:S02]  /*a750*/  P2R R21, PR, RZ, 0x2 ;  /* 0x00000002ff157803 */ /* 0x000fe40000000000 */
[----:B------:R-:W-:Y:S01]  /*a760*/  ISETP.GE.AND P1, PT, R14, UR39, PT ;  /* 0x000000270e007c0c */ /* 0x000fe2000bf26270 */
[----:B------:R-:W1:Y:S01]  /*a770*/  SHFL.BFLY PT, R19, R18, 0x1, 0x1f ;  /* 0x0c201f0012137f89 */ /* 0x000e6200000e0000 */
[----:B------:R-:W-:Y:S02]  /*a780*/  FSEL R84, R84, -INF , !P5 ;  /* 0xff80000054547808 */ /* 0x000fe40006800000 */
[----:B------:R-:W-:Y:S02]  /*a790*/  FSEL R85, R85, -INF , !P6 ;  /* 0xff80000055557808 */ /* 0x000fe40007000000 */
[----:B------:R-:W-:-:S02]  /*a7a0*/  FSEL R80, R80, -INF , !P3 ;  /* 0xff80000050507808 */ /* 0x000fc40005800000 */
[----:B------:R-:W-:Y:S02]  /*a7b0*/  FSEL R81, R81, -INF , !P4 ;  /* 0xff80000051517808 */ /* 0x000fe40006000000 */
[----:B------:R-:W-:Y:S02]  /*a7c0*/  FSEL R72, R72, -INF , !P1 ;  /* 0xff80000048487808 */ /* 0x000fe40004800000 */
[----:B------:R-:W-:Y:S02]  /*a7d0*/  ISETP.NE.AND P1, PT, R21, RZ, PT ;  /* 0x000000ff1500720c */ /* 0x000fe40003f25270 */
[----:B------:R-:W-:Y:S02]  /*a7e0*/  FMNMX R24, R15, R12, !PT ;  /* 0x0000000c0f187209 */ /* 0x000fe40007800000 */
[----:B------:R-:W-:Y:S02]  /*a7f0*/  FSEL R73, R73, -INF , !P1 ;  /* 0xff80000049497808 */ /* 0x000fe40004800000 */
[----:B------:R-:W-:-:S02]  /*a800*/  ISETP.NE.AND P1, PT, R17, RZ, PT ;  /* 0x000000ff1100720c */ /* 0x000fc40003f25270 */
[----:B------:R-:W-:Y:S02]  /*a810*/  FSEL R77, R77, -INF , !P2 ;  /* 0xff8000004d4d7808 */ /* 0x000fe40005000000 */
[----:B------:R-:W-:Y:S02]  /*a820*/  ISETP.NE.AND P2, PT, R7, RZ, PT ;  /* 0x000000ff0700720c */ /* 0x000fe40003f45270 */
[----:B------:R-:W-:Y:S02]  /*a830*/  FMNMX R7, R25, R24, !PT ;  /* 0x0000001819077209 */ /* 0x000fe40007800000 */
[----:B-1----:R-:W-:Y:S02]  /*a840*/  FMNMX R19, R18, R19, !PT ;  /* 0x0000001312137209 */ /* 0x002fe40007800000 */
[----:B------:R-:W-:-:S03]  /*a850*/  FMNMX R24, R28, R7, !PT ;  /* 0x000000071c187209 */ /* 0x000fc60007800000 */
[----:B------:R-:W1:Y:S01]  /*a860*/  SHFL.BFLY PT, R8, R19, 0x2, 0x1f ;  /* 0x0c401f0013087f89 */ /* 0x000e6200000e0000 */
[----:B------:R-:W-:Y:S02]  /*a870*/  FMNMX R7, R29, R24, !PT ;  /* 0x000000181d077209 */ /* 0x000fe40007800000 */
[----:B-1----:R-:W-:-:S04]  /*a880*/  FMNMX R8, R19, R8, !PT ;  /* 0x0000000813087209 */ /* 0x002fc80007800000 */
[----:B------:R-:W-:-:S04]  /*a890*/  FSETP.NEU.AND P0, PT, R8, -INF , PT ;  /* 0xff8000000800780b */ /* 0x000fc80003f0d000 */
[----:B------:R-:W-:Y:S02]  /*a8a0*/  FSEL R14, R8, RZ, P0 ;  /* 0x000000ff080e7208 */ /* 0x000fe40000000000 */
[----:B------:R-:W-:-:S03]  /*a8b0*/  ISETP.NE.AND P0, PT, R20, RZ, PT ;  /* 0x000000ff1400720c */ /* 0x000fc60003f05270 */
[----:B------:R-:W-:Y:S01]  /*a8c0*/  FMUL R200, R14, UR7 ;  /* 0x000000070ec87c20 */ /* 0x000fe20008400000 */
[----:B------:R-:W-:Y:S01]  /*a8d0*/  FSEL R76, R76, -INF , !P0 ;  /* 0xff8000004c4c7808 */ /* 0x000fe20004000000 */
[----:B------:R-:W-:-:S01]  /*a8e0*/  FADD R14, -R14, R13 ;  /* 0x0000000d0e0e7221 */ /* 0x000fc20000000100 */
[----:B------:R-:W-:Y:S01]  /*a8f0*/  ISETP.NE.AND P0, PT, R16, RZ, PT ;  /* 0x000000ff1000720c */ /* 0x000fe20003f05270 */
[----:B------:R-:W-:-:S01]  /*a900*/  FFMA R30, R30, UR7, -R200 ;  /* 0x000000071e1e7c23 */ /* 0x000fc200080008c8 */
[--C-:B------:R-:W-:Y:S01]  /*a910*/  FFMA R31, R31, UR7, -R200.reuse ;  /* 0x000000071f1f7c23 */ /* 0x100fe200080008c8 */
[----:B------:R-:W-:-:S01]  /*a920*/  FFMA R26, R26, UR7, -R200 ;  /* 0x000000071a1a7c23 */ /* 0x000fc200080008c8 */
[--C-:B------:R-:W-:Y:S01]  /*a930*/  FFMA R27, R27, UR7, -R200.reuse ;  /* 0x000000071b1b7c23 */ /* 0x100fe200080008c8 */
[----:B------:R-:W-:-:S01]  /*a940*/  FFMA R22, R38, UR7, -R200 ;  /* 0x0000000726167c23 */ /* 0x000fc200080008c8 */
[----:B------:R-:W-:Y:S01]  /*a950*/  FSETP.GEU.AND P5, PT, R30, -126, PT ;  /* 0xc2fc00001e00780b */ /* 0x000fe20003fae000 */
[----:B------:R-:W-:-:S01]  /*a960*/  FFMA R23, R39, UR7, -R200 ;  /* 0x0000000727177c23 */ /* 0x000fc200080008c8 */
[----:B------:R-:W-:Y:S01]  /*a970*/  FSETP.GEU.AND P6, PT, R31, -126, PT ;  /* 0xc2fc00001f00780b */ /* 0x000fe20003fce000 */
[----:B------:R-:W-:-:S01]  /*a980*/  FFMA R34, R34, UR7, -R200 ;  /* 0x0000000722227c23 */ /* 0x000fc200080008c8 */
[----:B------:R-:W-:Y:S01]  /*a990*/  FSETP.GEU.AND P3, PT, R26, -126, PT ;  /* 0xc2fc00001a00780b */ /* 0x000fe20003f6e000 */
[----:B------:R-:W-:-:S01]  /*a9a0*/  FFMA R21, R35, UR7, -R200 ;  /* 0x0000000723157c23 */ /* 0x000fc200080008c8 */
[----:B------:R-:W-:Y:S01]  /*a9b0*/  FSETP.GEU.AND P4, PT, R27, -126, PT ;  /* 0xc2fc00001b00780b */ /* 0x000fe20003f8e000 */
[----:B------:R-:W-:-:S01]  /*a9c0*/  FFMA R42, R42, UR7, -R200 ;  /* 0x000000072a2a7c23 */ /* 0x000fc200080008c8 */
[--C-:B------:R-:W-:Y:S01]  /*a9d0*/  FFMA R47, R47, UR7, -R200.reuse ;  /* 0x000000072f2f7c23 */ /* 0x100fe200080008c8 */
[----:B------:R-:W-:-:S01]  /*a9e0*/  FFMA R43, R43, UR7, -R200 ;  /* 0x000000072b2b7c23 */ /* 0x000fc200080008c8 */
[--C-:B------:R-:W-:Y:S01]  /*a9f0*/  FFMA R35, R54, UR7, -R200.reuse ;  /* 0x0000000736237c23 */ /* 0x100fe200080008c8 */
[----:B------:R-:W-:-:S01]  /*aa00*/  FFMA R55, R55, UR7, -R200 ;  /* 0x0000000737377c23 */ /* 0x000fc200080008c8 */
[--C-:B------:R-:W-:Y:S01]  /*aa10*/  FFMA R51, R51, UR7, -R200.reuse ;  /* 0x0000000733337c23 */ /* 0x100fe200080008c8 */
[----:B------:R-:W-:Y:S01]  /*aa20*/  @!P5 FMUL R30, R30, 0.5 ;  /* 0x3f0000001e1ed820 */ /* 0x000fe20000400000 */
[--C-:B------:R-:W-:Y:S01]  /*aa30*/  FFMA R63, R63, UR7, -R200.reuse ;  /* 0x000000073f3f7c23 */ /* 0x100fe200080008c8 */
[----:B------:R-:W-:Y:S01]  /*aa40*/  @!P6 FMUL R31, R31, 0.5 ;  /* 0x3f0000001f1fe820 */ /* 0x000fe20000400000 */
[--C-:B------:R-:W-:Y:S01]  /*aa50*/  FFMA R39, R58, UR7, -R200.reuse ;  /* 0x000000073a277c23 */ /* 0x100fe200080008c8 */
[----:B------:R-:W1:Y:S01]  /*aa60*/  MUFU.EX2 R18, R30 ;  /* 0x0000001e00127308 */ /* 0x000e620000000800 */
[----:B------:R-:W-:Y:S01]  /*aa70*/  @!P3 FMUL R26, R26, 0.5 ;  /* 0x3f0000001a1ab820 */ /* 0x000fe20000400000 */
[----:B------:R-:W-:Y:S01]  /*aa80*/  @!P4 FMUL R27, R27, 0.5 ;  /* 0x3f0000001b1bc820 */ /* 0x000fe20000400000 */
[----:B------:R-:W-:-:S01]  /*aa90*/  FFMA R59, R59, UR7, -R200 ;  /* 0x000000073b3b7c23 */ /* 0x000fc200080008c8 */
[--C-:B------:R-:W-:Y:S01]  /*aaa0*/  FFMA R71, R71, UR7, -R200.reuse ;  /* 0x0000000747477c23 */ /* 0x100fe200080008c8 */
[----:B------:R-:W-:-:S01]  /*aab0*/  FFMA R67, R67, UR7, -R200 ;  /* 0x0000000743437c23 */ /* 0x000fc200080008c8 */
[--C-:B------:R-:W-:Y:S01]  /*aac0*/  FFMA R75, R75, UR7, -R200.reuse ;  /* 0x000000074b4b7c23 */ /* 0x100fe200080008c8 */
[----:B------:R-:W-:-:S01]  /*aad0*/  FFMA R78, R78, UR7, -R200 ;  /* 0x000000074e4e7c23 */ /* 0x000fc200080008c8 */
[----:B------:R2:W3:Y:S01]  /*aae0*/  MUFU.EX2 R19, R31 ;  /* 0x0000001f00137308 */ /* 0x0004e20000000800 */
[----:B------:R-:W-:-:S01]  /*aaf0*/  FFMA R83, R83, UR7, -R200 ;  /* 0x0000000753537c23 */ /* 0x000fc200080008c8 */
[--C-:B------:R-:W-:Y:S01]  /*ab00*/  FFMA R86, R86, UR7, -R200.reuse ;  /* 0x0000000756567c23 */ /* 0x100fe200080008c8 */
[----:B------:R-:W-:-:S01]  /*ab10*/  FFMA R82, R82, UR7, -R200 ;  /* 0x0000000752527c23 */ /* 0x000fc200080008c8 */
[----:B------:R-:W-:Y:S01]  /*ab20*/  FFMA R87, R87, UR7, -R200 ;  /* 0x0000000757577c23 */ /* 0x000fe200080008c8 */
[----:B------:R-:W-:-:S03]  /*ab30*/  FMUL R14, R14, UR7 ;  /* 0x000000070e0e7c20 */ /* 0x000fc60008400000 */
[----:B------:R4:W5:Y:S01]  /*ab40*/  MUFU.EX2 R16, R26 ;  /* 0x0000001a00107308 */ /* 0x0009620000000800 */
[----:B-1----:R-:W-:Y:S01]  /*ab50*/  @!P5 FMUL R18, R18, R18 ;  /* 0x000000121212d220 */ /* 0x002fe20000400000 */
[----:B------:R-:W-:Y:S01]  /*ab60*/  FSETP.GEU.AND P5, PT, R22, -126, PT ;  /* 0xc2fc00001600780b */ /* 0x000fe20003fae000 */
[----:B--2---:R-:W-:-:S05]  /*ab70*/  FFMA R31, R50, UR7, -R200 ;  /* 0x00000007321f7c23 */ /* 0x004fca00080008c8 */
[----:B------:R1:W2:Y:S01]  /*ab80*/  MUFU.EX2 R17, R27 ;  /* 0x0000001b00117308 */ /* 0x0002a20000000800 */
[----:B---3--:R-:W-:Y:S01]  /*ab90*/  @!P6 FMUL R19, R19, R19 ;  /* 0x000000131313e220 */ /* 0x008fe20000400000 */
[----:B------:R-:W-:Y:S02]  /*aba0*/  FSETP.GEU.AND P6, PT, R23, -126, PT ;  /* 0xc2fc00001700780b */ /* 0x000fe40003fce000 */
[----:B----4-:R-:W-:-:S03]  /*abb0*/  FMNMX R26, R32, R7, !PT ;  /* 0x00000007201a7209 */ /* 0x010fc60007800000 */
[----:B------:R-:W-:Y:S01]  /*abc0*/  @!P5 FMUL R22, R22, 0.5 ;  /* 0x3f0000001616d820 */ /* 0x000fe20000400000 */
[----:B------:R-:W-:Y:S01]  /*abd0*/  FMNMX R7, R33, R26, !PT ;  /* 0x0000001a21077209 */ /* 0x000fe20007800000 */
[----:B-----5:R-:W-:Y:S01]  /*abe0*/  @!P3 FMUL R16, R16, R16 ;  /* 0x000000101010b220 */ /* 0x020fe20000400000 */
[----:B------:R-:W-:Y:S01]  /*abf0*/  FSETP.GEU.AND P3, PT, R34, -126, PT ;  /* 0xc2fc00002200780b */ /* 0x000fe20003f6e000 */
[----:B-1----:R-:W-:Y:S01]  /*ac00*/  FFMA R27, R46, UR7, -R200 ;  /* 0x000000072e1b7c23 */ /* 0x002fe200080008c8 */
[----:B------:R-:W-:Y:S01]  /*ac10*/  FMNMX R30, R36, R7, !PT ;  /* 0x00000007241e7209 */ /* 0x000fe20007800000 */
[----:B------:R-:W1:Y:S02]  /*ac20*/  MUFU.EX2 R22, R22 ;  /* 0x0000001600167308 */ /* 0x000e640000000800 */
[----:B------:R-:W-:Y:S01]  /*ac30*/  @!P6 FMUL R23, R23, 0.5 ;  /* 0x3f0000001717e820 */ /* 0x000fe20000400000 */
[----:B------:R-:W-:Y:S01]  /*ac40*/  FMNMX R7, R37, R30, !PT ;  /* 0x0000001e25077209 */ /* 0x000fe20007800000 */
[----:B--2---:R-:W-:Y:S01]  /*ac50*/  @!P4 FMUL R17, R17, R17 ;  /* 0x000000111111c220 */ /* 0x004fe20000400000 */
[----:B------:R-:W-:-:S02]  /*ac60*/  FSETP.GEU.AND P4, PT, R21, -126, PT ;  /* 0xc2fc00001500780b */ /* 0x000fc40003f8e000 */
[----:B------:R-:W-:Y:S01]  /*ac70*/  FMNMX R30, R40, R7, !PT ;  /* 0x00000007281e7209 */ /* 0x000fe20007800000 */
[----:B------:R-:W2:Y:S02]  /*ac80*/  MUFU.EX2 R23, R23 ;  /* 0x0000001700177308 */ /* 0x000ea40000000800 */
[----:B------:R-:W-:Y:S01]  /*ac90*/  @!P3 FMUL R34, R34, 0.5 ;  /* 0x3f0000002222b820 */ /* 0x000fe20000400000 */
[----:B------:R-:W-:-:S05]  /*aca0*/  FMNMX R7, R41, R30, !PT ;  /* 0x0000001e29077209 */ /* 0x000fca0007800000 */
[----:B------:R3:W4:Y:S01]  /*acb0*/  MUFU.EX2 R20, R34 ;  /* 0x0000002200147308 */ /* 0x0007220000000800 */
[----:B-1----:R-:W-:Y:S01]  /*acc0*/  @!P5 FMUL R22, R22, R22 ;  /* 0x000000161616d220 */ /* 0x002fe20000400000 */
[----:B------:R-:W-:Y:S01]  /*acd0*/  @!P4 FMUL R21, R21, 0.5 ;  /* 0x3f0000001515c820 */ /* 0x000fe20000400000 */
[----:B------:R-:W-:-:S05]  /*ace0*/  FSETP.GEU.AND P5, PT, R27, -126, PT ;  /* 0xc2fc00001b00780b */ /* 0x000fca0003fae000 */
[----:B------:R-:W1:Y:S01]  /*acf0*/  MUFU.EX2 R21, R21 ;  /* 0x0000001500157308 */ /* 0x000e620000000800 */
[----:B--2---:R-:W-:Y:S01]  /*ad00*/  @!P6 FMUL R23, R23, R23 ;  /* 0x000000171717e220 */ /* 0x004fe20000400000 */
[----:B------:R-:W-:Y:S02]  /*ad10*/  FSETP.GEU.AND P6, PT, R47, -126, PT ;  /* 0xc2fc00002f00780b */ /* 0x000fe40003fce000 */
[----:B---3--:R-:W-:-:S04]  /*ad20*/  FMNMX R34, R44, R7, !PT ;  /* 0x000000072c227209 */ /* 0x008fc80007800000 */
[----:B------:R-:W-:Y:S01]  /*ad30*/  @!P5 FMUL R27, R27, 0.5 ;  /* 0x3f0000001b1bd820 */ /* 0x000fe20000400000 */
[----:B----4-:R-:W-:Y:S01]  /*ad40*/  @!P3 FMUL R20, R20, R20 ;  /* 0x000000141414b220 */ /* 0x010fe20000400000 */
[----:B------:R-:W-:Y:S02]  /*ad50*/  FSETP.GEU.AND P3, PT, R42, -126, PT ;  /* 0xc2fc00002a00780b */ /* 0x000fe40003f6e000 */
[----:B------:R-:W-:Y:S02]  /*ad60*/  FMNMX R7, R45, R34, !PT ;  /* 0x000000222d077209 */ /* 0x000fe40007800000 */
[----:B------:R-:W2:Y:S01]  /*ad70*/  MUFU.EX2 R27, R27 ;  /* 0x0000001b001b7308 */ /* 0x000ea20000000800 */
[----:B------:R-:W-:Y:S01]  /*ad80*/  @!P6 FMUL R47, R47, 0.5 ;  /* 0x3f0000002f2fe820 */ /* 0x000fe20000400000 */
[----:B------:R-:W-:Y:S01]  /*ad90*/  FMNMX R34, R48, R7, !PT ;  /* 0x0000000730227209 */ /* 0x000fe20007800000 */
[----:B-1----:R-:W-:Y:S01]  /*ada0*/  @!P4 FMUL R21, R21, R21 ;  /* 0x000000151515c220 */ /* 0x002fe20000400000 */
[----:B------:R-:W-:-:S02]  /*adb0*/  FSETP.GEU.AND P4, PT, R43, -126, PT ;  /* 0xc2fc00002b00780b */ /* 0x000fc40003f8e000 */
[----:B------:R-:W-:Y:S02]  /*adc0*/  FMNMX R7, R49, R34, !PT ;  /* 0x0000002231077209 */ /* 0x000fe40007800000 */
[----:B------:R1:W3:Y:S01]  /*add0*/  MUFU.EX2 R30, R47 ;  /* 0x0000002f001e7308 */ /* 0x0002e20000000800 */
[----:B------:R-:W-:Y:S01]  /*ade0*/  @!P3 FMUL R42, R42, 0.5 ;  /* 0x3f0000002a2ab820 */ /* 0x000fe20000400000 */
[----:B------:R-:W-:-:S04]  /*adf0*/  FMNMX R38, R52, R7, !PT ;  /* 0x0000000734267209 */ /* 0x000fc80007800000 */
[----:B------:R-:W-:Y:S02]  /*ae00*/  FMNMX R7, R53, R38, !PT ;  /* 0x0000002635077209 */ /* 0x000fe40007800000 */
[----:B------:R-:W4:Y:S01]  /*ae10*/  MUFU.EX2 R24, R42 ;  /* 0x0000002a00187308 */ /* 0x000f220000000800 */
[----:B------:R-:W-:Y:S01]  /*ae20*/  @!P4 FMUL R43, R43, 0.5 ;  /* 0x3f0000002b2bc820 */ /* 0x000fe20000400000 */
[----:B--2---:R-:W-:Y:S01]  /*ae30*/  @!P5 FMUL R27, R27, R27 ;  /* 0x0000001b1b1bd220 */ /* 0x004fe20000400000 */
[----:B------:R-:W-:Y:S01]  /*ae40*/  FSETP.GEU.AND P5, PT, R35, -126, PT ;  /* 0xc2fc00002300780b */ /* 0x000fe20003fae000 */
[----:B-1----:R-:W-:Y:S01]  /*ae50*/  FFMA R47, R66, UR7, -R200 ;  /* 0x00000007422f7c23 */ /* 0x002fe200080008c8 */
[----:B------:R-:W-:-:S03]  /*ae60*/  FMNMX R38, R56, R7, !PT ;  /* 0x0000000738267209 */ /* 0x000fc60007800000 */
[----:B------:R1:W2:Y:S01]  /*ae70*/  MUFU.EX2 R26, R43 ;  /* 0x0000002b001a7308 */ /* 0x0002a20000000800 */
[----:B---3--:R-:W-:Y:S01]  /*ae80*/  @!P6 FMUL R30, R30, R30 ;  /* 0x0000001e1e1ee220 */ /* 0x008fe20000400000 */
[----:B------:R-:W-:Y:S02]  /*ae90*/  FSETP.GEU.AND P6, PT, R55, -126, PT ;  /* 0xc2fc00003700780b */ /* 0x000fe40003fce000 */
[----:B------:R-:W-:-:S04]  /*aea0*/  FMNMX R7, R57, R38, !PT ;  /* 0x0000002639077209 */ /* 0x000fc80007800000 */
[----:B------:R-:W-:Y:S01]  /*aeb0*/  @!P5 FMUL R35, R35, 0.5 ;  /* 0x3f0000002323d820 */ /* 0x000fe20000400000 */
[----:B----4-:R-:W-:Y:S01]  /*aec0*/  @!P3 FMUL R24, R24, R24 ;  /* 0x000000181818b220 */ /* 0x010fe20000400000 */
[----:B------:R-:W-:Y:S01]  /*aed0*/  FSETP.GEU.AND P3, PT, R31, -126, PT ;  /* 0xc2fc00001f00780b */ /* 0x000fe20003f6e000 */
[----:B-1----:R-:W-:-:S01]  /*aee0*/  FFMA R43, R62, UR7, -R200 ;  /* 0x000000073e2b7c23 */ /* 0x002fc200080008c8 */
[----:B------:R-:W-:Y:S02]  /*aef0*/  FMNMX R42, R60, R7, !PT ;  /* 0x000000073c2a7209 */ /* 0x000fe40007800000 */
[----:B------:R-:W1:Y:S01]  /*af00*/  MUFU.EX2 R35, R35 ;  /* 0x0000002300237308 */ /* 0x000e620000000800 */
[----:B------:R-:W-:Y:S01]  /*af10*/  @!P6 FMUL R55, R55, 0.5 ;  /* 0x3f0000003737e820 */ /* 0x000fe20000400000 */
[----:B------:R-:W-:Y:S01]  /*af20*/  FMNMX R7, R61, R42, !PT ;  /* 0x0000002a3d077209 */ /* 0x000fe20007800000 */
[----:B--2---:R-:W-:Y:S01]  /*af30*/  @!P4 FMUL R26, R26, R26 ;  /* 0x0000001a1a1ac220 */ /* 0x004fe20000400000 */
[----:B------:R-:W-:-:S02]  /*af40*/  FSETP.GEU.AND P4, PT, R51, -126, PT ;  /* 0xc2fc00003300780b */ /* 0x000fc40003f8e000 */
[----:B------:R-:W-:Y:S02]  /*af50*/  FMNMX R42, R64, R7, !PT ;  /* 0x00000007402a7209 */ /* 0x000fe40007800000 */
[----:B------:R-:W2:Y:S01]  /*af60*/  MUFU.EX2 R38, R55 ;  /* 0x0000003700267308 */ /* 0x000ea20000000800 */
[----:B------:R-:W-:Y:S01]  /*af70*/  @!P3 FMUL R31, R31, 0.5 ;  /* 0x3f0000001f1fb820 */ /* 0x000fe20000400000 */
[----:B------:R-:W-:-:S04]  /*af80*/  FMNMX R7, R65, R42, !PT ;  /* 0x0000002a41077209 */ /* 0x000fc80007800000 */
[----:B------:R-:W-:Y:S02]  /*af90*/  FMNMX R46, R68, R7, !PT ;  /* 0x00000007442e7209 */ /* 0x000fe40007800000 */
[----:B------:R-:W3:Y:S01]  /*afa0*/  MUFU.EX2 R31, R31 ;  /* 0x0000001f001f7308 */ /* 0x000ee20000000800 */
[----:B------:R-:W-:Y:S01]  /*afb0*/  @!P4 FMUL R51, R51, 0.5 ;  /* 0x3f0000003333c820 */ /* 0x000fe20000400000 */
[----:B-1----:R-:W-:Y:S01]  /*afc0*/  @!P5 FMUL R35, R35, R35 ;  /* 0x000000232323d220 */ /* 0x002fe20000400000 */
[----:B------:R-:W-:Y:S02]  /*afd0*/  FSETP.GEU.AND P5, PT, R43, -126, PT ;  /* 0xc2fc00002b00780b */ /* 0x000fe40003fae000 */
[----:B------:R-:W-:-:S03]  /*afe0*/  FMNMX R7, R69, R46, !PT ;  /* 0x0000002e45077209 */ /* 0x000fc60007800000 */
[----:B------:R1:W4:Y:S01]  /*aff0*/  MUFU.EX2 R34, R51 ;  /* 0x0000003300227308 */ /* 0x0003220000000800 */
[----:B--2---:R-:W-:Y:S01]  /*b000*/  @!P6 FMUL R38, R38, R38 ;  /* 0x000000262626e220 */ /* 0x004fe20000400000 */
[----:B------:R-:W-:Y:S02]  /*b010*/  FSETP.GEU.AND P6, PT, R63, -126, PT ;  /* 0xc2fc00003f00780b */ /* 0x000fe40003fce000 */
[----:B------:R-:W-:-:S04]  /*b020*/  FMNMX R46, R72, R7, !PT ;  /* 0x00000007482e7209 */ /* 0x000fc80007800000 */
[----:B------:R-:W-:Y:S01]  /*b030*/  @!P5 FMUL R43, R43, 0.5 ;  /* 0x3f0000002b2bd820 */ /* 0x000fe20000400000 */
[----:B---3--:R-:W-:Y:S01]  /*b040*/  @!P3 FMUL R31, R31, R31 ;  /* 0x0000001f1f1fb220 */ /* 0x008fe20000400000 */
[----:B------:R-:W-:Y:S01]  /*b050*/  FSETP.GEU.AND P3, PT, R39, -126, PT ;  /* 0xc2fc00002700780b */ /* 0x000fe20003f6e000 */
[----:B-1----:R-:W-:-:S01]  /*b060*/  FFMA R51, R70, UR7, -R200 ;  /* 0x0000000746337c23 */ /* 0x002fc200080008c8 */
[----:B------:R-:W-:Y:S02]  /*b070*/  FMNMX R7, R73, R46, !PT ;  /* 0x0000002e49077209 */ /* 0x000fe40007800000 */
[----:B------:R-:W1:Y:S01]  /*b080*/  MUFU.EX2 R43, R43 ;  /* 0x0000002b002b7308 */ /* 0x000e620000000800 */
[----:B------:R-:W-:Y:S01]  /*b090*/  @!P6 FMUL R63, R63, 0.5 ;  /* 0x3f0000003f3fe820 */ /* 0x000fe20000400000 */
[----:B------:R-:W-:Y:S01]  /*b0a0*/  FMNMX R50, R76, R7, !PT ;  /* 0x000000074c327209 */ /* 0x000fe20007800000 */
[----:B----4-:R-:W-:Y:S01]  /*b0b0*/  @!P4 FMUL R34, R34, R34 ;  /* 0x000000222222c220 */ /* 0x010fe20000400000 */
        /* <DEDUP_REMOVED lines=8> */
[----:B-1----:R-:W-:Y:S01]  /*b140*/  @!P5 FMUL R43, R43, R43 ;  /* 0x0000002b2b2bd220 */ /* 0x002fe20000400000 */
[----:B------:R-:W-:Y:S01]  /*b150*/  FSETP.GEU.AND P5, PT, R51, -126, PT ;  /* 0xc2fc00003300780b */ /* 0x000fe20003fae000 */
[----:B--2---:R-:W-:Y:S01]  /*b160*/  FFMA R63, R79, UR7, -R200 ;  /* 0x000000074f3f7c23 */ /* 0x004fe200080008c8 */
        /* <DEDUP_REMOVED lines=8> */
[----:B------:R-:W3:Y:S01]  /*b1f0*/  SHFL.BFLY PT, R58, R7, 0x1, 0x1f ;  /* 0x0c201f00073a7f89 */ /* 0x000ee200000e0000 */
[----:B-1----:R-:W-:-:S01]  /*b200*/  FFMA R59, R74, UR7, -R200 ;  /* 0x000000074a3b7c23 */ /* 0x002fc200080008c8 */
[----:B------:R-:W-:Y:S01]  /*b210*/  FADD R13, R16, R39 ;  /* 0x00000027100d7221 */ /* 0x000fe20000000000 */
[----:B------:R-:W1:Y:S01]  /*b220*/  MUFU.EX2 R51, R51 ;  /* 0x0000003300337308 */ /* 0x000e620000000800 */
[----:B------:R-:W-:Y:S01]  /*b230*/  @!P6 FMUL R71, R71, 0.5 ;  /* 0x3f0000004747e820 */ /* 0x000fe20000400000 */
[----:B------:R-:W-:Y:S01]  /*b240*/  F2FP.SATFINITE.E4M3.F32.PACK_AB_MERGE_C R16, RZ, R16, RZ ;  /* 0x00000010ff10723e */ /* 0x000fe200048070ff */
[----:B--2---:R-:W-:Y:S01]  /*b250*/  @!P4 FMUL R42, R42, R42 ;  /* 0x0000002a2a2ac220 */ /* 0x004fe20000400000 */
[----:B------:R-:W-:-:S02]  /*b260*/  FSETP.GEU.AND P4, PT, R67, -126, PT ;  /* 0xc2fc00004300780b */ /* 0x000fc40003f8e000 */
[----:B------:R-:W-:Y:S02]  /*b270*/  F2FP.SATFINITE.E4M3.F32.PACK_AB_MERGE_C R39, RZ, R39, RZ ;  /* 0x00000027ff27723e */ /* 0x000fe400048070ff */
[----:B------:R-:W2:Y:S01]  /*b280*/  MUFU.EX2 R54, R71 ;  /* 0x0000004700367308 */ /* 0x000ea20000000800 */
[----:B------:R-:W-:Y:S02]  /*b290*/  @!P3 FMUL R47, R47, 0.5 ;  /* 0x3f0000002f2fb820 */ /* 0x000fe40000400000 */
[----:B------:R-:W-:-:S05]  /*b2a0*/  IMAD.U32 R39, R39, 0x10000, RZ ;  /* 0x0001000027277824 */ /* 0x000fca00078e00ff */
[----:B------:R-:W4:Y:S01]  /*b2b0*/  MUFU.EX2 R47, R47 ;  /* 0x0000002f002f7308 */ /* 0x000f220000000800 */
[----:B------:R-:W-:Y:S01]  /*b2c0*/  @!P4 FMUL R67, R67, 0.5 ;  /* 0x3f0000004343c820 */ /* 0x000fe20000400000 */
[----:B-1----:R-:W-:Y:S01]  /*b2d0*/  @!P5 FMUL R51, R51, R51 ;  /* 0x000000333333d220 */ /* 0x002fe20000400000 */
[----:B------:R-:W-:Y:S02]  /*b2e0*/  FSETP.GEU.AND P5, PT, R78, -126, PT ;  /* 0xc2fc00004e00780b */ /* 0x000fe40003fae000 */
[----:B---3--:R-:W-:-:S03]  /*b2f0*/  FMNMX R7, R7, R58, !PT ;  /* 0x0000003a07077209 */ /* 0x008fc60007800000 */
[----:B------:R-:W1:Y:S01]  /*b300*/  MUFU.EX2 R50, R67 ;  /* 0x0000004300327308 */ /* 0x000e620000000800 */
[----:B--2---:R-:W-:Y:S01]  /*b310*/  @!P6 FMUL R54, R54, R54 ;  /* 0x000000363636e220 */ /* 0x004fe20000400000 */
[----:B------:R-:W-:Y:S01]  /*b320*/  FSETP.GEU.AND P6, PT, R63, -126, PT ;  /* 0xc2fc00003f00780b */ /* 0x000fe20003fce000 */
[----:B------:R-:W2:Y:S05]  /*b330*/  SHFL.BFLY PT, R62, R7, 0x2, 0x1f ;  /* 0x0c401f00073e7f89 */ /* 0x000eaa00000e0000 */
[----:B------:R-:W-:Y:S01]  /*b340*/  @!P5 FMUL R78, R78, 0.5 ;  /* 0x3f0000004e4ed820 */ /* 0x000fe20000400000 */
[----:B----4-:R-:W-:Y:S01]  /*b350*/  @!P3 FMUL R47, R47, R47 ;  /* 0x0000002f2f2fb220 */ /* 0x010fe20000400000 */
[----:B------:R-:W-:-:S02]  /*b360*/  FSETP.GEU.AND P3, PT, R59, -126, PT ;  /* 0xc2fc00003b00780b */ /* 0x000fc40003f6e000 */
[----:B------:R-:W3:Y:S03]  /*b370*/  MUFU.EX2 R58, R78 ;  /* 0x0000004e003a7308 */ /* 0x000ee60000000800 */
[----:B------:R-:W-:Y:S01]  /*b380*/  @!P6 FMUL R63, R63, 0.5 ;  /* 0x3f0000003f3fe820 */ /* 0x000fe20000400000 */
[----:B-1----:R-:W-:Y:S01]  /*b390*/  @!P4 FMUL R50, R50, R50 ;  /* 0x000000323232c220 */ /* 0x002fe20000400000 */
[----:B------:R-:W-:-:S04]  /*b3a0*/  FSETP.GEU.AND P4, PT, R75, -126, PT ;  /* 0xc2fc00004b00780b */ /* 0x000fc80003f8e000 */
[----:B------:R-:W1:Y:S02]  /*b3b0*/  MUFU.EX2 R63, R63 ;  /* 0x0000003f003f7308 */ /* 0x000e640000000800 */
[----:B------:R-:W-:Y:S01]  /*b3c0*/  @!P3 FMUL R59, R59, 0.5 ;  /* 0x3f0000003b3bb820 */ /* 0x000fe20000400000 */
[----:B--2---:R-:W-:-:S05]  /*b3d0*/  FMNMX R7, R7, R62, !PT ;  /* 0x0000003e07077209 */ /* 0x004fca0007800000 */
[----:B------:R-:W2:Y:S01]  /*b3e0*/  MUFU.EX2 R59, R59 ;  /* 0x0000003b003b7308 */ /* 0x000ea20000000800 */
[----:B---3--:R-:W-:Y:S01]  /*b3f0*/  @!P5 FMUL R58, R58, R58 ;  /* 0x0000003a3a3ad220 */ /* 0x008fe20000400000 */
[----:B------:R-:W-:Y:S01]  /*b400*/  @!P4 FMUL R75, R75, 0.5 ;  /* 0x3f0000004b4bc820 */ /* 0x000fe20000400000 */
[----:B------:R-:W-:-:S04]  /*b410*/  FSETP.NEU.AND P5, PT, R7, -INF , PT ;  /* 0xff8000000700780b */ /* 0x000fc80003fad000 */
[----:B------:R-:W-:Y:S01]  /*b420*/  FSEL R71, R7, RZ, P5 ;  /* 0x000000ff07477208 */ /* 0x000fe20002800000 */
[----:B------:R3:W4:Y:S01]  /*b430*/  MUFU.EX2 R55, R75 ;  /* 0x0000004b00377308 */ /* 0x0007220000000800 */
[----:B-1----:R-:W-:Y:S01]  /*b440*/  @!P6 FMUL R63, R63, R63 ;  /* 0x0000003f3f3fe220 */ /* 0x002fe20000400000 */
[----:B------:R-:W-:Y:S02]  /*b450*/  FSETP.GEU.AND P6, PT, R86, -126, PT ;  /* 0xc2fc00005600780b */ /* 0x000fe40003fce000 */
[----:B------:R-:W-:Y:S01]  /*b460*/  FSETP.GEU.AND P5, PT, R87, -126, PT ;  /* 0xc2fc00005700780b */ /* 0x000fe20003fae000 */
[C---:B------:R-:W-:Y:S01]  /*b470*/  FMUL R74, R71.reuse, UR7 ;  /* 0x00000007474a7c20 */ /* 0x040fe20008400000 */
[----:B------:R-:W-:-:S01]  /*b480*/  FADD R71, -R71, R12 ;  /* 0x0000000c47477221 */ /* 0x000fc20000000100 */
[----:B--2---:R-:W-:Y:S01]  /*b490*/  @!P3 FMUL R59, R59, R59 ;  /* 0x0000003b3b3bb220 */ /* 0x004fe20000400000 */
[----:B------:R-:W-:Y:S01]  /*b4a0*/  FSETP.GEU.AND P3, PT, R82, -126, PT ;  /* 0xc2fc00005200780b */ /* 0x000fe20003f6e000 */
[--C-:B---3--:R-:W-:Y:S01]  /*b4b0*/  FFMA R75, R15, UR7, -R74.reuse ;  /* 0x000000070f4b7c23 */ /* 0x108fe2000800084a */
[----:B------:R-:W-:-:S01]  /*b4c0*/  FFMA R78, R25, UR7, -R74 ;  /* 0x00000007194e7c23 */ /* 0x000fc2000800084a */
[--C-:B------:R-:W-:Y:S01]  /*b4d0*/  FFMA R79, R28, UR7, -R74.reuse ;  /* 0x000000071c4f7c23 */ /* 0x100fe2000800084a */
[----:B------:R-:W-:-:S03]  /*b4e0*/  FFMA R81, R81, UR7, -R74 ;  /* 0x0000000751517c23 */ /* 0x000fc6000800084a */
[----:B------:R-:W-:Y:S01]  /*b4f0*/  @!P6 FMUL R86, R86, 0.5 ;  /* 0x3f0000005656e820 */ /* 0x000fe20000400000 */
[----:B------:R-:W-:-:S01]  /*b500*/  FFMA R77, R77, UR7, -R74 ;  /* 0x000000074d4d7c23 */ /* 0x000fc2000800084a */
[----:B----4-:R-:W-:Y:S01]  /*b510*/  @!P4 FMUL R55, R55, R55 ;  /* 0x000000373737c220 */ /* 0x010fe20000400000 */
[----:B------:R-:W-:Y:S01]  /*b520*/  FSETP.GEU.AND P4, PT, R83, -126, PT ;  /* 0xc2fc00005300780b */ /* 0x000fe20003f8e000 */
[----:B------:R-:W1:Y:S01]  /*b530*/  MUFU.EX2 R66, R86 ;  /* 0x0000005600427308 */ /* 0x000e620000000800 */
[----:B------:R-:W-:Y:S01]  /*b540*/  @!P5 FMUL R87, R87, 0.5 ;  /* 0x3f0000005757d820 */ /* 0x000fe20000400000 */
[--C-:B------:R-:W-:Y:S01]  /*b550*/  FFMA R84, R84, UR7, -R74.reuse ;  /* 0x0000000754547c23 */ /* 0x100fe2000800084a */
[----:B------:R-:W-:-:S01]  /*b560*/  FFMA R12, R85, UR7, -R74 ;  /* 0x00000007550c7c23 */ /* 0x000fc2000800084a */
[----:B------:R-:W-:Y:S01]  /*b570*/  @!P3 FMUL R82, R82, 0.5 ;  /* 0x3f0000005252b820 */ /* 0x000fe20000400000 */
[----:B------:R-:W-:-:S03]  /*b580*/  FMUL R71, R71, UR7 ;  /* 0x0000000747477c20 */ /* 0x000fc60008400000 */
[----:B------:R2:W3:Y:S04]  /*b590*/  MUFU.EX2 R62, R82 ;  /* 0x00000052003e7308 */ /* 0x0004e80000000800 */
[----:B------:R-:W-:-:S04]  /*b5a0*/  @!P4 FMUL R83, R83, 0.5 ;  /* 0x3f0000005353c820 */ /* 0x000fc80000400000 */
[----:B------:R4:W5:Y:S01]  /*b5b0*/  MUFU.EX2 R67, R83 ;  /* 0x0000005300437308 */ /* 0x0009620000000800 */
[----:B-1----:R-:W-:Y:S01]  /*b5c0*/  @!P6 FMUL R66, R66, R66 ;  /* 0x000000424242e220 */ /* 0x002fe20000400000 */
[----:B------:R-:W-:Y:S01]  /*b5d0*/  FSETP.GEU.AND P6, PT, R79, -126, PT ;  /* 0xc2fc00004f00780b */ /* 0x000fe20003fce000 */
[----:B--2---:R-:W-:-:S05]  /*b5e0*/  FFMA R82, R29, UR7, -R74 ;  /* 0x000000071d527c23 */ /* 0x004fca000800084a */
[----:B------:R-:W1:Y:S01]  /*b5f0*/  MUFU.EX2 R15, R87 ;  /* 0x00000057000f7308 */ /* 0x000e620000000800 */
[----:B---3--:R-:W-:Y:S01]  /*b600*/  @!P3 FMUL R62, R62, R62 ;  /* 0x0000003e3e3eb220 */ /* 0x008fe20000400000 */
[----:B------:R-:W-:Y:S01]  /*b610*/  FSETP.GEU.AND P3, PT, R75, -126, PT ;  /* 0xc2fc00004b00780b */ /* 0x000fe20003f6e000 */
[----:B----4-:R-:W-:-:S04]  /*b620*/  FFMA R83, R32, UR7, -R74 ;  /* 0x0000000720537c23 */ /* 0x010fc8000800084a */
[----:B------:R-:W-:Y:S01]  /*b630*/  @!P6 FMUL R79, R79, 0.5 ;  /* 0x3f0000004f4fe820 */ /* 0x000fe20000400000 */
[----:B-----5:R-:W-:Y:S01]  /*b640*/  @!P4 FMUL R67, R67, R67 ;  /* 0x000000434343c220 */ /* 0x020fe20000400000 */
[----:B------:R-:W-:Y:S02]  /*b650*/  FSETP.GEU.AND P4, PT, R78, -126, PT ;  /* 0xc2fc00004e00780b */ /* 0x000fe40003f8e000 */
[----:B------:R2:W3:Y:S01]  /*b660*/  MUFU.EX2 R25, R79 ;  /* 0x0000004f00197308 */ /* 0x0004e20000000800 */
[----:B------:R-:W-:-:S01]  /*b670*/  FADD R86, R34, R67 ;  /* 0x0000004322567221 */ /* 0x000fc20000000000 */
[----:B------:R-:W-:Y:S02]  /*b680*/  F2FP.SATFINITE.E4M3.F32.PACK_AB_MERGE_C R34, RZ, R34, RZ ;  /* 0x00000022ff22723e */ /* 0x000fe400048070ff */
[----:B------:R-:W-:Y:S01]  /*b690*/  @!P3 FMUL R75, R75, 0.5 ;  /* 0x3f0000004b4bb820 */ /* 0x000fe20000400000 */
[----:B------:R-:W-:Y:S01]  /*b6a0*/  F2FP.SATFINITE.E4M3.F32.PACK_AB_MERGE_C R67, RZ, R67, RZ ;  /* 0x00000043ff43723e */ /* 0x000fe200048070ff */
[----:B-1----:R-:W-:Y:S01]  /*b6b0*/  @!P5 FMUL R15, R15, R15 ;  /* 0x0000000f0f0fd220 */ /* 0x002fe20000400000 */
[----:B------:R-:W-:Y:S01]  /*b6c0*/  FSETP.GEU.AND P5, PT, R82, -126, PT ;  /* 0xc2fc00005200780b */ /* 0x000fe20003fae000 */
[----:B------:R1:W4:Y:S01]  /*b6d0*/  MUFU.EX2 R28, R75 ;  /* 0x0000004b001c7308 */ /* 0x0003220000000800 */
[----:B--2---:R-:W-:-:S01]  /*b6e0*/  FFMA R79, R37, UR7, -R74 ;  /* 0x00000007254f7c23 */ /* 0x004fc2000800084a */
[----:B------:R-:W-:Y:S01]  /*b6f0*/  LOP3.LUT R34, R34, 0xffff, RZ, 0xc0, !PT ;  /* 0x0000ffff22227812 */ /* 0x000fe200078ec0ff */
[----:B------:R-:W-:Y:S01]  /*b700*/  @!P4 FMUL R78, R78, 0.5 ;  /* 0x3f0000004e4ec820 */ /* 0x000fe20000400000 */
[----:B------:R-:W-:-:S03]  /*b710*/  LOP3.LUT R67, R67, 0xffff, RZ, 0xc0, !PT ;  /* 0x0000ffff43437812 */ /* 0x000fc600078ec0ff */
[----:B------:R-:W-:Y:S01]  /*b720*/  IMAD.SHL.U32 R34, R34, 0x1000000, RZ ;  /* 0x0100000022227824 */ /* 0x000fe200078e00ff */
[----:B------:R2:W5:Y:S01]  /*b730*/  MUFU.EX2 R70, R78 ;  /* 0x0000004e00467308 */ /* 0x0005620000000800 */
[----:B-1----:R-:W-:-:S01]  /*b740*/  FFMA R75, R33, UR7, -R74 ;  /* 0x00000007214b7c23 */ /* 0x002fc2000800084a */
[----:B---3--:R-:W-:Y:S01]  /*b750*/  @!P6 FMUL R25, R25, R25 ;  /* 0x000000191919e220 */ /* 0x008fe20000400000 */
[----:B------:R-:W-:Y:S01]  /*b760*/  SHF.L.U32 R67, R67, 0x18, RZ ;  /* 0x0000001843437819 */ /* 0x000fe200000006ff */
[----:B------:R-:W-:-:S04]  /*b770*/  @!P5 FMUL R82, R82, 0.5 ;  /* 0x3f0000005252d820 */ /* 0x000fc80000400000 */
[----:B------:R1:W3:Y:S01]  /*b780*/  MUFU.EX2 R29, R82 ;  /* 0x00000052001d7308 */ /* 0x0002e20000000800 */
[----:B--2---:R-:W-:-:S01]  /*b790*/  FFMA R78, R36, UR7, -R74 ;  /* 0x00000007244e7c23 */ /* 0x004fc2000800084a */
[----:B----4-:R-:W-:Y:S01]  /*b7a0*/  @!P3 FMUL R28, R28, R28 ;  /* 0x0000001c1c1cb220 */ /* 0x010fe20000400000 */
[----:B------:R-:W-:-:S03]  /*b7b0*/  FSETP.GEU.AND P3, PT, R83, -126, PT ;  /* 0xc2fc00005300780b */ /* 0x000fc60003f6e000 */
[----:B------:R-:W-:Y:S01]  /*b7c0*/  FSETP.GEU.AND P6, PT, R78, -126, PT ;  /* 0xc2fc00004e00780b */ /* 0x000fe20003fce000 */
[----:B-----5:R-:W-:Y:S01]  /*b7d0*/  @!P4 FMUL R70, R70, R70 ;  /* 0x000000464646c220 */ /* 0x020fe20000400000 */
[----:B------:R-:W-:Y:S01]  /*b7e0*/  FSETP.GEU.AND P4, PT, R75, -126, PT ;  /* 0xc2fc00004b00780b */ /* 0x000fe20003f8e000 */
[----:B-1----:R-:W-:-:S07]  /*b7f0*/  FFMA R82, R40, UR7, -R74 ;  /* 0x0000000728527c23 */ /* 0x002fce000800084a */
[----:B------:R-:W-:Y:S01]  /*b800*/  @!P3 FMUL R83, R83, 0.5 ;  /* 0x3f0000005353b820 */ /* 0x000fe20000400000 */
[----:B---3--:R-:W-:Y:S01]  /*b810*/  @!P5 FMUL R29, R29, R29 ;  /* 0x0000001d1d1dd220 */ /* 0x008fe20000400000 */
[----:B------:R-:W-:Y:S01]  /*b820*/  FSETP.GEU.AND P5, PT, R79, -126, PT ;  /* 0xc2fc00004f00780b */ /* 0x000fe20003fae000 */
[----:B------:R-:W-:Y:S01]  /*b830*/  @!P6 FMUL R78, R78, 0.5 ;  /* 0x3f0000004e4ee820 */ /* 0x000fe20000400000 */
[----:B------:R1:W2:Y:S01]  /*b840*/  MUFU.EX2 R32, R83 ;  /* 0x0000005300207308 */ /* 0x0002a20000000800 */
[----:B------:R-:W-:-:S07]  /*b850*/  @!P4 FMUL R75, R75, 0.5 ;  /* 0x3f0000004b4bc820 */ /* 0x000fce0000400000 */
[----:B------:R3:W4:Y:S01]  /*b860*/  MUFU.EX2 R33, R75 ;  /* 0x0000004b00217308 */ /* 0x0007220000000800 */
[----:B-1----:R-:W-:-:S02]  /*b870*/  FFMA R83, R41, UR7, -R74 ;  /* 0x0000000729537c23 */ /* 0x002fc4000800084a */
[----:B------:R-:W-:-:S05]  /*b880*/  @!P5 FMUL R79, R79, 0.5 ;  /* 0x3f0000004f4fd820 */ /* 0x000fca0000400000 */
[----:B------:R1:W5:Y:S01]  /*b890*/  MUFU.EX2 R36, R78 ;  /* 0x0000004e00247308 */ /* 0x0003620000000800 */
[----:B---3--:R-:W-:-:S01]  /*b8a0*/  FFMA R75, R44, UR7, -R74 ;  /* 0x000000072c4b7c23 */ /* 0x008fc2000800084a */
[----:B--2---:R-:W-:Y:S01]  /*b8b0*/  @!P3 FMUL R32, R32, R32 ;  /* 0x000000202020b220 */ /* 0x004fe20000400000 */
[----:B------:R-:W-:-:S05]  /*b8c0*/  FSETP.GEU.AND P3, PT, R82, -126, PT ;  /* 0xc2fc00005200780b */ /* 0x000fca0003f6e000 */
[----:B------:R2:W3:Y:S01]  /*b8d0*/  MUFU.EX2 R37, R79 ;  /* 0x0000004f00257308 */ /* 0x0004e20000000800 */
[----:B----4-:R-:W-:Y:S01]  /*b8e0*/  @!P4 FMUL R33, R33, R33 ;  /* 0x000000212121c220 */ /* 0x010fe20000400000 */
[----:B------:R-:W-:Y:S01]  /*b8f0*/  FSETP.GEU.AND P4, PT, R83, -126, PT ;  /* 0xc2fc00005300780b */ /* 0x000fe20003f8e000 */
[----:B-1----:R-:W-:-:S05]  /*b900*/  FFMA R78, R45, UR7, -R74 ;  /* 0x000000072d4e7c23 */ /* 0x002fca000800084a */
[----:B------:R-:W-:Y:S01]  /*b910*/  @!P3 FMUL R82, R82, 0.5 ;  /* 0x3f0000005252b820 */ /* 0x000fe20000400000 */
[----:B-----5:R-:W-:Y:S01]  /*b920*/  @!P6 FMUL R36, R36, R36 ;  /* 0x000000242424e220 */ /* 0x020fe20000400000 */
[----:B------:R-:W-:Y:S01]  /*b930*/  FSETP.GEU.AND P6, PT, R75, -126, PT ;  /* 0xc2fc00004b00780b */ /* 0x000fe20003fce000 */
[----:B--2---:R-:W-:-:S01]  /*b940*/  FFMA R79, R48, UR7, -R74 ;  /* 0x00000007304f7c23 */ /* 0x004fc2000800084a */
[----:B------:R1:W2:Y:S03]  /*b950*/  MUFU.EX2 R41, R82 ;  /* 0x0000005200297308 */ /* 0x0002a60000000800 */
[----:B------:R-:W-:Y:S01]  /*b960*/  @!P4 FMUL R83, R83, 0.5 ;  /* 0x3f0000005353c820 */ /* 0x000fe20000400000 */
[----:B---3--:R-:W-:Y:S01]  /*b970*/  @!P5 FMUL R37, R37, R37 ;  /* 0x000000252525d220 */ /* 0x008fe20000400000 */
[----:B------:R-:W-:-:S03]  /*b980*/  FSETP.GEU.AND P5, PT, R78, -126, PT ;  /* 0xc2fc00004e00780b */ /* 0x000fc60003fae000 */
[----:B------:R3:W4:Y:S01]  /*b990*/  MUFU.EX2 R45, R83 ;  /* 0x00000053002d7308 */ /* 0x0007220000000800 */
[----:B-1----:R-:W-:-:S02]  /*b9a0*/  FFMA R82, R49, UR7, -R74 ;  /* 0x0000000731527c23 */ /* 0x002fc4000800084a */
[----:B------:R-:W-:-:S05]  /*b9b0*/  @!P6 FMUL R75, R75, 0.5 ;  /* 0x3f0000004b4be820 */ /* 0x000fca0000400000 */
[----:B------:R1:W5:Y:S01]  /*b9c0*/  MUFU.EX2 R40, R75 ;  /* 0x0000004b00287308 */ /* 0x0003620000000800 */
[----:B---3--:R-:W-:-:S01]  /*b9d0*/  FFMA R83, R52, UR7, -R74 ;  /* 0x0000000734537c23 */ /* 0x008fc2000800084a */
[----:B--2---:R-:W-:Y:S01]  /*b9e0*/  @!P3 FMUL R41, R41, R41 ;  /* 0x000000292929b220 */ /* 0x004fe20000400000 */
[----:B------:R-:W-:Y:S01]  /*b9f0*/  @!P5 FMUL R78, R78, 0.5 ;  /* 0x3f0000004e4ed820 */ /* 0x000fe20000400000 */
[----:B------:R-:W-:-:S04]  /*ba00*/  FSETP.GEU.AND P3, PT, R79, -126, PT ;  /* 0xc2fc00004f00780b */ /* 0x000fc80003f6e000 */
[----:B------:R2:W3:Y:S01]  /*ba10*/  MUFU.EX2 R44, R78 ;  /* 0x0000004e002c7308 */ /* 0x0004e20000000800 */
[----:B----4-:R-:W-:Y:S01]  /*ba20*/  @!P4 FMUL R45, R45, R45 ;  /* 0x0000002d2d2dc220 */ /* 0x010fe20000400000 */
[----:B------:R-:W-:Y:S01]  /*ba30*/  FSETP.GEU.AND P4, PT, R82, -126, PT ;  /* 0xc2fc00005200780b */ /* 0x000fe20003f8e000 */
[----:B-1----:R-:W-:-:S01]  /*ba40*/  FFMA R75, R53, UR7, -R74 ;  /* 0x00000007354b7c23 */ /* 0x002fc2000800084a */
[----:B-----5:R-:W-:Y:S01]  /*ba50*/  @!P6 FMUL R40, R40, R40 ;  /* 0x000000282828e220 */ /* 0x020fe20000400000 */
[----:B------:R-:W-:-:S04]  /*ba60*/  FSETP.GEU.AND P6, PT, R83, -126, PT ;  /* 0xc2fc00005300780b */ /* 0x000fc80003fce000 */
[----:B------:R-:W-:Y:S01]  /*ba70*/  @!P3 FMUL R79, R79, 0.5 ;  /* 0x3f0000004f4fb820 */ /* 0x000fe20000400000 */
[----:B--2---:R-:W-:-:S05]  /*ba80*/  FFMA R78, R56, UR7, -R74 ;  /* 0x00000007384e7c23 */ /* 0x004fca000800084a */
[----:B------:R-:W-:Y:S01]  /*ba90*/  @!P4 FMUL R82, R82, 0.5 ;  /* 0x3f0000005252c820 */ /* 0x000fe20000400000 */
[----:B------:R1:W2:Y:S01]  /*baa0*/  MUFU.EX2 R48, R79 ;  /* 0x0000004f00307308 */ /* 0x0002a20000000800 */
[----:B---3--:R-:W-:Y:S01]  /*bab0*/  @!P5 FMUL R44, R44, R44 ;  /* 0x0000002c2c2cd220 */ /* 0x008fe20000400000 */
[----:B------:R-:W-:Y:S01]  /*bac0*/  FSETP.GEU.AND P5, PT, R75, -126, PT ;  /* 0xc2fc00004b00780b */ /* 0x000fe20003fae000 */
[----:B------:R-:W-:-:S05]  /*bad0*/  @!P6 FMUL R83, R83, 0.5 ;  /* 0x3f0000005353e820 */ /* 0x000fca0000400000 */
[----:B------:R3:W4:Y:S01]  /*bae0*/  MUFU.EX2 R49, R82 ;  /* 0x0000005200317308 */ /* 0x0007220000000800 */
[----:B-1----:R-:W-:-:S06]  /*baf0*/  FFMA R79, R57, UR7, -R74 ;  /* 0x00000007394f7c23 */ /* 0x002fcc000800084a */
[----:B------:R-:W-:Y:S01]  /*bb00*/  @!P5 FMUL R75, R75, 0.5 ;  /* 0x3f0000004b4bd820 */ /* 0x000fe20000400000 */
        /* <DEDUP_REMOVED lines=37> */
[----:B------:R-:W3:Y:S01]  /*bd60*/  MUFU.EX2 R64, R78 ;  /* 0x0000004e00407308 */ /* 0x000ee20000000800 */
[----:B-1----:R-:W-:-:S01]  /*bd70*/  FFMA R75, R73, UR7, -R74 ;  /* 0x00000007494b7c23 */ /* 0x002fc2000800084a */
[----:B------:R-:W-:Y:S01]  /*bd80*/  FFMA R73, R80, UR7, -R74 ;  /* 0x0000000750497c23 */ /* 0x000fe2000800084a */
[----:B------:R-:W-:-:S01]  /*bd90*/  FADD R80, R24, R59 ;  /* 0x0000003b18507221 */ /* 0x000fc20000000000 */
[----:B------:R-:W-:Y:S02]  /*bda0*/  F2FP.SATFINITE.E4M3.F32.PACK_AB_MERGE_C R24, RZ, R24, RZ ;  /* 0x00000018ff18723e */ /* 0x000fe400048070ff */
[----:B------:R-:W-:Y:S01]  /*bdb0*/  F2FP.SATFINITE.E4M3.F32.PACK_AB_MERGE_C R59, RZ, R59, RZ ;  /* 0x0000003bff3b723e */ /* 0x000fe200048070ff */
[----:B------:R-:W-:Y:S01]  /*bdc0*/  @!P5 FMUL R82, R82, 0.5 ;  /* 0x3f0000005252d820 */ /* 0x000fe20000400000 */
[----:B------:R1:W4:Y:S01]  /*bdd0*/  MUFU.EX2 R69, R79 ;  /* 0x0000004f00457308 */ /* 0x0003220000000800 */
[----:B--2---:R-:W-:Y:S01]  /*bde0*/  @!P3 FMUL R65, R65, R65 ;  /* 0x000000414141b220 */ /* 0x004fe20000400000 */
[----:B------:R-:W-:Y:S01]  /*bdf0*/  FSETP.GEU.AND P3, PT, R83, -126, PT ;  /* 0xc2fc00005300780b */ /* 0x000fe20003f6e000 */
[----:B------:R-:W-:-:S05]  /*be00*/  IMAD.U32 R59, R59, 0x10000, RZ ;  /* 0x000100003b3b7824 */ /* 0x000fca00078e00ff */
[----:B------:R2:W5:Y:S01]  /*be10*/  MUFU.EX2 R68, R82 ;  /* 0x0000005200447308 */ /* 0x0005620000000800 */
[----:B---3--:R-:W-:Y:S01]  /*be20*/  @!P4 FMUL R64, R64, R64 ;  /* 0x000000404040c220 */ /* 0x008fe20000400000 */
[----:B------:R-:W-:Y:S01]  /*be30*/  FSETP.GEU.AND P4, PT, R75, -126, PT ;  /* 0xc2fc00004b00780b */ /* 0x000fe20003f8e000 */
[----:B-1----:R-:W-:-:S01]  /*be40*/  FFMA R79, R76, UR7, -R74 ;  /* 0x000000074c4f7c23 */ /* 0x002fc2000800084a */
[----:B------:R-:W-:Y:S01]  /*be50*/  FADD R74, R13, R80 ;  /* 0x000000500d4a7221 */ /* 0x000fe20000000000 */
[----:B------:R-:W-:-:S01]  /*be60*/  FADD R80, R31, R62 ;  /* 0x0000003e1f507221 */ /* 0x000fc20000000000 */
[----:B------:R-:W-:Y:S01]  /*be70*/  F2FP.SATFINITE.E4M3.F32.PACK_AB_MERGE_C R31, RZ, R31, RZ ;  /* 0x0000001fff1f723e */ /* 0x000fe200048070ff */
[----:B------:R-:W-:Y:S01]  /*be80*/  @!P3 FMUL R83, R83, 0.5 ;  /* 0x3f0000005353b820 */ /* 0x000fe20000400000 */
[----:B------:R-:W-:Y:S01]  /*be90*/  F2FP.SATFINITE.E4M3.F32.PACK_AB_MERGE_C R62, RZ, R62, RZ ;  /* 0x0000003eff3e723e */ /* 0x000fe200048070ff */
[----:B----4-:R-:W-:Y:S01]  /*bea0*/  @!P6 FMUL R69, R69, R69 ;  /* 0x000000454545e220 */ /* 0x010fe20000400000 */
[----:B------:R-:W-:Y:S01]  /*beb0*/  FSETP.GEU.AND P6, PT, R73, -126, PT ;  /* 0xc2fc00004900780b */ /* 0x000fe20003fce000 */
[----:B------:R1:W3:Y:S01]  /*bec0*/  MUFU.EX2 R72, R83 ;  /* 0x0000005300487308 */ /* 0x0002e20000000800 */
[----:B--2---:R-:W-:-:S01]  /*bed0*/  FADD R82, R27, R58 ;  /* 0x0000003a1b527221 */ /* 0x004fc20000000000 */
[----:B------:R-:W-:Y:S01]  /*bee0*/  F2FP.SATFINITE.E4M3.F32.PACK_AB_MERGE_C R27, RZ, R27, RZ ;  /* 0x0000001bff1b723e */ /* 0x000fe200048070ff */
[----:B------:R-:W-:-:S02]  /*bef0*/  IMAD.U32 R31, R31, 0x10000, RZ ;  /* 0x000100001f1f7824 */ /* 0x000fc400078e00ff */
[----:B------:R-:W-:Y:S01]  /*bf00*/  @!P4 FMUL R75, R75, 0.5 ;  /* 0x3f0000004b4bc820 */ /* 0x000fe20000400000 */
[----:B------:R-:W-:Y:S01]  /*bf10*/  F2FP.SATFINITE.E4M3.F32.PACK_AB_MERGE_C R58, RZ, R58, RZ ;  /* 0x0000003aff3a723e */ /* 0x000fe200048070ff */
[----:B-----5:R-:W-:Y:S01]  /*bf20*/  @!P5 FMUL R68, R68, R68 ;  /* 0x000000444444d220 */ /* 0x020fe20000400000 */
[----:B------:R-:W-:Y:S01]  /*bf30*/  FSETP.GEU.AND P5, PT, R81, -126, PT ;  /* 0xc2fc00005100780b */ /* 0x000fe20003fae000 */
[----:B------:R2:W4:Y:S01]  /*bf40*/  MUFU.EX2 R78, R75 ;  /* 0x0000004b004e7308 */ /* 0x0005220000000800 */
[----:B-1----:R-:W-:-:S01]  /*bf50*/  FADD R83, R26, R55 ;  /* 0x000000371a537221 */ /* 0x002fc20000000000 */
[----:B------:R-:W-:Y:S01]  /*bf60*/  F2FP.SATFINITE.E4M3.F32.PACK_AB_MERGE_C R26, RZ, R26, RZ ;  /* 0x0000001aff1a723e */ /* 0x000fe200048070ff */
[----:B------:R-:W-:Y:S02]  /*bf70*/  IMAD.U32 R62, R62, 0x10000, RZ ;  /* 0x000100003e3e7824 */ /* 0x000fe400078e00ff */
[----:B------:R-:W-:Y:S01]  /*bf80*/  @!P6 FMUL R73, R73, 0.5 ;  /* 0x3f0000004949e820 */ /* 0x000fe20000400000 */
[----:B------:R-:W-:-:S02]  /*bf90*/  F2FP.SATFINITE.E4M3.F32.PACK_AB_MERGE_C R55, RZ, R55, RZ ;  /* 0x00000037ff37723e */ /* 0x000fc400048070ff */
[----:B------:R-:W-:Y:S01]  /*bfa0*/  LOP3.LUT R26, R26, 0xffff, RZ, 0xc0, !PT ;  /* 0x0000ffff1a1a7812 */ /* 0x000fe200078ec0ff */
[----:B---3--:R-:W-:Y:S02]  /*bfb0*/  @!P3 FMUL R72, R72, R72 ;  /* 0x000000484848b220 */ /* 0x008fe40000400000 */
[----:B------:R-:W1:Y:S01]  /*bfc0*/  MUFU.EX2 R73, R73 ;  /* 0x0000004900497308 */ /* 0x000e620000000800 */
[----:B------:R-:W-:Y:S01]  /*bfd0*/  FSETP.GEU.AND P3, PT, R79, -126, PT ;  /* 0xc2fc00004f00780b */ /* 0x000fe20003f6e000 */
[----:B------:R-:W-:Y:S01]  /*bfe0*/  @!P5 FMUL R81, R81, 0.5 ;  /* 0x3f0000005151d820 */ /* 0x000fe20000400000 */
[----:B--2---:R-:W-:-:S01]  /*bff0*/  FADD R75, R20, R47 ;  /* 0x0000002f144b7221 */ /* 0x004fc20000000000 */
[----:B------:R-:W-:Y:S02]  /*c000*/  F2FP.SATFINITE.E4M3.F32.PACK_AB_MERGE_C R20, RZ, R20, RZ ;  /* 0x00000014ff14723e */ /* 0x000fe400048070ff */
[----:B------:R-:W-:Y:S01]  /*c010*/  F2FP.SATFINITE.E4M3.F32.PACK_AB_MERGE_C R47, RZ, R47, RZ ;  /* 0x0000002fff2f723e */ /* 0x000fe200048070ff */
[----:B----4-:R-:W-:Y:S01]  /*c020*/  @!P4 FMUL R78, R78, R78 ;  /* 0x0000004e4e4ec220 */ /* 0x010fe20000400000 */
[----:B------:R2:W3:Y:S01]  /*c030*/  MUFU.EX2 R76, R81 ;  /* 0x00000051004c7308 */ /* 0x0004e20000000800 */
[----:B------:R-:W-:Y:S01]  /*c040*/  FSETP.GEU.AND P4, PT, R77, -126, PT ;  /* 0xc2fc00004d00780b */ /* 0x000fe20003f8e000 */
[----:B------:R-:W-:Y:S01]  /*c050*/  FADD R207, R75, R80 ;  /* 0x000000504bcf7221 */ /* 0x000fe20000000000 */
[----:B------:R-:W-:-:S01]  /*c060*/  FADD R80, R17, R42 ;  /* 0x0000002a11507221 */ /* 0x000fc20000000000 */
[----:B------:R-:W-:Y:S01]  /*c070*/  F2FP.SATFINITE.E4M3.F32.PACK_AB_MERGE_C R17, RZ, R17, RZ ;  /* 0x00000011ff11723e */ /* 0x000fe200048070ff */
[----:B------:R-:W-:-:S02]  /*c080*/  IMAD.U32 R20, R20, 0x10000, RZ ;  /* 0x0001000014147824 */ /* 0x000fc400078e00ff */
[----:B------:R-:W-:Y:S01]  /*c090*/  @!P3 FMUL R79, R79, 0.5 ;  /* 0x3f0000004f4fb820 */ /* 0x000fe20000400000 */
[----:B------:R-:W-:-:S01]  /*c0a0*/  FADD R204, R80, R83 ;  /* 0x0000005350cc7221 */ /* 0x000fc20000000000 */
[----:B------:R-:W-:Y:S01]  /*c0b0*/  FADD R80, R22, R51 ;  /* 0x0000003316507221 */ /* 0x000fe20000000000 */
[----:B-1----:R-:W-:Y:S01]  /*c0c0*/  @!P6 FMUL R73, R73, R73 ;  /* 0x000000494949e220 */ /* 0x002fe20000400000 */
[----:B------:R-:W-:Y:S01]  /*c0d0*/  FSETP.GEU.AND P6, PT, R84, -126, PT ;  /* 0xc2fc00005400780b */ /* 0x000fe20003fce000 */
[----:B------:R1:W-:Y:S01]  /*c0e0*/  MUFU.EX2 R13, R79 ;  /* 0x0000004f000d7308 */ /* 0x0003e20000000800 */
[----:B--2---:R-:W-:-:S01]  /*c0f0*/  FADD R81, R21, R50 ;  /* 0x0000003215517221 */ /* 0x004fc20000000000 */
[----:B------:R-:W-:Y:S01]  /*c100*/  FADD R83, R35, R66 ;  /* 0x0000004223537221 */ /* 0x000fe20000000000 */
[----:B------:R-:W-:Y:S01]  /*c110*/  @!P4 FMUL R77, R77, 0.5 ;  /* 0x3f0000004d4dc820 */ /* 0x000fe20000400000 */
[----:B------:R-:W-:Y:S01]  /*c120*/  LOP3.LUT R17, R17, 0xffff, RZ, 0xc0, !PT ;  /* 0x0000ffff11117812 */ /* 0x000fe200078ec0ff */
[----:B------:R-:W-:-:S01]  /*c130*/  FADD R209, R81, R86 ;  /* 0x0000005651d17221 */ /* 0x000fc20000000000 */
[----:B---3--:R-:W-:Y:S01]  /*c140*/  @!P5 FMUL R76, R76, R76 ;  /* 0x0000004c4c4cd220 */ /* 0x008fe20000400000 */
[----:B------:R-:W-:Y:S01]  /*c150*/  FSETP.GEU.AND P5, PT, R12, -126, PT ;  /* 0xc2fc00000c00780b */ /* 0x000fe20003fae000 */
[----:B------:R-:W2:Y:S01]  /*c160*/  MUFU.EX2 R75, R77 ;  /* 0x0000004d004b7308 */ /* 0x000ea20000000800 */
[----:B-1----:R-:W-:-:S01]  /*c170*/  FADD R79, R18, R43 ;  /* 0x0000002b124f7221 */ /* 0x002fc20000000000 */
[----:B------:R-:W-:Y:S01]  /*c180*/  FADD R81, R23, R54 ;  /* 0x0000003617517221 */ /* 0x000fe20000000000 */
[----:B------:R-:W-:-:S01]  /*c190*/  FADD R86, R38, R15 ;  /* 0x0000000f26567221 */ /* 0x000fc20000000000 */
[----:B------:R-:W-:Y:S01]  /*c1a0*/  @!P6 FMUL R84, R84, 0.5 ;  /* 0x3f0000005454e820 */ /* 0x000fe20000400000 */
[----:B------:R-:W-:-:S01]  /*c1b0*/  FADD R205, R79, R82 ;  /* 0x000000524fcd7221 */ /* 0x000fc20000000000 */
[----:B------:R-:W-:Y:S01]  /*c1c0*/  FADD R79, R19, R46 ;  /* 0x0000002e134f7221 */ /* 0x000fe20000000000 */
[----:B------:R-:W-:-:S01]  /*c1d0*/  FADD R82, R30, R63 ;  /* 0x0000003f1e527221 */ /* 0x000fc20000000000 */
[----:B------:R1:W3:Y:S01]  /*c1e0*/  MUFU.EX2 R77, R84 ;  /* 0x00000054004d7308 */ /* 0x0002e20000000800 */
[----:B------:R-:W-:-:S01]  /*c1f0*/  FADD R211, R81, R86 ;  /* 0x0000005651d37221 */ /* 0x000fc20000000000 */
[----:B------:R-:W-:Y:S01]  /*c200*/  FADD R208, R80, R83 ;  /* 0x0000005350d07221 */ /* 0x000fe20000000000 */
[----:B------:R-:W-:-:S01]  /*c210*/  FADD R81, R32, R65 ;  /* 0x0000004120517221 */ /* 0x000fc20000000000 */
[----:B------:R-:W-:Y:S01]  /*c220*/  @!P5 FMUL R12, R12, 0.5 ;  /* 0x3f0000000c0cd820 */ /* 0x000fe20000400000 */
[----:B------:R-:W-:-:S01]  /*c230*/  FADD R86, R48, R73 ;  /* 0x0000004930567221 */ /* 0x000fc20000000000 */
[----:B------:R-:W-:Y:S01]  /*c240*/  FADD R80, R70, R61 ;  /* 0x0000003d46507221 */ /* 0x000fe20000000000 */
[----:B------:R-:W-:-:S01]  /*c250*/  FADD R83, R45, R78 ;  /* 0x0000004e2d537221 */ /* 0x000fc20000000000 */
[----:B------:R-:W-:Y:S01]  /*c260*/  FADD R206, R79, R82 ;  /* 0x000000524fce7221 */ /* 0x000fe20000000000 */
[----:B--2---:R-:W-:Y:S01]  /*c270*/  @!P4 FMUL R75, R75, R75 ;  /* 0x0000004b4b4bc220 */ /* 0x004fe20000400000 */
[----:B------:R-:W2:Y:S01]  /*c280*/  MUFU.EX2 R12, R12 ;  /* 0x0000000c000c7308 */ /* 0x000ea20000000800 */
[----:B------:R-:W-:-:S01]  /*c290*/  FADD R79, R28, R57 ;  /* 0x000000391c4f7221 */ /* 0x000fc20000000000 */
[----:B-1----:R-:W-:Y:S01]  /*c2a0*/  FADD R84, R41, R72 ;  /* 0x0000004829547221 */ /* 0x002fe20000000000 */
[----:B------:R-:W-:-:S01]  /*c2b0*/  FADD R202, R81, R86 ;  /* 0x0000005651ca7221 */ /* 0x000fc20000000000 */
[----:B------:R-:W-:Y:S01]  /*c2c0*/  @!P3 FMUL R13, R13, R13 ;  /* 0x0000000d0d0db220 */ /* 0x000fe20000400000 */
[----:B------:R-:W-:-:S01]  /*c2d0*/  FADD R82, R33, R64 ;  /* 0x0000004021527221 */ /* 0x000fc20000000000 */
[----:B------:R-:W-:Y:S01]  /*c2e0*/  FADD R85, R49, R76 ;  /* 0x0000004c31557221 */ /* 0x000fe20000000000 */
[----:B---3--:R-:W-:Y:S01]  /*c2f0*/  @!P6 FMUL R77, R77, R77 ;  /* 0x0000004d4d4de220 */ /* 0x008fe20000400000 */
[----:B------:R-:W-:Y:S01]  /*c300*/  FADD R200, R80, R83 ;  /* 0x0000005350c87221 */ /* 0x000fe20000000000 */
[----:B------:R-:W-:-:S01]  /*c310*/  FADD R81, R36, R69 ;  /* 0x0000004524517221 */ /* 0x000fc20000000000 */
[----:B------:R-:W-:Y:S01]  /*c320*/  FADD R80, R29, R60 ;  /* 0x0000003c1d507221 */ /* 0x000fe20000000000 */
[----:B------:R-:W-:-:S01]  /*c330*/  FADD R86, R52, R77 ;  /* 0x0000004d34567221 */ /* 0x000fc20000000000 */
[----:B------:R-:W-:Y:S01]  /*c340*/  FADD R83, R44, R75 ;  /* 0x0000004b2c537221 */ /* 0x000fe20000000000 */
[----:B------:R-:W-:-:S01]  /*c350*/  FADD R87, R79, R84 ;  /* 0x000000544f577221 */ /* 0x000fc20000000000 */
[----:B------:R-:W-:Y:S01]  /*c360*/  FADD R79, R25, R56 ;  /* 0x00000038194f7221 */ /* 0x000fe20000000000 */
[----:B------:R-:W-:-:S01]  /*c370*/  FADD R84, R40, R13 ;  /* 0x0000000d28547221 */ /* 0x000fc20000000000 */
[----:B------:R-:W-:Y:S01]  /*c380*/  FADD R201, R82, R85 ;  /* 0x0000005552c97221 */ /* 0x000fe20000000000 */
[----:B--2---:R-:W-:Y:S01]  /*c390*/  @!P5 FMUL R12, R12, R12 ;  /* 0x0000000c0c0cd220 */ /* 0x004fe20000400000 */
[----:B------:R-:W-:Y:S01]  /*c3a0*/  FADD R203, R81, R86 ;  /* 0x0000005651cb7221 */ /* 0x000fe20000000000 */
[----:B------:R-:W-:-:S01]  /*c3b0*/  FADD R82, R37, R68 ;  /* 0x0000004425527221 */ /* 0x000fc20000000000 */
[----:B------:R-:W-:Y:S01]  /*c3c0*/  FADD R86, R80, R83 ;  /* 0x0000005350567221 */ /* 0x000fe20000000000 */
[----:B------:R-:W-:-:S01]  /*c3d0*/  FADD R85, R53, R12 ;  /* 0x0000000c35557221 */ /* 0x000fc20000000000 */
[----:B------:R-:W-:Y:S01]  /*c3e0*/  F2FP.SATFINITE.E4M3.F32.PACK_AB_MERGE_C R83, RZ, R70, RZ ;  /* 0x00000046ff53723e */ /* 0x000fe200048070ff */
[----:B------:R-:W-:-:S01]  /*c3f0*/  FADD R84, R79, R84 ;  /* 0x000000544f547221 */ /* 0x000fc20000000000 */
[----:B------:R-:W-:Y:S01]  /*c400*/  F2FP.SATFINITE.E4M3.F32.PACK_AB_MERGE_C R80, RZ, R28, RZ ;  /* 0x0000001cff50723e */ /* 0x000fe200048070ff */
[----:B------:R-:W-:-:S01]  /*c410*/  FADD R85, R82, R85 ;  /* 0x0000005552557221 */ /* 0x000fc20000000000 */
[----:B------:R-:W-:Y:S01]  /*c420*/  FADD R28, R87, R202 ;  /* 0x000000ca571c7221 */ /* 0x000fe20000000000 */
[----:B------:R-:W-:Y:S01]  /*c430*/  F2FP.SATFINITE.E4M3.F32.PACK_AB_MERGE_C R25, RZ, R25, RZ ;  /* 0x00000019ff19723e */ /* 0x000fe200048070ff */
[----:B------:R-:W-:Y:S01]  /*c440*/  FADD R74, R74, R207 ;  /* 0x000000cf4a4a7221 */ /* 0x000fe20000000000 */
[----:B------:R-:W-:Y:S01]  /*c450*/  F2FP.SATFINITE.E4M3.F32.PACK_AB_MERGE_C R29, RZ, R29, RZ ;  /* 0x0000001dff1d723e */ /* 0x000fe200048070ff */
[----:B------:R-:W-:Y:S01]  /*c460*/  FADD R85, R86, R85 ;  /* 0x0000005556557221 */ /* 0x000fe20000000000 */
[----:B------:R-:W-:Y:S01]  /*c470*/  LOP3.LUT R87, R83, 0xffff, RZ, 0xc0, !PT ;  /* 0x0000ffff53577812 */ /* 0x000fe200078ec0ff */
[----:B------:R-:W-:Y:S01]  /*c480*/  FADD R83, R84, R203 ;  /* 0x000000cb54537221 */ /* 0x000fe20000000000 */
[----:B------:R-:W-:Y:S01]  /*c490*/  F2FP.SATFINITE.E4M3.F32.PACK_AB_MERGE_C R41, RZ, R41, RZ ;  /* 0x00000029ff29723e */ /* 0x000fe200048070ff */
        /* <DEDUP_REMOVED lines=11> */
[----:B------:R-:W-:-:S02]  /*c550*/  LOP3.LUT R25, R25, 0xff, RZ, 0xc0, !PT ;  /* 0x000000ff19197812 */ /* 0x000fc400078ec0ff */
[----:B------:R-:W-:Y:S01]  /*c560*/  LOP3.LUT R32, R29, 0xffff, RZ, 0xc0, !PT ;  /* 0x0000ffff1d207812 */ /* 0x000fe200078ec0ff */
[----:B------:R-:W-:-:S01]  /*c570*/  FADD R79, R74, R79 ;  /* 0x0000004f4a4f7221 */ /* 0x000fc20000000000 */
[----:B------:R-:W-:Y:S02]  /*c580*/  LOP3.LUT R41, R41, 0xff, RZ, 0xc0, !PT ;  /* 0x000000ff29297812 */ /* 0x000fe400078ec0ff */
[----:B------:R-:W-:Y:S02]  /*c590*/  LOP3.LUT R86, R45, 0xffff, RZ, 0xc0, !PT ;  /* 0x0000ffff2d567812 */ /* 0x000fe400078ec0ff */
[----:B------:R-:W-:Y:S02]  /*c5a0*/  F2FP.SATFINITE.E4M3.F32.PACK_AB_MERGE_C R52, RZ, R52, RZ ;  /* 0x00000034ff34723e */ /* 0x000fe400048070ff */
[----:B------:R-:W-:Y:S02]  /*c5b0*/  LOP3.LUT R84, R84, 0xff, RZ, 0xc0, !PT ;  /* 0x000000ff54547812 */ /* 0x000fe400078ec0ff */
[----:B------:R-:W-:-:S02]  /*c5c0*/  LOP3.LUT R33, R33, 0xffff, RZ, 0xc0, !PT ;  /* 0x0000ffff21217812 */ /* 0x000fc400078ec0ff */
[----:B------:R-:W-:Y:S02]  /*c5d0*/  LOP3.LUT R36, R36, 0xff, RZ, 0xc0, !PT ;  /* 0x000000ff24247812 */ /* 0x000fe400078ec0ff */
[----:B------:R-:W-:Y:S02]  /*c5e0*/  LOP3.LUT R37, R37, 0xffff, RZ, 0xc0, !PT ;  /* 0x0000ffff25257812 */ /* 0x000fe400078ec0ff */
[----:B------:R-:W-:Y:S02]  /*c5f0*/  PRMT R29, R32, 0x7604, R25 ;  /* 0x00007604201d7816 */ /* 0x000fe40000000019 */
[----:B------:R-:W-:Y:S02]  /*c600*/  F2FP.SATFINITE.E4M3.F32.PACK_AB_MERGE_C R13, RZ, R13, RZ ;  /* 0x0000000dff0d723e */ /* 0x000fe400048070ff */
[----:B------:R-:W-:Y:S02]  /*c610*/  F2FP.SATFINITE.E4M3.F32.PACK_AB_MERGE_C R75, RZ, R75, RZ ;  /* 0x0000004bff4b723e */ /* 0x000fe400048070ff */
[----:B------:R-:W-:-:S02]  /*c620*/  PRMT R32, R86, 0x7604, R41 ;  /* 0x0000760456207816 */ /* 0x000fc40000000029 */
[----:B------:R-:W-:Y:S02]  /*c630*/  F2FP.SATFINITE.E4M3.F32.PACK_AB_MERGE_C R40, RZ, R40, RZ ;  /* 0x00000028ff28723e */ /* 0x000fe400048070ff */
[----:B------:R-:W-:Y:S02]  /*c640*/  F2FP.SATFINITE.E4M3.F32.PACK_AB_MERGE_C R44, RZ, R44, RZ ;  /* 0x0000002cff2c723e */ /* 0x000fe400048070ff */
[----:B------:R-:W-:Y:S02]  /*c650*/  LOP3.LUT R41, R52, 0xff, RZ, 0xc0, !PT ;  /* 0x000000ff34297812 */ /* 0x000fe400078ec0ff */
[----:B------:R-:W-:Y:S02]  /*c660*/  F2FP.SATFINITE.E4M3.F32.PACK_AB_MERGE_C R56, RZ, R56, RZ ;  /* 0x00000038ff38723e */ /* 0x000fe400048070ff */
[----:B------:R-:W-:Y:S02]  /*c670*/  FSETP.GEU.AND P3, PT, R71, -126, PT ;  /* 0xc2fc00004700780b */ /* 0x000fe40003f6e000 */
[----:B------:R-:W-:-:S02]  /*c680*/  PRMT R25, R33, 0x7604, R84 ;  /* 0x0000760421197816 */ /* 0x000fc40000000054 */
[----:B------:R-:W-:Y:S02]  /*c690*/  F2FP.SATFINITE.E4M3.F32.PACK_AB_MERGE_C R52, RZ, R12, RZ ;  /* 0x0000000cff34723e */ /* 0x000fe400048070ff */
[----:B------:R-:W-:Y:S02]  /*c6a0*/  PRMT R33, R37, 0x7604, R36 ;  /* 0x0000760425217816 */ /* 0x000fe40000000024 */
[----:B------:R-:W-:Y:S02]  /*c6b0*/  LOP3.LUT R13, R13, 0xff, RZ, 0xc0, !PT ;  /* 0x000000ff0d0d7812 */ /* 0x000fe400078ec0ff */
[----:B------:R-:W-:Y:S02]  /*c6c0*/  LOP3.LUT R12, R75, 0xffff, RZ, 0xc0, !PT ;  /* 0x0000ffff4b0c7812 */ /* 0x000fe400078ec0ff */
[----:B------:R-:W-:Y:S01]  /*c6d0*/  LOP3.LUT R37, R40, 0xff, RZ, 0xc0, !PT ;  /* 0x000000ff28257812 */ /* 0x000fe200078ec0ff */
[----:B------:R-:W-:Y:S01]  /*c6e0*/  @!P3 FMUL R71, R71, 0.5 ;  /* 0x3f0000004747b820 */ /* 0x000fe20000400000 */
[----:B------:R-:W-:-:S02]  /*c6f0*/  LOP3.LUT R44, R44, 0xffff, RZ, 0xc0, !PT ;  /* 0x0000ffff2c2c7812 */ /* 0x000fc400078ec0ff */
[----:B------:R-:W-:Y:S02]  /*c700*/  LOP3.LUT R45, R56, 0xff, RZ, 0xc0, !PT ;  /* 0x000000ff382d7812 */ /* 0x000fe400078ec0ff */
[----:B------:R-:W-:Y:S01]  /*c710*/  F2FP.SATFINITE.E4M3.F32.PACK_AB_MERGE_C R60, RZ, R60, RZ ;  /* 0x0000003cff3c723e */ /* 0x000fe200048070ff */
[----:B------:R-:W1:Y:S01]  /*c720*/  MUFU.EX2 R71, R71 ;  /* 0x0000004700477308 */ /* 0x000e620000000800 */
[----:B------:R-:W-:Y:S02]  /*c730*/  LOP3.LUT R56, R52, 0xffff, RZ, 0xc0, !PT ;  /* 0x0000ffff34387812 */ /* 0x000fe400078ec0ff */
[----:B------:R-:W-:Y:S02]  /*c740*/  FSETP.GEU.AND P4, PT, R14, -126, PT ;  /* 0xc2fc00000e00780b */ /* 0x000fe40003f8e000 */
[----:B------:R-:W-:Y:S02]  /*c750*/  PRMT R52, R12, 0x7604, R13 ;  /* 0x000076040c347816 */ /* 0x000fe4000000000d */
[----:B------:R-:W-:-:S02]  /*c760*/  F2FP.SATFINITE.E4M3.F32.PACK_AB_MERGE_C R18, RZ, R18, RZ ;  /* 0x00000012ff12723e */ /* 0x000fc400048070ff */
[----:B------:R-:W-:Y:S02]  /*c770*/  F2FP.SATFINITE.E4M3.F32.PACK_AB_MERGE_C R19, RZ, R19, RZ ;  /* 0x00000013ff13723e */ /* 0x000fe400048070ff */
[----:B------:R-:W-:Y:S01]  /*c780*/  PRMT R37, R44, 0x7604, R37 ;  /* 0x000076042c257816 */ /* 0x000fe20000000025 */
[----:B------:R-:W-:Y:S01]  /*c790*/  IMAD.U32 R18, R18, 0x10000, RZ ;  /* 0x0001000012127824 */ /* 0x000fe200078e00ff */
[----:B------:R-:W-:Y:S02]  /*c7a0*/  SHF.L.U32 R12, R27, 0x10, RZ ;  /* 0x000000101b0c7819 */ /* 0x000fe400000006ff */
[----:B------:R-:W-:Y:S01]  /*c7b0*/  F2FP.SATFINITE.E4M3.F32.PACK_AB_MERGE_C R43, RZ, R43, RZ ;  /* 0x0000002bff2b723e */ /* 0x000fe200048070ff */
[----:B------:R-:W-:Y:S01]  /*c7c0*/  @!P4 FMUL R14, R14, 0.5 ;  /* 0x3f0000000e0ec820 */ /* 0x000fe20000400000 */
[----:B------:R-:W-:Y:S01]  /*c7d0*/  LOP3.LUT R60, R60, 0xffff, RZ, 0xc0, !PT ;  /* 0x0000ffff3c3c7812 */ /* 0x000fe200078ec0ff */
[----:B-1----:R-:W-:Y:S01]  /*c7e0*/  @!P3 FMUL R71, R71, R71 ;  /* 0x000000474747b220 */ /* 0x002fe20000400000 */
[----:B------:R-:W-:-:S02]  /*c7f0*/  LOP3.LUT R19, R19, 0xffff, RZ, 0xc0, !PT ;  /* 0x0000ffff13137812 */ /* 0x000fc400078ec0ff */
[----:B------:R-:W-:Y:S01]  /*c800*/  LOP3.LUT R82, R80, 0xff, RZ, 0xc0, !PT ;  /* 0x000000ff50527812 */ /* 0x000fe200078ec0ff */
[----:B------:R-:W1:Y:S01]  /*c810*/  MUFU.EX2 R14, R14 ;  /* 0x0000000e000e7308 */ /* 0x000e620000000800 */
[----:B------:R-:W-:Y:S01]  /*c820*/  LOP3.LUT R37, R37, 0xff0000, R12, 0xf8, !PT ;  /* 0x00ff000025257812 */ /* 0x000fe200078ef80c */
[----:B------:R-:W-:Y:S01]  /*c830*/  IMAD.U32 R12, R43, 0x10000, RZ ;  /* 0x000100002b0c7824 */ /* 0x000fe200078e00ff */
[----:B------:R-:W-:Y:S01]  /*c840*/  F2FP.SATFINITE.E4M3.F32.PACK_AB_MERGE_C R63, RZ, R63, RZ ;  /* 0x0000003fff3f723e */ /* 0x000fe200048070ff */
[----:B------:R-:W-:Y:S01]  /*c850*/  IMAD.SHL.U32 R19, R19, 0x1000000, RZ ;  /* 0x0100000013137824 */ /* 0x000fe200078e00ff */
[----:B------:R-:W-:Y:S01]  /*c860*/  F2FP.SATFINITE.E4M3.F32.PACK_AB_MERGE_C R48, RZ, R48, RZ ;  /* 0x00000030ff30723e */ /* 0x000fe200048070ff */
[----:B------:R-:W-:Y:S01]  /*c870*/  FADD R80, R200, R201 ;  /* 0x000000c9c8507221 */ /* 0x000fe20000000000 */
[----:B------:R-:W-:Y:S01]  /*c880*/  F2FP.SATFINITE.E4M3.F32.PACK_AB_MERGE_C R49, RZ, R49, RZ ;  /* 0x00000031ff31723e */ /* 0x000fe200048070ff */
[----:B------:R-:W-:Y:S01]  /*c890*/  FMUL R184, R184, R71 ;  /* 0x00000047b8b87220 */ /* 0x000fe20000400000 */
[----:B------:R-:W-:Y:S01]  /*c8a0*/  F2FP.SATFINITE.E4M3.F32.PACK_AB_MERGE_C R53, RZ, R53, RZ ;  /* 0x00000035ff35723e */ /* 0x000fe200048070ff */
[----:B------:R-:W-:Y:S01]  /*c8b0*/  FADD R85, R80, R85 ;  /* 0x0000005550557221 */ /* 0x000fe20000000000 */
[----:B------:R-:W-:Y:S01]  /*c8c0*/  PRMT R45, R60, 0x7604, R45 ;  /* 0x000076043c2d7816 */ /* 0x000fe2000000002d */
[-C--:B------:R-:W-:Y:S01]  /*c8d0*/  FMUL R185, R185, R71.reuse ;  /* 0x00000047b9b97220 */ /* 0x080fe20000400000 */
[----:B------:R-:W-:Y:S01]  /*c8e0*/  PRMT R82, R87, 0x7604, R82 ;  /* 0x0000760457527816 */ /* 0x000fe20000000052 */
[----:B------:R-:W-:Y:S01]  /*c8f0*/  FADD R28, R28, R85 ;  /* 0x000000551c1c7221 */ /* 0x000fe20000000000 */
[----:B------:R-:W-:Y:S01]  /*c900*/  SHF.L.U32 R13, R16, 0x10, RZ ;  /* 0x00000010100d7819 */ /* 0x000fe200000006ff */
[----:B------:R-:W-:Y:S01]  /*c910*/  FMUL R188, R188, R71 ;  /* 0x00000047bcbc7220 */ /* 0x000fe20000400000 */
[----:B------:R-:W-:Y:S01]  /*c920*/  F2FP.SATFINITE.E4M3.F32.PACK_AB_MERGE_C R35, RZ, R35, RZ ;  /* 0x00000023ff23723e */ /* 0x000fe200048070ff */
[----:B------:R-:W-:Y:S01]  /*c930*/  FFMA R4, R71, R4, R28 ;  /* 0x0000000447047223 */ /* 0x000fe2000000001c */
[----:B------:R-:W-:Y:S01]  /*c940*/  F2FP.SATFINITE.E4M3.F32.PACK_AB_MERGE_C R38, RZ, R38, RZ ;  /* 0x00000026ff26723e */ /* 0x000fe200048070ff */
[----:B-1----:R-:W-:Y:S01]  /*c950*/  @!P4 FMUL R14, R14, R14 ;  /* 0x0000000e0e0ec220 */ /* 0x002fe20000400000 */
[----:B------:R-:W-:Y:S01]  /*c960*/  F2FP.SATFINITE.E4M3.F32.PACK_AB_MERGE_C R57, RZ, R57, RZ ;  /* 0x00000039ff39723e */ /* 0x000fe200048070ff */
[----:B------:R-:W-:Y:S01]  /*c970*/  IMAD.U32 R16, R35, 0x10000, RZ ;  /* 0x0001000023107824 */ /* 0x000fe200078e00ff */
[----:B------:R-:W-:Y:S01]  /*c980*/  F2FP.SATFINITE.E4M3.F32.PACK_AB_MERGE_C R61, RZ, R61, RZ ;  /* 0x0000003dff3d723e */ /* 0x000fe200048070ff */
[----:B------:R-:W-:Y:S01]  /*c990*/  FFMA R3, R14, R3, R79 ;  /* 0x000000030e037223 */ /* 0x000fe2000000004f */
[----:B------:R-:W-:Y:S01]  /*c9a0*/  F2FP.SATFINITE.E4M3.F32.PACK_AB_MERGE_C R77, RZ, R77, RZ ;  /* 0x0000004dff4d723e */ /* 0x000fe200048070ff */
[-C--:B------:R-:W-:Y:S01]  /*c9b0*/  FMUL R186, R186, R14.reuse ;  /* 0x0000000ebaba7220 */ /* 0x080fe20000400000 */
[----:B------:R-:W-:Y:S01]  /*c9c0*/  LOP3.LUT R18, R29, 0xff0000, R18, 0xf8, !PT ;  /* 0x00ff00001d127812 */ /* 0x000fe200078ef812 */
[----:B------:R-:W-:Y:S01]  /*c9d0*/  IMAD.U32 R29, R24, 0x10000, RZ ;  /* 0x00010000181d7824 */ /* 0x000fe200078e00ff */
[----:B------:R-:W-:Y:S01]  /*c9e0*/  LOP3.LUT R20, R25, 0xff0000, R20, 0xf8, !PT ;  /* 0x00ff000019147812 */ /* 0x000fe200078ef814 */
[----:B------:R-:W-:Y:S01]  /*c9f0*/  IMAD.U32 R25, R58, 0x10000, RZ ;  /* 0x000100003a197824 */ /* 0x000fe200078e00ff */
[----:B------:R-:W-:Y:S01]  /*ca00*/  LOP3.LUT R63, R63, 0xffff, RZ, 0xc0, !PT ;  /* 0x0000ffff3f3f7812 */ /* 0x000fe200078ec0ff */
[-C--:B------:R-:W-:Y:S01]  /*ca10*/  FMUL R187, R187, R14.reuse ;  /* 0x0000000ebbbb7220 */ /* 0x080fe20000400000 */
[----:B------:R-:W-:Y:S01]  /*ca20*/  LOP3.LUT R36, R48, 0xff, RZ, 0xc0, !PT ;  /* 0x000000ff30247812 */ /* 0x000fe200078ec0ff */
[-C--:B------:R-:W-:Y:S01]  /*ca30*/  FMUL R190, R190, R14.reuse ;  /* 0x0000000ebebe7220 */ /* 0x080fe20000400000 */
[----:B------:R-:W-:Y:S01]  /*ca40*/  LOP3.LUT R49, R49, 0xffff, RZ, 0xc0, !PT ;  /* 0x0000ffff31317812 */ /* 0x000fe200078ec0ff */
[-C--:B------:R-:W-:Y:S01]  /*ca50*/  FMUL R191, R191, R14.reuse ;  /* 0x0000000ebfbf7220 */ /* 0x080fe20000400000 */
[----:B------:R-:W-:Y:S01]  /*ca60*/  LOP3.LUT R40, R53, 0xffff, RZ, 0xc0, !PT ;  /* 0x0000ffff35287812 */ /* 0x000fe200078ec0ff */
[----:B------:R-:W-:Y:S01]  /*ca70*/  FMUL R194, R194, R14 ;  /* 0x0000000ec2c27220 */ /* 0x000fe20000400000 */
[----:B------:R-:W-:Y:S01]  /*ca80*/  F2FP.SATFINITE.E4M3.F32.PACK_AB_MERGE_C R22, RZ, R22, RZ ;  /* 0x00000016ff16723e */ /* 0x000fe200048070ff */
[-C--:B------:R-:W-:Y:S01]  /*ca90*/  FMUL R195, R195, R14.reuse ;  /* 0x0000000ec3c37220 */ /* 0x080fe20000400000 */
[----:B------:R-:W-:Y:S01]  /*caa0*/  LOP3.LUT R45, R45, 0xff0000, R12, 0xf8, !PT ;  /* 0x00ff00002d2d7812 */ /* 0x000fe200078ef80c */
[----:B------:R-:W-:Y:S01]  /*cab0*/  IMAD.SHL.U32 R12, R17, 0x1000000, RZ ;  /* 0x01000000110c7824 */ /* 0x000fe200078e00ff */
[----:B------:R-:W-:Y:S01]  /*cac0*/  F2FP.SATFINITE.E4M3.F32.PACK_AB_MERGE_C R21, RZ, R21, RZ ;  /* 0x00000015ff15723e */ /* 0x000fe200048070ff */
[----:B------:R-:W-:Y:S01]  /*cad0*/  IMAD.U32 R22, R22, 0x10000, RZ ;  /* 0x0001000016167824 */ /* 0x000fe200078e00ff */
[----:B------:R-:W-:Y:S01]  /*cae0*/  F2FP.SATFINITE.E4M3.F32.PACK_AB_MERGE_C R23, RZ, R23, RZ ;  /* 0x00000017ff17723e */ /* 0x000fe200048070ff */
[-C--:B------:R-:W-:Y:S01]  /*caf0*/  FMUL R198, R198, R14.reuse ;  /* 0x0000000ec6c67220 */ /* 0x080fe20000400000 */
[----:B------:R-:W-:Y:S01]  /*cb00*/  F2FP.SATFINITE.E4M3.F32.PACK_AB_MERGE_C R65, RZ, R65, RZ ;  /* 0x00000041ff41723e */ /* 0x000fe200048070ff */
[----:B------:R-:W-:Y:S01]  /*cb10*/  FMUL R199, R199, R14 ;  /* 0x0000000ec7c77220 */ /* 0x000fe20000400000 */
[----:B------:R-:W-:Y:S01]  /*cb20*/  F2FP.SATFINITE.E4M3.F32.PACK_AB_MERGE_C R64, RZ, R64, RZ ;  /* 0x00000040ff40723e */ /* 0x000fe200048070ff */
[-C--:B------:R-:W-:Y:S01]  /*cb30*/  FMUL R170, R170, R14.reuse ;  /* 0x0000000eaaaa7220 */ /* 0x080fe20000400000 */
[----:B------:R-:W-:Y:S01]  /*cb40*/  F2FP.SATFINITE.E4M3.F32.PACK_AB_MERGE_C R15, RZ, R15, RZ ;  /* 0x0000000fff0f723e */ /* 0x000fe200048070ff */
[-C--:B------:R-:W-:Y:S01]  /*cb50*/  FMUL R171, R171, R14.reuse ;  /* 0x0000000eabab7220 */ /* 0x080fe20000400000 */
[----:B------:R-:W-:Y:S01]  /*cb60*/  F2FP.SATFINITE.E4M3.F32.PACK_AB_MERGE_C R69, RZ, R69, RZ ;  /* 0x00000045ff45723e */ /* 0x000fe200048070ff */
[----:B------:R-:W-:Y:S01]  /*cb70*/  FMUL R174, R174, R14 ;  /* 0x0000000eaeae7220 */ /* 0x000fe20000400000 */
[----:B------:R-:W-:Y:S01]  /*cb80*/  F2FP.SATFINITE.E4M3.F32.PACK_AB_MERGE_C R68, RZ, R68, RZ ;  /* 0x00000044ff44723e */ /* 0x000fe200048070ff */
[-C--:B------:R-:W-:Y:S01]  /*cb90*/  FMUL R175, R175, R14.reuse ;  /* 0x0000000eafaf7220 */ /* 0x080fe20000400000 */
[----:B------:R-:W-:Y:S01]  /*cba0*/  LOP3.LUT R13, R82, 0xff0000, R13, 0xf8, !PT ;  /* 0x00ff0000520d7812 */ /* 0x000fe200078ef80d */
[----:B------:R-:W-:Y:S01]  /*cbb0*/  FMUL R178, R178, R14 ;  /* 0x0000000eb2b27220 */ /* 0x000fe20000400000 */
[----:B------:R-:W-:Y:S01]  /*cbc0*/  F2FP.SATFINITE.E4M3.F32.PACK_AB_MERGE_C R30, RZ, R30, RZ ;  /* 0x0000001eff1e723e */ /* 0x000fe200048070ff */
[-C--:B------:R-:W-:Y:S01]  /*cbd0*/  FMUL R179, R179, R14.reuse ;  /* 0x0000000eb3b37220 */ /* 0x080fe20000400000 */
        /* <DEDUP_REMOVED lines=10> */
[----:B------:R-:W-:Y:S01]  /*cc80*/  LOP3.LUT R19, R18, R19, RZ, 0xfc, !PT ;  /* 0x0000001312137212 */ /* 0x000fe200078efcff */
[----:B------:R-:W-:Y:S01]  /*cc90*/  IMAD.SHL.U32 R18, R63, 0x1000000, RZ ;  /* 0x010000003f127824 */ /* 0x000fe200078e00ff */
[----:B------:R-:W-:Y:S01]  /*cca0*/  PRMT R36, R49, 0x7604, R36 ;  /* 0x0000760431247816 */ /* 0x000fe20000000024 */
[-C--:B------:R-:W-:Y:S01]  /*ccb0*/  FMUL R159, R159, R14.reuse ;  /* 0x0000000e9f9f7220 */ /* 0x080fe20000400000 */
[----:B------:R-:W-:Y:S01]  /*ccc0*/  PRMT R41, R40, 0x7604, R41 ;  /* 0x0000760428297816 */ /* 0x000fe20000000029 */
[----:B------:R-:W-:Y:S01]  /*ccd0*/  FMUL R162, R162, R14 ;  /* 0x0000000ea2a27220 */ /* 0x000fe20000400000 */
[----:B------:R-:W-:Y:S01]  /*cce0*/  F2FP.SATFINITE.E4M3.F32.PACK_AB_MERGE_C R72, RZ, R72, RZ ;  /* 0x00000048ff48723e */ /* 0x000fe200048070ff */
[----:B------:R-:W-:Y:S01]  /*ccf0*/  FMUL R163, R163, R14 ;  /* 0x0000000ea3a37220 */ /* 0x000fe20000400000 */
        /* <DEDUP_REMOVED lines=8> */
[----:B------:R-:W-:Y:S01]  /*cd80*/  LOP3.LUT R21, R21, 0xffff, RZ, 0xc0, !PT ;  /* 0x0000ffff15157812 */ /* 0x000fe200078ec0ff */
[----:B------:R-:W-:Y:S01]  /*cd90*/  FMUL R142, R142, R14 ;  /* 0x0000000e8e8e7220 */ /* 0x000fe20000400000 */
[----:B------:R-:W-:Y:S01]  /*cda0*/  LOP3.LUT R23, R23, 0xffff, RZ, 0xc0, !PT ;  /* 0x0000ffff17177812 */ /* 0x000fe200078ec0ff */
[----:B------:R-:W-:Y:S01]  /*cdb0*/  IMAD.U32 R24, R51, 0x10000, RZ ;  /* 0x0001000033187824 */ /* 0x000fe200078e00ff */
[----:B------:R-:W-:Y:S01]  /*cdc0*/  F2FP.SATFINITE.E4M3.F32.PACK_AB_MERGE_C R50, RZ, R50, RZ ;  /* 0x00000032ff32723e */ /* 0x000fe200048070ff */
[----:B------:R-:W-:Y:S01]  /*cdd0*/  IMAD.SHL.U32 R21, R21, 0x1000000, RZ ;  /* 0x0100000015157824 */ /* 0x000fe200078e00ff */
[----:B------:R-:W-:Y:S01]  /*cde0*/  F2FP.SATFINITE.E4M3.F32.PACK_AB_MERGE_C R54, RZ, R54, RZ ;  /* 0x00000036ff36723e */ /* 0x000fe200048070ff */
[----:B------:R-:W-:Y:S01]  /*cdf0*/  IMAD.SHL.U32 R23, R23, 0x1000000, RZ ;  /* 0x0100000017177824 */ /* 0x000fe200078e00ff */
[----:B------:R-:W-:Y:S01]  /*ce00*/  LOP3.LUT R44, R65, 0xff, RZ, 0xc0, !PT ;  /* 0x000000ff412c7812 */ /* 0x000fe200078ec0ff */
[-C--:B------:R-:W-:Y:S01]  /*ce10*/  FMUL R143, R143, R14.reuse ;  /* 0x0000000e8f8f7220 */ /* 0x080fe20000400000 */
[----:B------:R-:W-:Y:S01]  /*ce20*/  LOP3.LUT R49, R64, 0xffff, RZ, 0xc0, !PT ;  /* 0x0000ffff40317812 */ /* 0x000fe200078ec0ff */
        /* <DEDUP_REMOVED lines=10> */
[----:B------:R-:W-:Y:S01]  /*ced0*/  FMUL R123, R123, R14 ;  /* 0x0000000e7b7b7220 */ /* 0x000fe20000400000 */
[----:B------:R-:W-:Y:S01]  /*cee0*/  LOP3.LUT R12, R13, R12, RZ, 0xfc, !PT ;  /* 0x0000000c0d0c7212 */ /* 0x000fe200078efcff */
[----:B------:R-:W-:Y:S01]  /*cef0*/  IMAD.SHL.U32 R13, R38, 0x1000000, RZ ;  /* 0x01000000260d7824 */ /* 0x000fe200078e00ff */
[----:B------:R-:W-:Y:S01]  /*cf00*/  LOP3.LUT R30, R30, 0xffff, RZ, 0xc0, !PT ;  /* 0x0000ffff1e1e7812 */ /* 0x000fe200078ec0ff */
[-C--:B------:R-:W-:Y:S01]  /*cf10*/  FMUL R126, R126, R14.reuse ;  /* 0x0000000e7e7e7220 */ /* 0x080fe20000400000 */
[----:B------:R-:W-:Y:S01]  /*cf20*/  PRMT R40, R48, 0x7604, R57 ;  /* 0x0000760430287816 */ /* 0x000fe20000000039 */
[-C--:B------:R-:W-:Y:S01]  /*cf30*/  FMUL R127, R127, R14.reuse ;  /* 0x0000000e7f7f7220 */ /* 0x080fe20000400000 */
[----:B------:R-:W-:Y:S01]  /*cf40*/  PRMT R56, R56, 0x7604, R77 ;  /* 0x0000760438387816 */ /* 0x000fe2000000004d */
[----:B------:R-:W-:Y:S01]  /*cf50*/  IMAD.SHL.U32 R30, R30, 0x1000000, RZ ;  /* 0x010000001e1e7824 */ /* 0x000fe200078e00ff */
[----:B------:R-:W-:Y:S01]  /*cf60*/  SHF.L.U32 R27, R66, 0x10, RZ ;  /* 0x00000010421b7819 */ /* 0x000fe200000006ff */
        /* <DEDUP_REMOVED lines=10> */
[-C--:B------:R-:W-:Y:S01]  /*d010*/  FMUL R107, R107, R14.reuse ;  /* 0x0000000e6b6b7220 */ /* 0x080fe20000400000 */
[----:B------:R-:W-:Y:S01]  /*d020*/  LOP3.LUT R16, R41, 0xff0000, R16, 0xf8, !PT ;  /* 0x00ff000029107812 */ /* 0x000fe200078ef810 */
[-C--:B------:R-:W-:Y:S01]  /*d030*/  FMUL R110, R110, R14.reuse ;  /* 0x0000000e6e6e7220 */ /* 0x080fe20000400000 */
[----:B------:R-:W-:Y:S01]  /*d040*/  LOP3.LUT R50, R50, 0xffff, RZ, 0xc0, !PT ;  /* 0x0000ffff32327812 */ /* 0x000fe200078ec0ff */
[-C--:B------:R-:W-:Y:S01]  /*d050*/  FMUL R111, R111, R14.reuse ;  /* 0x0000000e6f6f7220 */ /* 0x080fe20000400000 */
[----:B------:R-:W-:Y:S01]  /*d060*/  LOP3.LUT R54, R54, 0xffff, RZ, 0xc0, !PT ;  /* 0x0000ffff36367812 */ /* 0x000fe200078ec0ff */
[-C--:B------:R-:W-:Y:S01]  /*d070*/  FMUL R114, R114, R14.reuse ;  /* 0x0000000e72727220 */ /* 0x080fe20000400000 */
[----:B------:R-:W-:Y:S01]  /*d080*/  PRMT R44, R49, 0x7604, R44 ;  /* 0x00007604312c7816 */ /* 0x000fe2000000002c */
[----:B------:R-:W-:Y:S01]  /*d090*/  FMUL R115, R115, R14 ;  /* 0x0000000e73737220 */ /* 0x000fe20000400000 */
[----:B------:R-:W-:Y:S01]  /*d0a0*/  LOP3.LUT R42, R42, 0xffff, RZ, 0xc0, !PT ;  /* 0x0000ffff2a2a7812 */ /* 0x000fe200078ec0ff */
[----:B------:R-:W-:Y:S01]  /*d0b0*/  IMAD.SHL.U32 R17, R54, 0x1000000, RZ ;  /* 0x0100000036117824 */ /* 0x000fe200078e00ff */
[----:B------:R-:W-:Y:S01]  /*d0c0*/  LOP3.LUT R25, R25, R18, RZ, 0xfc, !PT ;  /* 0x0000001219197212 */ /* 0x000fe200078efcff */
[----:B------:R-:W-:Y:S01]  /*d0d0*/  IMAD.SHL.U32 R18, R15, 0x1000000, RZ ;  /* 0x010000000f127824 */ /* 0x000fe200078e00ff */
[----:B------:R-:W-:Y:S01]  /*d0e0*/  PRMT R49, R68, 0x7604, R69 ;  /* 0x0000760444317816 */ /* 0x000fe20000000045 */
[----:B------:R-:W-:Y:S01]  /*d0f0*/  IMAD.SHL.U32 R42, R42, 0x1000000, RZ ;  /* 0x010000002a2a7824 */ /* 0x000fe200078e00ff */
[----:B------:R-:W-:Y:S01]  /*d100*/  LOP3.LUT R22, R33, 0xff0000, R22, 0xf8, !PT ;  /* 0x00ff000021167812 */ /* 0x000fe200078ef816 */
[-C--:B------:R-:W-:Y:S01]  /*d110*/  FMUL R118, R118, R14.reuse ;  /* 0x0000000e76767220 */ /* 0x080fe20000400000 */
[----:B------:R-:W-:Y:S01]  /*d120*/  SHF.L.U32 R47, R47, 0x10, RZ ;  /* 0x000000102f2f7819 */ /* 0x000fe200000006ff */
[-C--:B------:R-:W-:Y:S01]  /*d130*/  FMUL R119, R119, R14.reuse ;  /* 0x0000000e77777220 */ /* 0x080fe20000400000 */
[----:B------:R-:W-:Y:S01]  /*d140*/  LOP3.LUT R55, R55, 0xffff, RZ, 0xc0, !PT ;  /* 0x0000ffff37377812 */ /* 0x000fe200078ec0ff */
[-C--:B------:R-:W-:Y:S01]  /*d150*/  FMUL R90, R90, R14.reuse ;  /* 0x0000000e5a5a7220 */ /* 0x080fe20000400000 */
[----:B------:R-:W-:Y:S01]  /*d160*/  LOP3.LUT R27, R56, 0xff0000, R27, 0xf8, !PT ;  /* 0x00ff0000381b7812 */ /* 0x000fe200078ef81b */
[-C--:B------:R-:W-:Y:S01]  /*d170*/  FMUL R91, R91, R14.reuse ;  /* 0x0000000e5b5b7220 */ /* 0x080fe20000400000 */
[----:B------:R-:W-:Y:S01]  /*d180*/  LOP3.LUT R46, R46, 0xffff, RZ, 0xc0, !PT ;  /* 0x0000ffff2e2e7812 */ /* 0x000fe200078ec0ff */
[----:B------:R-:W-:Y:S01]  /*d190*/  IMAD.SHL.U32 R55, R55, 0x1000000, RZ ;  /* 0x0100000037377824 */ /* 0x000fe200078e00ff */
[----:B------:R-:W-:Y:S01]  /*d1a0*/  PRMT R48, R53, 0x7604, R48 ;  /* 0x0000760435307816 */ /* 0x000fe20000000030 */
[-C--:B------:R-:W-:Y:S01]  /*d1b0*/  FMUL R94, R94, R14.reuse ;  /* 0x0000000e5e5e7220 */ /* 0x080fe20000400000 */
[----:B------:R-:W-:Y:S01]  /*d1c0*/  PRMT R73, R76, 0x7604, R73 ;  /* 0x000076044c497816 */ /* 0x000fe20000000049 */
[-C--:B------:R-:W-:Y:S01]  /*d1d0*/  FMUL R95, R95, R14.reuse ;  /* 0x0000000e5f5f7220 */ /* 0x080fe20000400000 */
[----:B------:R-:W-:Y:S01]  /*d1e0*/  LOP3.LUT R29, R32, 0xff0000, R29, 0xf8, !PT ;  /* 0x00ff0000201d7812 */ /* 0x000fe200078ef81d */
[-C--:B------:R-:W-:Y:S01]  /*d1f0*/  FMUL R98, R98, R14.reuse ;  /* 0x0000000e62627220 */ /* 0x080fe20000400000 */
[----:B------:R-:W-:Y:S01]  /*d200*/  SHF.L.U32 R26, R26, 0x18, RZ ;  /* 0x000000181a1a7819 */ /* 0x000fe200000006ff */
[-C--:B------:R-:W-:Y:S01]  /*d210*/  FMUL R99, R99, R14.reuse ;  /* 0x0000000e63637220 */ /* 0x080fe20000400000 */
[----:B------:R-:W-:Y:S01]  /*d220*/  LOP3.LUT R16, R16, R13, RZ, 0xfc, !PT ;  /* 0x0000000d10107212 */ /* 0x000fe200078efcff */
[----:B------:R-:W-:Y:S01]  /*d230*/  IMAD.SHL.U32 R13, R50, 0x1000000, RZ ;  /* 0x01000000320d7824 */ /* 0x000fe200078e00ff */
[----:B------:R-:W-:Y:S01]  /*d240*/  LOP3.LUT R31, R36, 0xff0000, R31, 0xf8, !PT ;  /* 0x00ff0000241f7812 */ /* 0x000fe200078ef81f */
[-C--:B------:R-:W-:Y:S01]  /*d250*/  FMUL R102, R102, R14.reuse ;  /* 0x0000000e66667220 */ /* 0x080fe20000400000 */
[----:B------:R-:W-:Y:S01]  /*d260*/  LOP3.LUT R44, R44, 0xff0000, R47, 0xf8, !PT ;  /* 0x00ff00002c2c7812 */ /* 0x000fe200078ef82f */
[----:B------:R-:W-:Y:S01]  /*d270*/  FMUL R103, R103, R14 ;  /* 0x0000000e67677220 */ /* 0x000fe20000400000 */
[----:B------:R-:W-:Y:S01]  /*d280*/  LOP3.LUT R24, R49, 0xff0000, R24, 0xf8, !PT ;  /* 0x00ff000031187812 */ /* 0x000fe200078ef818 */
[----:B------:R-:W-:Y:S01]  /*d290*/  FMUL R189, R189, R71 ;  /* 0x00000047bdbd7220 */ /* 0x000fe20000400000 */
[----:B------:R-:W-:Y:S01]  /*d2a0*/  LOP3.LUT R20, R20, R21, RZ, 0xfc, !PT ;  /* 0x0000001514147212 */ /* 0x000fe200078efcff */
[----:B------:R-:W-:Y:S01]  /*d2b0*/  FMUL R192, R192, R71 ;  /* 0x00000047c0c07220 */ /* 0x000fe20000400000 */
[----:B------:R-:W-:Y:S01]  /*d2c0*/  LOP3.LUT R23, R22, R23, RZ, 0xfc, !PT ;  /* 0x0000001716177212 */ /* 0x000fe200078efcff */
[-C--:B------:R-:W-:Y:S01]  /*d2d0*/  FMUL R193, R193, R71.reuse ;  /* 0x00000047c1c17220 */ /* 0x080fe20000400000 */
[----:B------:R-:W-:Y:S01]  /*d2e0*/  LOP3.LUT R39, R40, 0xff0000, R39, 0xf8, !PT ;  /* 0x00ff000028277812 */ /* 0x000fe200078ef827 */
[-C--:B------:R-:W-:Y:S01]  /*d2f0*/  FMUL R196, R196, R71.reuse ;  /* 0x00000047c4c47220 */ /* 0x080fe20000400000 */
[----:B------:R-:W-:Y:S01]  /*d300*/  SHF.L.U32 R46, R46, 0x18, RZ ;  /* 0x000000182e2e7819 */ /* 0x000fe200000006ff */
[-C--:B------:R-:W-:Y:S01]  /*d310*/  FMUL R197, R197, R71.reuse ;  /* 0x00000047c5c57220 */ /* 0x080fe20000400000 */
[----:B------:R-:W-:Y:S01]  /*d320*/  LOP3.LUT R27, R27, R18, RZ, 0xfc, !PT ;  /* 0x000000121b1b7212 */ /* 0x000fe200078efcff */
[-C--:B------:R-:W-:Y:S01]  /*d330*/  FMUL R168, R168, R71.reuse ;  /* 0x00000047a8a87220 */ /* 0x080fe20000400000 */
[----:B------:R-:W-:Y:S01]  /*d340*/  LOP3.LUT R48, R48, 0xff0000, R59, 0xf8, !PT ;  /* 0x00ff000030307812 */ /* 0x000fe200078ef83b */
[-C--:B------:R-:W-:Y:S01]  /*d350*/  FMUL R169, R169, R71.reuse ;  /* 0x00000047a9a97220 */ /* 0x080fe20000400000 */
[----:B------:R-:W-:Y:S01]  /*d360*/  LOP3.LUT R62, R73, 0xff0000, R62, 0xf8, !PT ;  /* 0x00ff0000493e7812 */ /* 0x000fe200078ef83e */
[-C--:B------:R-:W-:Y:S01]  /*d370*/  FMUL R172, R172, R71.reuse ;  /* 0x00000047acac7220 */ /* 0x080fe20000400000 */
[----:B------:R-:W-:Y:S01]  /*d380*/  LOP3.LUT R26, R29, R26, RZ, 0xfc, !PT ;  /* 0x0000001a1d1a7212 */ /* 0x000fe200078efcff */
[-C--:B------:R-:W-:Y:S01]  /*d390*/  FMUL R173, R173, R71.reuse ;  /* 0x00000047adad7220 */ /* 0x080fe20000400000 */
[----:B------:R-:W-:Y:S01]  /*d3a0*/  LOP3.LUT R37, R37, R30, RZ, 0xfc, !PT ;  /* 0x0000001e25257212 */ /* 0x000fe200078efcff */
[-C--:B------:R-:W-:Y:S01]  /*d3b0*/  FMUL R176, R176, R71.reuse ;  /* 0x00000047b0b07220 */ /* 0x080fe20000400000 */
[----:B------:R-:W-:Y:S01]  /*d3c0*/  SEL R18, R19, R12, P1 ;  /* 0x0000000c13127207 */ /* 0x000fe20000800000 */
[-C--:B------:R-:W-:Y:S01]  /*d3d0*/  FMUL R177, R177, R71.reuse ;  /* 0x00000047b1b17220 */ /* 0x080fe20000400000 */
[----:B------:R-:W-:Y:S01]  /*d3e0*/  LOP3.LUT R31, R31, R34, RZ, 0xfc, !PT ;  /* 0x000000221f1f7212 */ /* 0x000fe200078efcff */
[----:B------:R-:W-:Y:S01]  /*d3f0*/  FMUL R180, R180, R71 ;  /* 0x00000047b4b47220 */ /* 0x000fe20000400000 */
[----:B------:R-:W-:Y:S01]  /*d400*/  SEL R19, R12, R19, P1 ;  /* 0x000000130c137207 */ /* 0x000fe20000800000 */
[----:B------:R-:W-:Y:S01]  /*d410*/  FMUL R181, R181, R71 ;  /* 0x00000047b5b57220 */ /* 0x000fe20000400000 */
[----:B------:R-:W-:Y:S01]  /*d420*/  LOP3.LUT R13, R44, R13, RZ, 0xfc, !PT ;  /* 0x0000000d2c0d7212 */ /* 0x000fe200078efcff */
[----:B------:R1:W2:Y:S01]  /*d430*/  SHFL.IDX PT, R18, R18, R9, 0x1c1f ;  /* 0x001c1f0912127589 */ /* 0x0002a200000e0000 */
[----:B------:R-:W-:Y:S01]  /*d440*/  LOP3.LUT R24, R24, R17, RZ, 0xfc, !PT ;  /* 0x0000001118187212 */ /* 0x000fe200078efcff */
[-C--:B------:R-:W-:Y:S01]  /*d450*/  FMUL R152, R152, R71.reuse ;  /* 0x0000004798987220 */ /* 0x080fe20000400000 */
[----:B------:R-:W-:Y:S01]  /*d460*/  SEL R12, R23, R20, P1 ;  /* 0x00000014170c7207 */ /* 0x000fe20000800000 */
[----:B------:R1:W3:Y:S01]  /*d470*/  SHFL.IDX PT, R19, R19, R10, 0x1c1f ;  /* 0x001c1f0a13137589 */ /* 0x0002e200000e0000 */
[----:B------:R-:W-:Y:S01]  /*d480*/  LOP3.LUT R39, R39, R42, RZ, 0xfc, !PT ;  /* 0x0000002a27277212 */ /* 0x000fe200078efcff */
[-C--:B------:R-:W-:Y:S01]  /*d490*/  FMUL R153, R153, R71.reuse ;  /* 0x0000004799997220 */ /* 0x080fe20000400000 */
[----:B------:R-:W-:Y:S01]  /*d4a0*/  LOP3.LUT R46, R45, R46, RZ, 0xfc, !PT ;  /* 0x0000002e2d2e7212 */ /* 0x000fe200078efcff */
[----:B------:R-:W-:Y:S01]  /*d4b0*/  FMUL R156, R156, R71 ;  /* 0x000000479c9c7220 */ /* 0x000fe20000400000 */
[----:B------:R-:W-:Y:S01]  /*d4c0*/  SEL R23, R20, R23, P1 ;  /* 0x0000001714177207 */ /* 0x000fe20000800000 */
[----:B------:R1:W4:Y:S01]  /*d4d0*/  SHFL.IDX PT, R12, R12, R9, 0x1c1f ;  /* 0x001c1f090c0c7589 */ /* 0x00032200000e0000 */
[----:B------:R-:W-:Y:S01]  /*d4e0*/  LOP3.LUT R48, R48, R55, RZ, 0xfc, !PT ;  /* 0x0000003730307212 */ /* 0x000fe200078efcff */
[----:B------:R-:W-:Y:S01]  /*d4f0*/  FMUL R157, R157, R71 ;  /* 0x000000479d9d7220 */ /* 0x000fe20000400000 */
[----:B------:R-:W-:Y:S01]  /*d500*/  LOP3.LUT R62, R62, R67, RZ, 0xfc, !PT ;  /* 0x000000433e3e7212 */ /* 0x000fe200078efcff */
[----:B------:R-:W-:Y:S01]  /*d510*/  FMUL R160, R160, R71 ;  /* 0x00000047a0a07220 */ /* 0x000fe20000400000 */
[----:B------:R-:W-:Y:S01]  /*d520*/  SEL R20, R37, R26, P1 ;  /* 0x0000001a25147207 */ /* 0x000fe20000800000 */
[----:B------:R1:W1:Y:S01]  /*d530*/  SHFL.IDX PT, R23, R23, R10, 0x1c1f ;  /* 0x001c1f0a17177589 */ /* 0x00026200000e0000 */
[----:B------:R-:W-:Y:S01]  /*d540*/  SEL R37, R26, R37, P1 ;  /* 0x000000251a257207 */ /* 0x000fe20000800000 */
[----:B------:R-:W-:Y:S01]  /*d550*/  FMUL R161, R161, R71 ;  /* 0x00000047a1a17220 */ /* 0x000fe20000400000 */
[----:B------:R-:W-:Y:S01]  /*d560*/  SEL R22, R16, R31, P1 ;  /* 0x0000001f10167207 */ /* 0x000fe20000800000 */
[----:B------:R-:W-:Y:S01]  /*d570*/  FMUL R164, R164, R71 ;  /* 0x00000047a4a47220 */ /* 0x000fe20000400000 */
[----:B------:R-:W-:Y:S01]  /*d580*/  SEL R31, R31, R16, P1 ;  /* 0x000000101f1f7207 */ /* 0x000fe20000800000 */
[----:B------:R1:W1:Y:S01]  /*d590*/  SHFL.IDX PT, R20, R20, R9, 0x1c1f ;  /* 0x001c1f0914147589 */ /* 0x00026200000e0000 */
[----:B------:R-:W-:Y:S01]  /*d5a0*/  SEL R26, R24, R13, P1 ;  /* 0x0000000d181a7207 */ /* 0x000fe20000800000 */
[----:B------:R-:W-:Y:S01]  /*d5b0*/  FMUL R165, R165, R71 ;  /* 0x00000047a5a57220 */ /* 0x000fe20000400000 */
[----:B------:R-:W-:Y:S01]  /*d5c0*/  SEL R16, R46, R39, P1 ;  /* 0x000000272e107207 */ /* 0x000fe20000800000 */
[----:B------:R1:W1:Y:S01]  /*d5d0*/  SHFL.IDX PT, R37, R37, R10, 0x1c1f ;  /* 0x001c1f0a25257589 */ /* 0x00026200000e0000 */
[----:B------:R-:W-:Y:S01]  /*d5e0*/  SEL R13, R13, R24, P1 ;  /* 0x000000180d0d7207 */ /* 0x000fe20000800000 */
[-C--:B------:R-:W-:Y:S01]  /*d5f0*/  FMUL R136, R136, R71.reuse ;  /* 0x0000004788887220 */ /* 0x080fe20000400000 */
[----:B------:R-:W-:Y:S01]  /*d600*/  SEL R39, R39, R46, P1 ;  /* 0x0000002e27277207 */ /* 0x000fe20000800000 */
[----:B------:R1:W1:Y:S01]  /*d610*/  SHFL.IDX PT, R22, R22, R9, 0x1c1f ;  /* 0x001c1f0916167589 */ /* 0x00026200000e0000 */
        /* <DEDUP_REMOVED lines=8> */
[----:B------:R-:W-:Y:S01]  /*d6a0*/  SHF.L.U32 R15, R2, 0x1f, RZ ;  /* 0x0000001f020f7819 */ /* 0x000fe200000006ff */
[-C--:B------:R-:W-:Y:S01]  /*d6b0*/  FMUL R141, R141, R71.reuse ;  /* 0x000000478d8d7220 */ /* 0x080fe20000400000 */
[-C--:B------:R-:W-:Y:S01]  /*d6c0*/  FMUL R144, R144, R71.reuse ;  /* 0x0000004790907220 */ /* 0x080fe20000400000 */
[----:B------:R1:W1:Y:S01]  /*d6d0*/  SHFL.IDX PT, R39, R39, R10, 0x1c1f ;  /* 0x001c1f0a27277589 */ /* 0x00026200000e0000 */
[----:B------:R1:W1:Y:S01]  /*d6e0*/  SYNCS.PHASECHK.TRANS64.TRYWAIT P3, [UR10+0x2a000], R15 ;  /* 0x02a0000fff0075a7 */ /* 0x000262000806014a */
[-C--:B------:R-:W-:Y:S01]  /*d6f0*/  FMUL R145, R145, R71.reuse ;  /* 0x0000004791917220 */ /* 0x080fe20000400000 */
[-C--:B------:R-:W-:Y:S01]  /*d700*/  FMUL R148, R148, R71.reuse ;  /* 0x0000004794947220 */ /* 0x080fe20000400000 */
[----:B------:R1:W1:Y:S01]  /*d710*/  SHFL.IDX PT, R14, R26, R9, 0x1c1f ;  /* 0x001c1f091a0e7589 */ /* 0x00026200000e0000 */
[-C--:B------:R-:W-:Y:S01]  /*d720*/  FMUL R149, R149, R71.reuse ;  /* 0x0000004795957220 */ /* 0x080fe20000400000 */
        /* <DEDUP_REMOVED lines=28> */
[----:B------:R-:W-:Y:S01]  /*d8f0*/  FMUL R101, R101, R71 ;  /* 0x0000004765657220 */ /* 0x000fe20000400000 */
[----:B--234-:R-:W-:Y:S06]  /*d900*/  @!P0 BRA `(.L_x_39) ;  /* 0x0000000000048947 */ /* 0x01cfec0003800000 */
[----:B------:R-:W-:Y:S01]  /*d910*/  BPT.TRAP 0x1 ;  /* 0x000000040000795c */ /* 0x000fe20000300000 */
.L_x_39:
[----:B-1----:R-:W-:Y:S05]  /*d920*/  @P3 BRA `(.L_x_40) ;  /* 0x0000000000083947 */ /* 0x002fea0003800000 */
[----:B------:R-:W1:Y:S02]  /*d930*/  SYNCS.PHASECHK.TRANS64.TRYWAIT P3, [UR10+0x2a000], R15 ;  /* 0x02a0000fff0075a7 */ /* 0x000e64000806014a */
[----:B-1----:R-:W-:Y:S05]  /*d940*/  @!P3 BRA `(.L_x_41) ;  /* 0x0000005000b0b947 */ /* 0x002fea0003800000 */
.L_x_40:
[CCC-:B-1----:R-:W-:Y:S01]  /*d950*/  PRMT R24, R18.reuse, R6.reuse, R19.reuse ;  /* 0x0000000612187216 */ /* 0x1c2fe20000000013 */
[----:B------:R-:W-:Y:S01]  /*d960*/  UIMAD UR10, UR5, 0x700, UR6 ;  /* 0x00000700050a78a4 */ /* 0x000fe2000f8e0206 */
[-C--:B------:R-:W-:Y:S01]  /*d970*/  PRMT R25, R18, R5.reuse, R19 ;  /* 0x0000000512197216 */ /* 0x080fe20000000013 */
[----:B------:R-:W-:Y:S01]  /*d980*/  UMOV UR11, 0x40000040 ;  /* 0x40000040000b7882 */ /* 0x000fe20000000000 */
[C-C-:B------:R-:W-:Y:S01]  /*d990*/  PRMT R26, R12.reuse, R6, R23.reuse ;  /* 0x000000060c1a7216 */ /* 0x140fe20000000017 */
[----:B------:R-:W-:Y:S01]  /*d9a0*/  UIADD3 UR14, UR10, 0x100, URZ ;  /* 0x000001000a0e7890 */ /* 0x000fe2000fffe03f */
[----:B------:R-:W-:Y:S01]  /*d9b0*/  PRMT R27, R12, R5, R23 ;  /* 0x000000050c1b7216 */ /* 0x000fe20000000017 */
[----:B------:R-:W-:Y:S01]  /*d9c0*/  UMOV UR15, 0x40000040 ;  /* 0x40000040000f7882 */ /* 0x000fe20000000000 */
[----:B------:R-:W-:Y:S02]  /*d9d0*/  UIADD3 UR18, UR10, 0x200, URZ ;  /* 0x000002000a127890 */ /* 0x000fe4000fffe03f */
[----:B------:R-:W-:Y:S01]  /*d9e0*/  WARPGROUP.ARRIVE ;  /* 0x00000000000079c5 */ /* 0x000fe20000000000 */
[----:B------:R-:W-:Y:S01]  /*d9f0*/  UMOV UR19, 0x40000040 ;  /* 0x4000004000137882 */ /* 0x000fe20000000000 */
[----:B------:R-:W-:Y:S01]  /*da00*/  UIADD3 UR22, UR10, 0x300, URZ ;  /* 0x000003000a167890 */ /* 0x000fe2000fffe03f */
[----:B------:R-:W-:Y:S01]  /*da10*/  UMOV UR23, 0x40000040 ;  /* 0x4000004000177882 */ /* 0x000fe20000000000 */
[----:B------:R-:W-:-:S02]  /*da20*/  UIADD3 UR26, UR10, 0x400, URZ ;  /* 0x000004000a1a7890 */ /* 0x000fc4000fffe03f */
[----:B------:R-:W-:Y:S01]  /*da30*/  QGMMA.64x32x32.F32.E4M3.E4M3 R184, R24, gdesc[UR8], R184, gsb0 ;  /* 0x0060000818b87df3 */ /* 0x000fe200080008b8 */
[----:B------:R-:W-:Y:S01]  /*da40*/  UMOV UR27, 0x40000040 ;  /* 0x40000040001b7882 */ /* 0x000fe20000000000 */
        /* <DEDUP_REMOVED lines=32> */
[CCC-:B------:R-:W-:Y:S02]  /*dc50*/  PRMT R24, R20.reuse, R6.reuse, R37.reuse ;  /* 0x0000000614187216 */ /* 0x1c0fe40000000025 */
[-C--:B------:R-:W-:Y:S02]  /*dc60*/  PRMT R25, R20, R5.reuse, R37 ;  /* 0x0000000514197216 */ /* 0x080fe40000000025 */
[C-C-:B------:R-:W-:Y:S02]  /*dc70*/  PRMT R26, R22.reuse, R6, R31.reuse ;  /* 0x00000006161a7216 */ /* 0x140fe4000000001f */
[----:B------:R-:W-:-:S04]  /*dc80*/  PRMT R27, R22, R5, R31 ;  /* 0x00000005161b7216 */ /* 0x000fc8000000001f */
        /* <DEDUP_REMOVED lines=106> */
.L_x_42:
[----:B------:R-:W-:-:S04]  /*e330*/  ULEA UR10, UR4, UR36, 0x3 ;  /* 0x00000024040a7291 */ /* 0x000fc8000f8e183f */
[----:B------:R-:W-:-:S04]  /*e340*/  UIADD3 UR10, UR10, 0x2a028, URZ ;  /* 0x0002a0280a0a7890 */ /* 0x000fc8000fffe03f */
[----:B------:R-:W-:-:S09]  /*e350*/  UPRMT UR10, URZ, 0x654, UR10 ;  /* 0x000006543f0a7896 */ /* 0x000fd2000800000a */
[----:B------:R-:W-:Y:S01]  /*e360*/  SYNCS.ARRIVE.TRANS64.RED.A1T0 RZ, [UR10], RZ ;  /* 0x000000ffffff79a7 */ /* 0x000fe2000810040a */
[----:B------:R-:W-:Y:S05]  /*e370*/  @P2 BRA `(.L_x_43) ;  /* 0x0000000000042947 */ /* 0x000fea0003800000 */
[----:B------:R-:W-:Y:S01]  /*e380*/  BPT.TRAP 0x1 ;  /* 0x000000040000795c */ /* 0x000fe20000300000 */
.L_x_43:
[----:B------:R-:W-:-:S04]  /*e390*/  UIADD3 UR4, UR4, 0x1, URZ ;  /* 0x0000000104047890 */ /* 0x000fc8000fffe03f */
[----:B------:R-:W-:-:S04]  /*e3a0*/  UISETP.NE.AND UP0, UPT, UR4, 0x5, UPT ;  /* 0x000000050400788c */ /* 0x000fc8000bf05270 */
[----:B------:R-:W-:Y:S01]  /*e3b0*/  USEL UR10, UR4, URZ, UP0 ;  /* 0x0000003f040a7287 */ /* 0x000fe20008000000 */
[----:B------:R-:W-:Y:S11]  /*e3c0*/  @!P0 BRA `(.L_x_44) ;  /* 0x0000000000048947 */ /* 0x000ff60003800000 */
[----:B------:R-:W-:Y:S01]  /*e3d0*/  BPT.TRAP 0x1 ;  /* 0x000000040000795c */ /* 0x000fe20000300000 */
.L_x_44:
[----:B------:R-:W-:-:S04]  /*e3e0*/  ULEA UR4, UR10, UR36, 0x3 ;  /* 0x000000240a047291 */ /* 0x000fc8000f8e183f */
[----:B------:R-:W-:-:S04]  /*e3f0*/  UIADD3 UR4, UR4, 0x2a028, URZ ;  /* 0x0002a02804047890 */ /* 0x000fc8000fffe03f */
[----:B------:R-:W-:-:S09]  /*e400*/  UPRMT UR4, URZ, 0x654, UR4 ;  /* 0x000006543f047896 */ /* 0x000fd20008000004 */
[----:B------:R-:W-:Y:S01]  /*e410*/  SYNCS.ARRIVE.TRANS64.RED.A1T0 RZ, [UR4], RZ ;  /* 0x000000ffffff79a7 */ /* 0x000fe20008100404 */
[----:B------:R-:W-:Y:S05]  /*e420*/  @P2 BRA `(.L_x_45) ;  /* 0x0000000000042947 */ /* 0x000fea0003800000 */
[----:B------:R-:W-:Y:S01]  /*e430*/  BPT.TRAP 0x1 ;  /* 0x000000040000795c */ /* 0x000fe20000300000 */
.L_x_45:
[----:B------:R-:W-:Y:S01]  /*e440*/  UIADD3 UR5, UR5, 0x1, URZ ;  /* 0x0000000105057890 */ /* 0x000fe2000fffe03f */
[C---:B------:R-:W-:Y:S01]  /*e450*/  ISETP.GT.AND P3, PT, R11.reuse, 0x1, PT ;  /* 0x000000010b00780c */ /* 0x040fe20003f64270 */
[----:B------:R-:W-:Y:S01]  /*e460*/  UIADD3 UR4, UR10, 0x1, URZ ;  /* 0x000000010a047890 */ /* 0x000fe2000fffe03f */
[----:B------:R-:W-:Y:S01]  /*e470*/  VIADD R11, R11, 0xffffffff ;  /* 0xffffffff0b0b7836 */ /* 0x000fe20000000000 */
[----:B------:R-:W-:Y:S01]  /*e480*/  UISETP.NE.AND UP1, UPT, UR5, 0x5, UPT ;  /* 0x000000050500788c */ /* 0x000fe2000bf25270 */
[----:B------:R-:W-:Y:S01]  /*e490*/  VIADD R0, R0, 0x80 ;  /* 0x0000008000007836 */ /* 0x000fe20000000000 */
[----:B------:R-:W-:Y:S01]  /*e4a0*/  UISETP.NE.AND UP0, UPT, UR4, 0x5, UPT ;  /* 0x000000050400788c */ /* 0x000fe2000bf05270 */
[----:B------:R-:W-:Y:S01]  /*e4b0*/  IMAD.MOV.U32 R13, RZ, RZ, R8 ;  /* 0x000000ffff0d7224 */ /* 0x000fe200078e0008 */
[----:B------:R-:W-:Y:S01]  /*e4c0*/  USEL UR10, URZ, 0x1, UP1 ;  /* 0x000000013f0a7887 */ /* 0x000fe20008800000 */
[----:B------:R-:W-:Y:S01]  /*e4d0*/  MOV R12, R7 ;  /* 0x00000007000c7202 */ /* 0x000fe20000000f00 */
[----:B------:R-:W-:-:S02]  /*e4e0*/  USEL UR4, UR4, URZ, UP0 ;  /* 0x0000003f04047287 */ /* 0x000fc40008000000 */
[----:B------:R-:W-:Y:S02]  /*e4f0*/  USEL UR5, UR5, URZ, UP1 ;  /* 0x0000003f05057287 */ /* 0x000fe40008800000 */
[----:B------:R-:W-:Y:S01]  /*e500*/  LOP3.LUT R2, R2, UR10, RZ, 0x3c, !PT ;  /* 0x0000000a02027c12 */ /* 0x000fe2000f8e3cff */
[----:B------:R-:W-:Y:S09]  /*e510*/  @P3 BRA `(.L_x_46) ;  /* 0xffffffb4005c3947 */ /* 0x000ff2000383ffff */
.L_x_35:
[----:B------:R-:W2:Y:S01]  /*e520*/  SHFL.BFLY PT, R5, R4, 0x1, 0x1f ;  /* 0x0c201f0004057f89 */ /* 0x000ea200000e0000 */
[----:B------:R-:W-:Y:S01]  /*e530*/  BSSY B0, `(.L_x_47) ;  /* 0x0000024000007945 */ /* 0x000fe20003800000 */
[----:B------:R-:W-:Y:S02]  /*e540*/  IMAD.MOV.U32 R10, RZ, RZ, 0x3f800000 ;  /* 0x3f800000ff0a7424 */ /* 0x000fe400078e00ff */
[----:B------:R-:W3:Y:S01]  /*e550*/  SHFL.BFLY PT, R2, R3, 0x1, 0x1f ;  /* 0x0c201f0003027f89 */ /* 0x000ee200000e0000 */
[----:B--2---:R-:W-:Y:S01]  /*e560*/  FADD R0, R5, R4 ;  /* 0x0000000405007221 */ /* 0x004fe20000000000 */
[----:B------:R-:W-:Y:S02]  /*e570*/  IMAD.MOV.U32 R4, RZ, RZ, 0x7f800000 ;  /* 0x7f800000ff047424 */ /* 0x000fe400078e00ff */
[----:B---3--:R-:W-:Y:S02]  /*e580*/  FADD R16, R2, R3 ;  /* 0x0000000302107221 */ /* 0x008fe40000000000 */
[----:B------:R-:W2:Y:S01]  /*e590*/  SHFL.BFLY PT, R5, R0, 0x2, 0x1f ;  /* 0x0c401f0000057f89 */ /* 0x000ea200000e0000 */
[----:B------:R-:W-:-:S03]  /*e5a0*/  IMAD.MOV.U32 R2, RZ, RZ, 0x3f800000 ;  /* 0x3f800000ff027424 */ /* 0x000fc600078e00ff */
[----:B------:R-:W3:Y:S01]  /*e5b0*/  SHFL.BFLY PT, R17, R16, 0x2, 0x1f ;  /* 0x0c401f0010117f89 */ /* 0x000ee200000e0000 */
[C---:B--2---:R-:W-:Y:S01]  /*e5c0*/  FSETP.NE.AND P0, PT, R0.reuse, -R5, PT ;  /* 0x800000050000720b */ /* 0x044fe20003f05000 */
[----:B------:R-:W-:Y:S01]  /*e5d0*/  FADD R6, R0, R5 ;  /* 0x0000000500067221 */ /* 0x000fe20000000000 */
[----:B------:R-:W-:Y:S02]  /*e5e0*/  IMAD.MOV.U32 R5, RZ, RZ, 0x7f800000 ;  /* 0x7f800000ff057424 */ /* 0x000fe400078e00ff */
[----:B---3--:R-:W-:-:S09]  /*e5f0*/  FADD R9, R16, R17 ;  /* 0x0000001110097221 */ /* 0x008fd20000000000 */
[----:B------:R-:W-:Y:S05]  /*e600*/  @!P0 BRA `(.L_x_48) ;  /* 0x0000000000588947 */ /* 0x000fea0003800000 */
[----:B------:R-:W-:Y:S01]  /*e610*/  IADD3 R0, R6, 0x1800000, RZ ;  /* 0x0180000006007810 */ /* 0x000fe20007ffe0ff */
[----:B------:R-:W-:Y:S03]  /*e620*/  BSSY B1, `(.L_x_49) ;  /* 0x000000d000017945 */ /* 0x000fe60003800000 */
[----:B------:R-:W-:-:S04]  /*e630*/  LOP3.LUT R0, R0, 0x7f800000, RZ, 0xc0, !PT ;  /* 0x7f80000000007812 */ /* 0x000fc800078ec0ff */
[----:B------:R-:W-:-:S13]  /*e640*/  ISETP.GT.U32.AND P0, PT, R0, 0x1ffffff, PT ;  /* 0x01ffffff0000780c */ /* 0x000fda0003f04070 */
[----:B------:R-:W-:Y:S05]  /*e650*/  @P0 BRA `(.L_x_50) ;  /* 0x0000000000140947 */ /* 0x000fea0003800000 */
[----:B------:R-:W-:Y:S01]  /*e660*/  IMAD.MOV.U32 R2, RZ, RZ, R6 ;  /* 0x000000ffff027224 */ /* 0x000fe200078e0006 */
[----:B------:R-:W-:-:S07]  /*e670*/  MOV R15, 0xe690 ;  /* 0x0000e690000f7802 */ /* 0x000fce0000000f00 */
[----:B-1----:R-:W-:Y:S05]  /*e680*/  CALL.REL.NOINC `($__internal_0_$__cuda_sm20_rcp_rn_f32_slowpath) ;  /* 0x0000004800087944 */ /* 0x002fea0003c00000 */
[----:B------:R-:W-:Y:S01]  /*e690*/  IMAD.MOV.U32 R2, RZ, RZ, R0 ;  /* 0x000000ffff027224 */ /* 0x000fe200078e0000 */
[----:B------:R-:W-:Y:S06]  /*e6a0*/  BRA `(.L_x_51) ;  /* 0x0000000000107947 */ /* 0x000fec0003800000 */
.L_x_50:
[----:B------:R-:W2:Y:S02]  /*e6b0*/  MUFU.RCP R3, R6 ;  /* 0x0000000600037308 */ /* 0x000ea40000001000 */
[----:B--2---:R-:W-:-:S04]  /*e6c0*/  FFMA R0, R6, R3, -1 ;  /* 0xbf80000006007423 */ /* 0x004fc80000000003 */
[----:B------:R-:W-:-:S04]  /*e6d0*/  FADD.FTZ R0, -R0, -RZ ;  /* 0x800000ff00007221 */ /* 0x000fc80000010100 */
[----:B------:R-:W-:-:S07]  /*e6e0*/  FFMA R2, R3, R0, R3 ;  /* 0x0000000003027223 */ /* 0x000fce0000000003 */
.L_x_51:
[----:B------:R-:W-:Y:S05]  /*e6f0*/  BSYNC B1 ;  /* 0x0000000000017941 */ /* 0x000fea0003800000 */
.L_x_49:
[----:B------:R-:W-:Y:S01]  /*e700*/  FSETP.GEU.AND P0, PT, |R6|, 1.175494350822287508e-38, PT ;  /* 0x008000000600780b */ /* 0x000fe20003f0e200 */
[----:B------:R-:W-:-:S12]  /*e710*/  ULDC UR4, c[0x0][0x600] ;  /* 0x0001800000047ab9 */ /* 0x000fd80000000800 */
[----:B------:R-:W-:-:S04]  /*e720*/  @!P0 FMUL R6, R6, 16777216 ;  /* 0x4b80000006068820 */ /* 0x000fc80000400000 */
[----:B------:R-:W2:Y:S02]  /*e730*/  MUFU.LG2 R0, R6 ;  /* 0x0000000600007308 */ /* 0x000ea40000000c00 */
[----:B--2---:R-:W-:-:S04]  /*e740*/  @!P0 FADD R0, R0, -24 ;  /* 0xc1c0000000008421 */ /* 0x004fc80000000000 */
[----:B------:R-:W-:-:S04]  /*e750*/  FMUL R0, R0, 0.69314718246459960938 ;  /* 0x3f31721800007820 */ /* 0x000fc80000400000 */
[----:B------:R-:W-:-:S07]  /*e760*/  FFMA R4, R7, UR4, R0 ;  /* 0x0000000407047c23 */ /* 0x000fce0008000000 */
.L_x_48:
[----:B------:R-:W-:Y:S05]  /*e770*/  BSYNC B0 ;  /* 0x0000000000007941 */ /* 0x000fea0003800000 */
.L_x_47:
[----:B------:R-:W-:Y:S01]  /*e780*/  FSETP.NE.AND P0, PT, R16, -R17, PT ;  /* 0x800000111000720b */ /* 0x000fe20003f05000 */
[----:B------:R-:W-:Y:S01]  /*e790*/  ULDC UR4, c[0x0][0x608] ;  /* 0x0001820000047ab9 */ /* 0x000fe20000000800 */
[----:B------:R-:W-:Y:S01]  /*e7a0*/  BSSY B0, `(.L_x_52) ;  /* 0x0000051000007945 */ /* 0x000fe20003800000 */
[----:B------:R-:W-:-:S04]  /*e7b0*/  FMUL R2, R2, UR4 ;  /* 0x0000000402027c20 */ /* 0x000fc80008400000 */
        /* <DEDUP_REMOVED lines=56> */
[----:B------:R-:W-:Y:S06]  /*eb40*/  @!P0 BRA `(.L_x_53) ;  /* 0x0000000000588947 */ /* 0x000fec0003800000 */
[----:B------:R-:W-:Y:S01]  /*eb50*/  VIADD R0, R9, 0x1800000 ;  /* 0x0180000009007836 */ /* 0x000fe20000000000 */
[----:B------:R-:W-:Y:S04]  /*eb60*/  BSSY B1, `(.L_x_54) ;  /* 0x000000d000017945 */ /* 0x000fe80003800000 */
[----:B------:R-:W-:-:S04]  /*eb70*/  LOP3.LUT R0, R0, 0x7f800000, RZ, 0xc0, !PT ;  /* 0x7f80000000007812 */ /* 0x000fc800078ec0ff */
[----:B------:R-:W-:-:S13]  /*eb80*/  ISETP.GT.U32.AND P0, PT, R0, 0x1ffffff, PT ;  /* 0x01ffffff0000780c */ /* 0x000fda0003f04070 */
[----:B------:R-:W-:Y:S05]  /*eb90*/  @P0 BRA `(.L_x_55) ;  /* 0x0000000000140947 */ /* 0x000fea0003800000 */
[----:B------:R-:W-:Y:S01]  /*eba0*/  IMAD.MOV.U32 R2, RZ, RZ, R9 ;  /* 0x000000ffff027224 */ /* 0x000fe200078e0009 */
[----:B------:R-:W-:-:S07]  /*ebb0*/  MOV R15, 0xebd0 ;  /* 0x0000ebd0000f7802 */ /* 0x000fce0000000f00 */
[----:B-1----:R-:W-:Y:S05]  /*ebc0*/  CALL.REL.NOINC `($__internal_0_$__cuda_sm20_rcp_rn_f32_slowpath) ;  /* 0x0000004000b87944 */ /* 0x002fea0003c00000 */
[----:B------:R-:W-:Y:S01]  /*ebd0*/  MOV R10, R0 ;  /* 0x00000000000a7202 */ /* 0x000fe20000000f00 */
[----:B------:R-:W-:Y:S06]  /*ebe0*/  BRA `(.L_x_56) ;  /* 0x0000000000107947 */ /* 0x000fec0003800000 */
.L_x_55:
[----:B------:R-:W2:Y:S02]  /*ebf0*/  MUFU.RCP R10, R9 ;  /* 0x00000009000a7308 */ /* 0x000ea40000001000 */
[----:B--2---:R-:W-:-:S04]  /*ec00*/  FFMA R0, R9, R10, -1 ;  /* 0xbf80000009007423 */ /* 0x004fc8000000000a */
[----:B------:R-:W-:-:S04]  /*ec10*/  FADD.FTZ R3, -R0, -RZ ;  /* 0x800000ff00037221 */ /* 0x000fc80000010100 */
[----:B------:R-:W-:-:S07]  /*ec20*/  FFMA R10, R10, R3, R10 ;  /* 0x000000030a0a7223 */ /* 0x000fce000000000a */
.L_x_56:
[----:B------:R-:W-:Y:S05]  /*ec30*/  BSYNC B1 ;  /* 0x0000000000017941 */ /* 0x000fea0003800000 */
.L_x_54:
[----:B------:R-:W-:Y:S01]  /*ec40*/  FSETP.GEU.AND P0, PT, |R9|, 1.175494350822287508e-38, PT ;  /* 0x008000000900780b */ /* 0x000fe20003f0e200 */
[----:B------:R-:W-:-:S12]  /*ec50*/  ULDC UR4, c[0x0][0x600] ;  /* 0x0001800000047ab9 */ /* 0x000fd80000000800 */
[----:B------:R-:W-:-:S04]  /*ec60*/  @!P0 FMUL R9, R9, 16777216 ;  /* 0x4b80000009098820 */ /* 0x000fc80000400000 */
[----:B------:R-:W2:Y:S02]  /*ec70*/  MUFU.LG2 R0, R9 ;  /* 0x0000000900007308 */ /* 0x000ea40000000c00 */
[----:B--2---:R-:W-:-:S04]  /*ec80*/  @!P0 FADD R0, R0, -24 ;  /* 0xc1c0000000008421 */ /* 0x004fc80000000000 */
[----:B------:R-:W-:-:S04]  /*ec90*/  FMUL R5, R0, 0.69314718246459960938 ;  /* 0x3f31721800057820 */ /* 0x000fc80000400000 */
[----:B------:R-:W-:-:S07]  /*eca0*/  FFMA R5, R8, UR4, R5 ;  /* 0x0000000408057c23 */ /* 0x000fce0008000005 */
.L_x_53:
[----:B------:R-:W-:Y:S05]  /*ecb0*/  BSYNC B0 ;  /* 0x0000000000007941 */ /* 0x000fea0003800000 */
.L_x_52:
[----:B------:R-:W-:Y:S01]  /*ecc0*/  UISETP.NE.AND UP0, UPT, UR37, 0x1, UPT ;  /* 0x000000012500788c */ /* 0x000fe2000bf05270 */
[----:B------:R-:W2:Y:S01]  /*ecd0*/  S2R R23, SR_TID.X ;  /* 0x0000000000177919 */ /* 0x000ea20000002100 */
[----:B------:R-:W-:Y:S01]  /*ece0*/  ULDC UR4, c[0x0][0x608] ;  /* 0x0001820000047ab9 */ /* 0x000fe20000000800 */
[----:B------:R-:W-:Y:S01]  /*ecf0*/  ULDC.64 UR8, c[0x0][0x208] ;  /* 0x0000820000087ab9 */ /* 0x000fe20000000a00 */
[----:B------:R-:W-:Y:S01]  /*ed00*/  FMUL R10, R10, UR4 ;  /* 0x000000040a0a7c20 */ /* 0x000fe20008400000 */
[----:B------:R-:W-:-:S03]  /*ed10*/  USEL UR4, URZ, 0x1, UP0 ;  /* 0x000000013f047887 */ /* 0x000fc60008000000 */
[-C--:B------:R-:W-:Y:S01]  /*ed20*/  FMUL R186, R186, R10.reuse ;  /* 0x0000000ababa7220 */ /* 0x080fe20000400000 */
[-C--:B------:R-:W-:Y:S01]  /*ed30*/  FMUL R34, R187, R10.reuse ;  /* 0x0000000abb227220 */ /* 0x080fe20000400000 */
[-C--:B------:R-:W-:Y:S01]  /*ed40*/  FMUL R190, R190, R10.reuse ;  /* 0x0000000abebe7220 */ /* 0x080fe20000400000 */
[----:B------:R-:W-:Y:S02]  /*ed50*/  IMAD.U32 R0, RZ, RZ, UR4 ;  /* 0x00000004ff007e24 */ /* 0x000fe4000f8e00ff */
[-C--:B------:R-:W-:Y:S01]  /*ed60*/  FMUL R32, R191, R10.reuse ;  /* 0x0000000abf207220 */ /* 0x080fe20000400000 */
[-C--:B------:R-:W-:Y:S01]  /*ed70*/  FMUL R194, R194, R10.reuse ;  /* 0x0000000ac2c27220 */ /* 0x080fe20000400000 */
[-C--:B------:R-:W-:Y:S01]  /*ed80*/  FMUL R30, R195, R10.reuse ;  /* 0x0000000ac31e7220 */ /* 0x080fe20000400000 */
[-C--:B------:R-:W-:Y:S01]  /*ed90*/  FMUL R198, R198, R10.reuse ;  /* 0x0000000ac6c67220 */ /* 0x080fe20000400000 */
[----:B------:R-:W-:Y:S01]  /*eda0*/  SHF.L.U32 R0, R0, 0x1f, RZ ;  /* 0x0000001f00007819 */ /* 0x000fe200000006ff */
[-C--:B------:R-:W-:Y:S01]  /*edb0*/  FMUL R26, R199, R10.reuse ;  /* 0x0000000ac71a7220 */ /* 0x080fe20000400000 */
[-C--:B------:R-:W-:Y:S01]  /*edc0*/  FMUL R170, R170, R10.reuse ;  /* 0x0000000aaaaa7220 */ /* 0x080fe20000400000 */
[-C--:B------:R-:W-:Y:S01]  /*edd0*/  FMUL R28, R171, R10.reuse ;  /* 0x0000000aab1c7220 */ /* 0x080fe20000400000 */
[----:B------:R-:W3:Y:S01]  /*ede0*/  SYNCS.PHASECHK.TRANS64.TRYWAIT P0, [UR38+0x8], R0 ;  /* 0x00000800ff0075a7 */ /* 0x000ee20008000166 */
        /* <DEDUP_REMOVED lines=22> */
[----:B--2---:R-:W-:Y:S01]  /*ef50*/  LOP3.LUT P1, RZ, R23, 0x3, RZ, 0xc0, !PT ;  /* 0x0000000317ff7812 */ /* 0x004fe2000782c0ff */
        /* <DEDUP_REMOVED lines=8> */
[----:B------:R-:W-:Y:S01]  /*efe0*/  LOP3.LUT R19, R23, 0x7f, RZ, 0xc0, !PT ;  /* 0x0000007f17137812 */ /* 0x000fe200078ec0ff */
[----:B---3--:R-:W-:Y:S06]  /*eff0*/  @!P0 BRA `(.L_x_57) ;  /* 0x0000003c001c8947 */ /* 0x008fec0003800000 */
.L_x_117:
[----:B------:R-:W-:Y:S01]  /*f000*/  USHF.L.U32 UR42, UR42, 0x6, URZ ;  /* 0x000000062a2a7899 */ /* 0x000fe2000800063f */
[----:B------:R-:W-:Y:S01]  /*f010*/  BSSY B0, `(.L_x_58) ;  /* 0x0000018000007945 */ /* 0x000fe20003800000 */
[----:B------:R-:W-:Y:S02]  /*f020*/  SHF.R.U32.HI R23, RZ, 0x2, R23 ;  /* 0x00000002ff177819 */ /* 0x000fe40000011617 */
[----:B------:R-:W-:Y:S01]  /*f030*/  SHF.R.U32.HI R25, RZ, 0x5, R19 ;  /* 0x00000005ff197819 */ /* 0x000fe20000011613 */
[----:B------:R-:W-:Y:S07]  /*f040*/  @P1 BRA `(.L_x_59) ;  /* 0x0000000000501947 */ /* 0x000fee0003800000 */
[----:B------:R-:W3:Y:S01]  /*f050*/  S2UR UR4, SR_CTAID.Y ;  /* 0x00000000000479c3 */ /* 0x000ee20000002600 */
[----:B--2---:R-:W-:Y:S01]  /*f060*/  IMAD.SHL.U32 R3, R25, 0x10, RZ ;  /* 0x0000001019037824 */ /* 0x004fe200078e00ff */
[----:B------:R-:W-:Y:S01]  /*f070*/  LOP3.LUT R0, R23, 0x7, RZ, 0xc0, !PT ;  /* 0x0000000717007812 */ /* 0x000fe200078ec0ff */
[----:B------:R-:W-:-:S03]  /*f080*/  ULDC.64 UR6, c[0x0][0x688] ;  /* 0x0001a20000067ab9 */ /* 0x000fc60000000a00 */
[----:B------:R-:W-:Y:S02]  /*f090*/  LOP3.LUT R0, R3, 0xfffffff0, R0, 0xe2, !PT ;  /* 0xfffffff003007812 */ /* 0x000fe400078ee200 */
[----:B------:R-:W2:Y:S03]  /*f0a0*/  S2UR UR5, SR_CTAID.Z ;  /* 0x00000000000579c3 */ /* 0x000ea60000002700 */
[----:B------:R-:W-:-:S04]  /*f0b0*/  VIADD R3, R0, UR42 ;  /* 0x0000002a00037c36 */ /* 0x000fc80008000000 */
[----:B------:R-:W-:Y:S01]  /*f0c0*/  VIADD R2, R3, 0x8 ;  /* 0x0000000803027836 */ /* 0x000fe20000000000 */
[----:B---3--:R-:W-:-:S04]  /*f0d0*/  UIMAD UR4, UR4, UR6, UR42 ;  /* 0x00000006040472a4 */ /* 0x008fc8000f8e022a */
[----:B--2---:R-:W-:-:S03]  /*f0e0*/  UIMAD UR4, UR5, UR7, UR4 ;  /* 0x00000007050472a4 */ /* 0x004fc6000f8e0204 */
[----:B------:R-:W-:Y:S02]  /*f0f0*/  ULDC UR5, c[0x0][0x288] ;  /* 0x0000a20000057ab9 */ /* 0x000fe40000000800 */
[----:B------:R-:W-:Y:S02]  /*f100*/  ISETP.GE.U32.AND P0, PT, R3, UR5, PT ;  /* 0x0000000503007c0c */ /* 0x000fe4000bf06070 */
[----:B------:R-:W-:Y:S02]  /*f110*/  IADD3 R0, P2, R0, UR4, RZ ;  /* 0x0000000400007c10 */ /* 0x000fe4000ff5e0ff */
[----:B------:R-:W-:Y:S01]  /*f120*/  ISETP.GE.U32.AND P1, PT, R2, UR5, PT ;  /* 0x0000000502007c0c */ /* 0x000fe2000bf26070 */
[----:B------:R-:W-:Y:S01]  /*f130*/  ULDC.64 UR4, c[0x0][0x680] ;  /* 0x0001a00000047ab9 */ /* 0x000fe20000000a00 */
[----:B------:R-:W-:Y:S02]  /*f140*/  IADD3.X R3, RZ, RZ, RZ, P2, !PT ;  /* 0x000000ffff037210 */ /* 0x000fe400017fe4ff */
[----:B------:R-:W-:-:S04]  /*f150*/  LEA R2, P2, R0, UR4, 0x2 ;  /* 0x0000000400027c11 */ /* 0x000fc8000f8410ff */
[----:B------:R-:W-:-:S05]  /*f160*/  LEA.HI.X R3, R0, UR5, R3, 0x2, P2 ;  /* 0x0000000500037c11 */ /* 0x000fca00090f1403 */
[----:B------:R3:W-:Y:S04]  /*f170*/  @!P0 STG.E desc[UR8][R2.64], R4 ;  /* 0x0000000402008986 */ /* 0x0007e8000c101908 */
[----:B------:R3:W-:Y:S02]  /*f180*/  @!P1 STG.E desc[UR8][R2.64+0x20], R5 ;  /* 0x0000200502009986 */ /* 0x0007e4000c101908 */
.L_x_59:
[----:B------:R-:W-:Y:S05]  /*f190*/  BSYNC B0 ;  /* 0x0000000000007941 */ /* 0x000fea0003800000 */
.L_x_58:
[----:B------:R-:W-:Y:S01]  /*f1a0*/  ULDC.64 UR4, c[0x0][0x730] ;  /* 0x0001cc0000047ab9 */ /* 0x000fe20000000a00 */
[-C--:B------:R-:W-:Y:S01]  /*f1b0*/  FMUL R106, R106, R10.reuse ;  /* 0x0000000a6a6a7220 */ /* 0x080fe20000400000 */
[----:B------:R-:W-:Y:S01]  /*f1c0*/  ISETP.NE.U32.AND P0, PT, RZ, UR4, PT ;  /* 0x00000004ff007c0c */ /* 0x000fe2000bf05070 */
[-C--:B------:R-:W-:Y:S01]  /*f1d0*/  FMUL R107, R107, R10.reuse ;  /* 0x0000000a6b6b7220 */ /* 0x080fe20000400000 */
[-C--:B------:R-:W-:Y:S01]  /*f1e0*/  FMUL R110, R110, R10.reuse ;  /* 0x0000000a6e6e7220 */ /* 0x080fe20000400000 */
[-C--:B------:R-:W-:Y:S01]  /*f1f0*/  FMUL R111, R111, R10.reuse ;  /* 0x0000000a6f6f7220 */ /* 0x080fe20000400000 */
[----:B------:R-:W-:Y:S01]  /*f200*/  ISETP.NE.AND.EX P0, PT, RZ, UR5, PT, P0 ;  /* 0x00000005ff007c0c */ /* 0x000fe2000bf05300 */
        /* <DEDUP_REMOVED lines=12> */
[----:B------:R-:W-:Y:S06]  /*f2d0*/  @P0 BRA `(.L_x_60) ;  /* 0x0000000000200947 */ /* 0x000fec0003800000 */
[----:B------:R-:W-:Y:S02]  /*f2e0*/  ULDC.64 UR4, c[0x0][0x728] ;  /* 0x0001ca0000047ab9 */ /* 0x000fe40000000a00 */
[----:B------:R-:W-:-:S04]  /*f2f0*/  ISETP.NE.U32.AND P0, PT, RZ, UR4, PT ;  /* 0x00000004ff007c0c */ /* 0x000fc8000bf05070 */
[----:B------:R-:W-:-:S13]  /*f300*/  ISETP.NE.AND.EX P0, PT, RZ, UR5, PT, P0 ;  /* 0x00000005ff007c0c */ /* 0x000fda000bf05300 */
[----:B------:R-:W-:Y:S05]  /*f310*/  @!P0 BRA `(.L_x_61) ;  /* 0x00000000000c8947 */ /* 0x000fea0003800000 */
[----:B--23--:R-:W2:Y:S02]  /*f320*/  LDC.64 R2, c[0x0][0x728] ;  /* 0x0001ca00ff027b82 */ /* 0x00cea40000000a00 */
[----:B--2---:R2:W5:Y:S01]  /*f330*/  LDG.E R17, desc[UR8][R2.64] ;  /* 0x0000000802117981 */ /* 0x004562000c1e1900 */
[----:B------:R-:W-:Y:S05]  /*f340*/  BRA `(.L_x_60) ;  /* 0x0000000000047947 */ /* 0x000fea0003800000 */
.L_x_61:
[----:B------:R-:W4:Y:S02]  /*f350*/  LDC R17, c[0x0][0x720] ;  /* 0x0001c800ff117b82 */ /* 0x000f240000000800 */
.L_x_60:
[----:B--2---:R-:W-:-:S04]  /*f360*/  MOV R0, RZ ;  /* 0x000000ff00007202 */ /* 0x004fc80000000f00 */
[----:B------:R-:W-:-:S13]  /*f370*/  LOP3.LUT P0, RZ, R0, 0x9f, RZ, 0xc0, !PT ;  /* 0x0000009f00ff7812 */ /* 0x000fda000780c0ff */
[----:B------:R-:W-:Y:S05]  /*f380*/  @!P0 BRA `(.L_x_62) ;  /* 0x0000000000408947 */ /* 0x000fea0003800000 */
[----:B---3--:R-:W-:Y:S01]  /*f390*/  MOV R2, 0x0 ;  /* 0x0000000000027802 */ /* 0x008fe20000000f00 */
[----:B------:R-:W-:Y:S01]  /*f3a0*/  ULDC.64 UR4, c[0x4][0x70] ;  /* 0x01001c0000047ab9 */ /* 0x000fe20000000a00 */
[----:B------:R-:W-:Y:S01]  /*f3b0*/  ULDC.64 UR6, c[0x4][0x8] ;  /* 0x0100020000067ab9 */ /* 0x000fe20000000a00 */
[----:B------:R-:W-:Y:S01]  /*f3c0*/  IMAD.U32 R4, RZ, RZ, UR4 ;  /* 0x00000004ff047e24 */ /* 0x000fe2000f8e00ff */
[----:B------:R-:W-:Y:S01]  /*f3d0*/  MOV R10, UR6 ;  /* 0x00000006000a7c02 */ /* 0x000fe20008000f00 */
[----:B------:R-:W-:Y:S01]  /*f3e0*/  IMAD.U32 R5, RZ, RZ, UR5 ;  /* 0x00000005ff057e24 */ /* 0x000fe2000f8e00ff */
[----:B------:R-:W2:Y:S01]  /*f3f0*/  LDC.64 R2, c[0x4][R2] ;  /* 0x0100000002027b82 */ /* 0x000ea20000000a00 */
[----:B------:R-:W-:Y:S01]  /*f400*/  ULDC.64 UR4, c[0x4][0x78] ;  /* 0x01001e0000047ab9 */ /* 0x000fe20000000a00 */
[----:B------:R-:W-:Y:S02]  /*f410*/  IMAD.U32 R11, RZ, RZ, UR7 ;  /* 0x00000007ff0b7e24 */ /* 0x000fe4000f8e00ff */
[----:B------:R-:W-:-:S02]  /*f420*/  IMAD.U32 R6, RZ, RZ, UR4 ;  /* 0x00000004ff067e24 */ /* 0x000fc4000f8e00ff */
[----:B------:R-:W-:Y:S02]  /*f430*/  IMAD.U32 R7, RZ, RZ, UR5 ;  /* 0x00000005ff077e24 */ /* 0x000fe4000f8e00ff */
[----:B------:R-:W-:Y:S02]  /*f440*/  IMAD.MOV.U32 R8, RZ, RZ, 0x70 ;  /* 0x00000070ff087424 */ /* 0x000fe400078e00ff */
[----:B------:R-:W-:Y:S02]  /*f450*/  IMAD.MOV.U32 R12, RZ, RZ, 0x1 ;  /* 0x00000001ff0c7424 */ /* 0x000fe400078e00ff */
[----:B------:R-:W-:-:S07]  /*f460*/  IMAD.MOV.U32 R13, RZ, RZ, RZ ;  /* 0x000000ffff0d7224 */ /* 0x000fce00078e00ff */
[----:B------:R-:W-:-:S07]  /*f470*/  LEPC R20, `(.L_x_62) ;  /* 0x000000001014794e */ /* 0x000fce0000000000 */
[----:B-12-45:R-:W-:Y:S05]  /*f480*/  CALL.ABS.NOINC R2 ;  /* 0x0000000002007343 */ /* 0x036fea0003c00000 */
.L_x_62:
[----:B------:R-:W-:Y:S01]  /*f490*/  MOV R16, UR36 ;  /* 0x0000002400107c02 */ /* 0x000fe20008000f00 */
[----:B---3--:R-:W-:-:S04]  /*f4a0*/  IMAD.U32 R3, RZ, RZ, UR37 ;  /* 0x00000025ff037e24 */ /* 0x008fc8000f8e00ff */
[----:B------:R-:W-:-:S04]  /*f4b0*/  IMAD R16, R3, 0x1100, R16 ;  /* 0x0000110003107824 */ /* 0x000fc800078e0210 */
[----:B------:R-:W-:-:S05]  /*f4c0*/  VIADD R0, R16, 0xffffef00 ;  /* 0xffffef0010007836 */ /* 0x000fca0000000000 */
[----:B------:R-:W-:-:S13]  /*f4d0*/  LOP3.LUT P0, RZ, R0, 0x90, RZ, 0xc0, !PT ;  /* 0x0000009000ff7812 */ /* 0x000fda000780c0ff */
[----:B------:R-:W-:Y:S05]  /*f4e0*/  @!P0 BRA `(.L_x_63) ;  /* 0x0000000000408947 */ /* 0x000fea0003800000 */
[----:B------:R-:W-:Y:S01]  /*f4f0*/  MOV R2, 0x0 ;  /* 0x0000000000027802 */ /* 0x000fe20000000f00 */
[----:B------:R-:W-:Y:S01]  /*f500*/  ULDC.64 UR4, c[0x4][0x70] ;  /* 0x01001c0000047ab9 */ /* 0x000fe20000000a00 */
[----:B------:R-:W-:Y:S01]  /*f510*/  ULDC.64 UR6, c[0x4][0x78] ;  /* 0x01001e0000067ab9 */ /* 0x000fe20000000a00 */
[----:B------:R-:W-:Y:S01]  /*f520*/  IMAD.U32 R4, RZ, RZ, UR4 ;  /* 0x00000004ff047e24 */ /* 0x000fe2000f8e00ff */
[----:B------:R-:W-:Y:S01]  /*f530*/  MOV R6, UR6 ;  /* 0x0000000600067c02 */ /* 0x000fe20008000f00 */
[----:B------:R-:W-:Y:S01]  /*f540*/  IMAD.U32 R5, RZ, RZ, UR5 ;  /* 0x00000005ff057e24 */ /* 0x000fe2000f8e00ff */
[----:B------:R-:W2:Y:S01]  /*f550*/  LDC.64 R2, c[0x4][R2] ;  /* 0x0100000002027b82 */ /* 0x000ea20000000a00 */
[----:B------:R-:W-:Y:S01]  /*f560*/  ULDC.64 UR4, c[0x4][0x10] ;  /* 0x0100040000047ab9 */ /* 0x000fe20000000a00 */
[----:B------:R-:W-:Y:S01]  /*f570*/  IMAD.U32 R7, RZ, RZ, UR7 ;  /* 0x00000007ff077e24 */ /* 0x000fe2000f8e00ff */
[----:B------:R-:W-:Y:S01]  /*f580*/  MOV R12, 0x1 ;  /* 0x00000001000c7802 */ /* 0x000fe20000000f00 */
[----:B------:R-:W-:-:S02]  /*f590*/  IMAD.U32 R10, RZ, RZ, UR4 ;  /* 0x00000004ff0a7e24 */ /* 0x000fc4000f8e00ff */
[----:B------:R-:W-:Y:S02]  /*f5a0*/  IMAD.U32 R11, RZ, RZ, UR5 ;  /* 0x00000005ff0b7e24 */ /* 0x000fe4000f8e00ff */
[----:B------:R-:W-:Y:S02]  /*f5b0*/  IMAD.MOV.U32 R8, RZ, RZ, 0x70 ;  /* 0x00000070ff087424 */ /* 0x000fe400078e00ff */
[----:B------:R-:W-:-:S07]  /*f5c0*/  IMAD.MOV.U32 R13, RZ, RZ, RZ ;  /* 0x000000ffff0d7224 */ /* 0x000fce00078e00ff */
[----:B------:R-:W-:-:S07]  /*f5d0*/  LEPC R20, `(.L_x_63) ;  /* 0x000000001014794e */ /* 0x000fce0000000000 */
[----:B-12-45:R-:W-:Y:S05]  /*f5e0*/  CALL.ABS.NOINC R2 ;  /* 0x0000000002007343 */ /* 0x036fea0003c00000 */
.L_x_63:
[----:B------:R-:W2:Y:S01]  /*f5f0*/  S2R R5, SR_TID.X ;  /* 0x0000000000057919 */ /* 0x000ea20000002100 */
[----:B------:R-:W-:Y:S01]  /*f600*/  ULDC.64 UR4, c[0x0][0x730] ;  /* 0x0001cc0000047ab9 */ /* 0x000fe20000000a00 */
[----:B------:R-:W-:Y:S01]  /*f610*/  IMAD.SHL.U32 R23, R23, 0x20, RZ ;  /* 0x0000002017177824 */ /* 0x000fe200078e00ff */
[----:B------:R-:W-:Y:S01]  /*f620*/  ISETP.NE.U32.AND P0, PT, RZ, UR4, PT ;  /* 0x00000004ff007c0c */ /* 0x000fe2000bf05070 */
[----:B------:R-:W-:-:S03]  /*f630*/  VIADD R19, R19, 0x1f ;  /* 0x0000001f13137836 */ /* 0x000fc60000000000 */
[----:B------:R-:W-:Y:S02]  /*f640*/  ISETP.NE.AND.EX P0, PT, RZ, UR5, PT, P0 ;  /* 0x00000005ff007c0c */ /* 0x000fe4000bf05300 */
[----:B------:R-:W-:-:S11]  /*f650*/  ISETP.GT.U32.AND P1, PT, R19, 0x3e, PT ;  /* 0x0000003e1300780c */ /* 0x000fd60003f24070 */
[----:B----45:R-:W3:Y:S01]  /*f660*/  @P0 LDC R17, c[0x0][0x720] ;  /* 0x0001c800ff110b82 */ /* 0x030ee20000000800 */
[C---:B--2---:R-:W-:Y:S02]  /*f670*/  IMAD.SHL.U32 R2, R5.reuse, 0x8, RZ ;  /* 0x0000000805027824 */ /* 0x044fe400078e00ff */
[----:B------:R-:W-:-:S03]  /*f680*/  IMAD.SHL.U32 R0, R5, 0x2, RZ ;  /* 0x0000000205007824 */ /* 0x000fc600078e00ff */
[----:B------:R-:W-:Y:S02]  /*f690*/  LOP3.LUT R2, R2, 0x80, RZ, 0xc0, !PT ;  /* 0x0000008002027812 */ /* 0x000fe400078ec0ff */
[----:B------:R-:W-:Y:S02]  /*f6a0*/  LOP3.LUT R0, R0, 0x6, RZ, 0xc0, !PT ;  /* 0x0000000600007812 */ /* 0x000fe400078ec0ff */
[--C-:B------:R-:W-:Y:S02]  /*f6b0*/  LOP3.LUT R3, R2, 0x10, R5.reuse, 0xf8, !PT ;  /* 0x0000001002037812 */ /* 0x100fe400078ef805 */
[----:B------:R-:W-:Y:S01]  /*f6c0*/  LEA R25, R25, R0, 0x9 ;  /* 0x0000000019197211 */ /* 0x000fe200078e48ff */
[-C--:B---3--:R-:W-:Y:S01]  /*f6d0*/  FMUL R184, R184, R17.reuse ;  /* 0x00000011b8b87220 */ /* 0x088fe20000400000 */
[----:B------:R-:W-:Y:S01]  /*f6e0*/  LOP3.LUT R2, R23, 0x60, RZ, 0xc0, !PT ;  /* 0x0000006017027812 */ /* 0x000fe200078ec0ff */
[-C--:B------:R-:W-:Y:S01]  /*f6f0*/  FMUL R185, R185, R17.reuse ;  /* 0x00000011b9b97220 */ /* 0x080fe20000400000 */
[----:B------:R-:W-:Y:S01]  /*f700*/  SHF.R.U32.HI R0, RZ, 0x4, R5 ;  /* 0x00000004ff007819 */ /* 0x000fe20000011605 */
[----:B------:R-:W-:Y:S01]  /*f710*/  FMUL R186, R186, R17 ;  /* 0x00000011baba7220 */ /* 0x000fe20000400000 */
[----:B------:R-:W-:Y:S01]  /*f720*/  IADD3 R3, R3, R25, R2 ;  /* 0x0000001903037210 */ /* 0x000fe20007ffe002 */
[-C--:B------:R-:W-:Y:S01]  /*f730*/  FMUL R188, R188, R17.reuse ;  /* 0x00000011bcbc7220 */ /* 0x080fe20000400000 */
[----:B------:R-:W-:Y:S01]  /*f740*/  LOP3.LUT P0, RZ, R0, 0x1, RZ, 0xc0, !PT ;  /* 0x0000000100ff7812 */ /* 0x000fe2000780c0ff */
[-C--:B------:R-:W-:Y:S01]  /*f750*/  FMUL R189, R189, R17.reuse ;  /* 0x00000011bdbd7220 */ /* 0x080fe20000400000 */
[----:B------:R-:W-:Y:S01]  /*f760*/  FMUL R190, R190, R17 ;  /* 0x00000011bebe7220 */ /* 0x000fe20000400000 */
[----:B------:R-:W-:-:S02]  /*f770*/  IMAD.IADD R0, R16, 0x1, R3 ;  /* 0x0000000110007824 */ /* 0x000fc400078e0203 */
[-C--:B------:R-:W-:Y:S01]  /*f780*/  FMUL R5, R32, R17.reuse ;  /* 0x0000001120057220 */ /* 0x080fe20000400000 */
[-C--:B------:R-:W-:Y:S01]  /*f790*/  FMUL R192, R192, R17.reuse ;  /* 0x00000011c0c07220 */ /* 0x080fe20000400000 */
[-C--:B------:R-:W-:Y:S01]  /*f7a0*/  FMUL R193, R193, R17.reuse ;  /* 0x00000011c1c17220 */ /* 0x080fe20000400000 */
[----:B------:R-:W-:Y:S02]  /*f7b0*/  VIADD R3, R0, 0xffffef00 ;  /* 0xffffef0000037836 */ /* 0x000fe40000000000 */
[-C--:B------:R-:W-:Y:S01]  /*f7c0*/  FMUL R194, R194, R17.reuse ;  /* 0x00000011c2c27220 */ /* 0x080fe20000400000 */
[----:B------:R-:W-:Y:S02]  /*f7d0*/  VIADD R2, R0, 0xffffef10 ;  /* 0xffffef1000027836 */ /* 0x000fe40000000000 */
[-C--:B------:R-:W-:Y:S01]  /*f7e0*/  FMUL R7, R30, R17.reuse ;  /* 0x000000111e077220 */ /* 0x080fe20000400000 */
[-C--:B------:R-:W-:Y:S01]  /*f7f0*/  FMUL R196, R196, R17.reuse ;  /* 0x00000011c4c47220 */ /* 0x080fe20000400000 */
[-C--:B------:R-:W-:Y:S01]  /*f800*/  FMUL R197, R197, R17.reuse ;  /* 0x00000011c5c57220 */ /* 0x080fe20000400000 */
[----:B------:R-:W-:Y:S01]  /*f810*/  @P0 IADD3 R2, R3, -0x10, RZ ;  /* 0xfffffff003020810 */ /* 0x000fe20007ffe0ff */
        /* <DEDUP_REMOVED lines=99> */
[----:B------:R-:W-:-:S02]  /*fe50*/  F2FP.SATFINITE.E4M3.F32.PACK_AB_MERGE_C R185, R185, R184, RZ ;  /* 0x000000b8b9b9723e */ /* 0x000fc400048070ff */
[----:B------:R-:W-:Y:S02]  /*fe60*/  F2FP.SATFINITE.E4M3.F32.PACK_AB_MERGE_C R3, R3, R186, RZ ;  /* 0x000000ba0303723e */ /* 0x000fe400048070ff */
[----:B------:R-:W-:Y:S02]  /*fe70*/  F2FP.SATFINITE.E4M3.F32.PACK_AB_MERGE_C R189, R189, R188, RZ ;  /* 0x000000bcbdbd723e */ /* 0x000fe400048070ff */
[----:B------:R-:W-:Y:S02]  /*fe80*/  F2FP.SATFINITE.E4M3.F32.PACK_AB_MERGE_C R5, R5, R190, RZ ;  /* 0x000000be0505723e */ /* 0x000fe400048070ff */
[----:B------:R-:W-:Y:S02]  /*fe90*/  F2FP.SATFINITE.E4M3.F32.PACK_AB_MERGE_C R193, R193, R192, RZ ;  /* 0x000000c0c1c1723e */ /* 0x000fe400048070ff */
[----:B------:R-:W-:Y:S02]  /*fea0*/  F2FP.SATFINITE.E4M3.F32.PACK_AB_MERGE_C R7, R7, R194, RZ ;  /* 0x000000c20707723e */ /* 0x000fe400048070ff */
        /* <DEDUP_REMOVED lines=49> */
[----:B------:R-:W-:Y:S01]  /*101c0*/  F2FP.SATFINITE.E4M3.F32.PACK_AB_MERGE_C R103, R103, R102, RZ ;  /* 0x000000666767723e */ /* 0x000fe200048070ff */
[----:B------:R-:W-:Y:S06]  /*101d0*/  @P1 BRA `(.L_x_64) ;  /* 0x0000000000041947 */ /* 0x000fec0003800000 */
[----:B------:R-:W-:-:S04]  /*101e0*/  DEPBAR.LE SB0, 0x1 ;  /* 0x000080400000791a */ /* 0x000fc80000000000 */
.L_x_64:
[----:B------:R-:W-:Y:S05]  /*101f0*/  WARPSYNC.ALL ;  /* 0x0000000000007948 */ /* 0x000fea0003800000 */
[----:B------:R-:W-:Y:S06]  /*10200*/  BAR.SYNC.DEFER_BLOCKING 0x1, 0x80 ;  /* 0x0042000000007b1d */ /* 0x000fec0000010000 */
[----:B------:R-:W-:Y:S01]  /*10210*/  BSSY B0, `(.L_x_65) ;  /* 0x000001c000007945 */ /* 0x000fe20003800000 */
[----:B------:R2:W-:Y:S04]  /*10220*/  STS.U16 [R0+-0x1100], R185 ;  /* 0xffef00b900007388 */ /* 0x0005e80000000400 */
[----:B------:R2:W-:Y:S04]  /*10230*/  STS.U16 [R0+-0x1000], R3 ;  /* 0xfff0000300007388 */ /* 0x0005e80000000400 */
[----:B------:R2:W-:Y:S04]  /*10240*/  STS.U16 [R0+-0x10f8], R189 ;  /* 0xffef08bd00007388 */ /* 0x0005e80000000400 */
[----:B------:R2:W-:Y:S04]  /*10250*/  STS.U16 [R0+-0xff8], R5 ;  /* 0xfff0080500007388 */ /* 0x0005e80000000400 */
[----:B------:R2:W-:Y:S04]  /*10260*/  STS.U16 [R2], R193 ;  /* 0x000000c102007388 */ /* 0x0005e80000000400 */
[----:B------:R2:W-:Y:S04]  /*10270*/  STS.U16 [R2+0x100], R7 ;  /* 0x0001000702007388 */ /* 0x0005e80000000400 */
[----:B------:R2:W-:Y:S04]  /*10280*/  STS.U16 [R2+0x8], R197 ;  /* 0x000008c502007388 */ /* 0x0005e80000000400 */
[----:B------:R2:W-:Y:S01]  /*10290*/  STS.U16 [R2+0x108], R9 ;  /* 0x0001080902007388 */ /* 0x0005e20000000400 */
[----:B------:R-:W-:Y:S01]  /*102a0*/  @!PT LDS RZ, [RZ] ;  /* 0x00000000fffff984 */ /* 0x000fe20000000800 */
[----:B------:R-:W-:Y:S01]  /*102b0*/  @!PT LDS RZ, [RZ] ;  /* 0x00000000fffff984 */ /* 0x000fe20000000800 */
[----:B------:R-:W-:Y:S01]  /*102c0*/  @!PT LDS RZ, [RZ] ;  /* 0x00000000fffff984 */ /* 0x000fe20000000800 */
[----:B------:R-:W-:Y:S01]  /*102d0*/  @!PT LDS RZ, [RZ] ;  /* 0x00000000fffff984 */ /* 0x000fe20000000800 */
[----:B------:R3:W-:Y:S06]  /*102e0*/  MEMBAR.ALL.CTA ;  /* 0x0000000000007992 */ /* 0x0007ec0000008000 */
[----:B---3--:R-:W3:Y:S02]  /*102f0*/  FENCE.VIEW.ASYNC.S ;  /* 0x00000000000073c6 */ /* 0x008ee40000000000 */
[----:B---3--:R-:W-:Y:S06]  /*10300*/  BAR.SYNC.DEFER_BLOCKING 0x1, 0x80 ;  /* 0x0042000000007b1d */ /* 0x008fec0000010000 */
[----:B--2---:R-:W-:Y:S05]  /*10310*/  @P1 BRA `(.L_x_66) ;  /* 0x00000000002c1947 */ /* 0x004fea0003800000 */
[----:B------:R-:W-:Y:S01]  /*10320*/  S2UR UR44, SR_CTAID.Z ;  /* 0x00000000002c79c3 */ /* 0x000fe20000002700 */
[----:B------:R-:W-:Y:S01]  /*10330*/  R2UR UR40, R16 ;  /* 0x00000000102872ca */ /* 0x000fe200000e0000 */
[----:B------:R-:W-:Y:S01]  /*10340*/  ULDC.64 UR4, c[0x0][0x198] ;  /* 0x0000660000047ab9 */ /* 0x000fe20000000a00 */
[----:B------:R-:W-:Y:S01]  /*10350*/  UMOV UR41, URZ ;  /* 0x0000003f00297c82 */ /* 0x000fe20008000000 */
[----:B------:R-:W-:-:S04]  /*10360*/  UIADD3 UR4, UP0, UR4, 0x670, URZ ;  /* 0x0000067004047890 */ /* 0x000fc8000ff1e03f */
[----:B------:R-:W2:Y:S01]  /*10370*/  S2UR UR43, SR_CTAID.Y ;  /* 0x00000000002b79c3 */ /* 0x000ea20000002600 */
[----:B------:R-:W-:-:S05]  /*10380*/  UIADD3.X UR5, URZ, UR5, URZ, UP0, !UPT ;  /* 0x000000053f057290 */ /* 0x000fca00087fe43f */
[----:B------:R-:W-:-:S09]  /*10390*/  UIADD3 UR40, UR40, -0x1100, URZ ;  /* 0xffffef0028287890 */ /* 0x000fd2000fffe03f */
[----:B--2---:R2:W-:Y:S01]  /*103a0*/  UTMASTG.4D [UR40], [UR4] ;  /* 0x00000028040073b5 */ /* 0x0045e20008018000 */
[----:B------:R0:W-:Y:S01]  /*103b0*/  UTMACMDFLUSH ;  /* 0x00000000000079b7 */ /* 0x0001e20000000000 */
[----:B--2---:R-:W-:-:S04]  /*103c0*/  DEPBAR.LE SB0, 0x1 ;  /* 0x000080400000791a */ /* 0x004fc80000000000 */
.L_x_66:
[----:B------:R-:W-:Y:S05]  /*103d0*/  BSYNC B0 ;  /* 0x0000000000007941 */ /* 0x000fea0003800000 */
.L_x_65:
[----:B------:R-:W-:Y:S06]  /*103e0*/  BAR.SYNC.DEFER_BLOCKING 0x1, 0x80 ;  /* 0x0042000000007b1d */ /* 0x000fec0000010000 */
[----:B------:R-:W-:Y:S01]  /*103f0*/  BSSY B0, `(.L_x_67) ;  /* 0x000001c000007945 */ /* 0x000fe20003800000 */
[----:B------:R2:W-:Y:S04]  /*10400*/  STS.U16 [R0+-0x900], R169 ;  /* 0xfff700a900007388 */ /* 0x0005e80000000400 */
[----:B------:R2:W-:Y:S04]  /*10410*/  STS.U16 [R0+-0x800], R11 ;  /* 0xfff8000b00007388 */ /* 0x0005e80000000400 */
[----:B------:R2:W-:Y:S04]  /*10420*/  STS.U16 [R0+-0x8f8], R173 ;  /* 0xfff708ad00007388 */ /* 0x0005e80000000400 */
[----:B------:R2:W-:Y:S04]  /*10430*/  STS.U16 [R0+-0x7f8], R13 ;  /* 0xfff8080d00007388 */ /* 0x0005e80000000400 */
[----:B------:R2:W-:Y:S04]  /*10440*/  STS.U16 [R2+0x800], R177 ;  /* 0x000800b102007388 */ /* 0x0005e80000000400 */
        /* <DEDUP_REMOVED lines=14> */
[----:B------:R-:W-:Y:S01]  /*10530*/  UMOV UR41, 0x20 ;  /* 0x0000002000297882 */ /* 0x000fe20000000000 */
[----:B------:R-:W-:-:S04]  /*10540*/  UIADD3 UR4, UP0, UR4, 0x670, URZ ;  /* 0x0000067004047890 */ /* 0x000fc8000ff1e03f */
[----:B------:R-:W2:Y:S01]  /*10550*/  S2UR UR43, SR_CTAID.Y ;  /* 0x00000000002b79c3 */ /* 0x000ea20000002600 */
[----:B------:R-:W-:-:S05]  /*10560*/  UIADD3.X UR5, URZ, UR5, URZ, UP0, !UPT ;  /* 0x000000053f057290 */ /* 0x000fca00087fe43f */
[----:B------:R-:W-:-:S09]  /*10570*/  UIADD3 UR40, UR40, -0x900, URZ ;  /* 0xfffff70028287890 */ /* 0x000fd2000fffe03f */
[----:B--2---:R2:W-:Y:S01]  /*10580*/  UTMASTG.4D [UR40], [UR4] ;  /* 0x00000028040073b5 */ /* 0x0045e20008018000 */
[----:B------:R0:W-:Y:S01]  /*10590*/  UTMACMDFLUSH ;  /* 0x00000000000079b7 */ /* 0x0001e20000000000 */
[----:B--2---:R-:W-:-:S04]  /*105a0*/  DEPBAR.LE SB0, 0x1 ;  /* 0x000080400000791a */ /* 0x004fc80000000000 */
.L_x_68:
[----:B------:R-:W-:Y:S05]  /*105b0*/  BSYNC B0 ;  /* 0x0000000000007941 */ /* 0x000fea0003800000 */
.L_x_67:
        /* <DEDUP_REMOVED lines=22> */
[----:B------:R-:W-:Y:S01]  /*10720*/  UIADD3 UR4, UP0, UR4, 0x670, URZ ;  /* 0x0000067004047890 */ /* 0x000fe2000ff1e03f */
[----:B------:R-:W-:-:S03]  /*10730*/  UMOV UR10, UR42 ;  /* 0x0000002a000a7c82 */ /* 0x000fc60008000000 */
[----:B------:R-:W2:Y:S01]  /*10740*/  S2UR UR11, SR_CTAID.Y ;  /* 0x00000000000b79c3 */ /* 0x000ea20000002600 */
[----:B------:R-:W-:-:S05]  /*10750*/  UIADD3.X UR5, URZ, UR5, URZ, UP0, !UPT ;  /* 0x000000053f057290 */ /* 0x000fca00087fe43f */
[----:B------:R-:W-:-:S09]  /*10760*/  UIADD3 UR8, UR8, -0x1100, URZ ;  /* 0xffffef0008087890 */ /* 0x000fd2000fffe03f */
[----:B--2---:R2:W-:Y:S01]  /*10770*/  UTMASTG.4D [UR8], [UR4] ;  /* 0x00000008040073b5 */ /* 0x0045e20008018000 */
[----:B------:R0:W-:Y:S01]  /*10780*/  UTMACMDFLUSH ;  /* 0x00000000000079b7 */ /* 0x0001e20000000000 */
[----:B--2---:R-:W-:-:S04]  /*10790*/  DEPBAR.LE SB0, 0x1 ;  /* 0x000080400000791a */ /* 0x004fc80000000000 */
.L_x_70:
[----:B------:R-:W-:Y:S05]  /*107a0*/  BSYNC B0 ;  /* 0x0000000000007941 */ /* 0x000fea0003800000 */
.L_x_69:
        /* <DEDUP_REMOVED lines=30> */
.L_x_72:
[----:B------:R-:W-:Y:S05]  /*10990*/  BSYNC B0 ;  /* 0x0000000000007941 */ /* 0x000fea0003800000 */
.L_x_71:
        /* <DEDUP_REMOVED lines=30> */
.L_x_74:
[----:B------:R-:W-:Y:S05]  /*10b80*/  BSYNC B0 ;  /* 0x0000000000007941 */ /* 0x000fea0003800000 */
.L_x_73:
        /* <DEDUP_REMOVED lines=30> */
.L_x_76:
[----:B------:R-:W-:Y:S05]  /*10d70*/  BSYNC B0 ;  /* 0x0000000000007941 */ /* 0x000fea0003800000 */
.L_x_75:
        /* <DEDUP_REMOVED lines=27> */
[----:B--2---:R2:W-:Y:S02]  /*10f30*/  UTMASTG.4D [UR8], [UR4] ;  /* 0x00000008040073b5 */ /* 0x0045e40008018000 */
[----:B--2---:R0:W-:Y:S02]  /*10f40*/  UTMACMDFLUSH ;  /* 0x00000000000079b7 */ /* 0x0041e40000000000 */
.L_x_78:
[----:B------:R-:W-:Y:S05]  /*10f50*/  BSYNC B0 ;  /* 0x0000000000007941 */ /* 0x000fea0003800000 */
.L_x_77:
[----:B------:R-:W-:Y:S01]  /*10f60*/  UIADD3 UR37, UR37, -0x1, URZ ;  /* 0xffffffff25257890 */ /* 0x000fe2000fffe03f */
[----:B------:R-:W-:-:S04]  /*10f70*/  DEPBAR.LE SB0, 0x0 ;  /* 0x000080000000791a */ /* 0x000fc80000000000 */
[----:B------:R-:W-:-:S04]  /*10f80*/  USHF.L.U32 UR4, UR37, 0x3, URZ ;  /* 0x0000000325047899 */ /* 0x000fc8000800063f */
[----:B------:R-:W-:-:S04]  /*10f90*/  ULOP3.LUT UR4, UR4, 0x8, URZ, 0xe2, !UPT ;  /* 0x0000000804047892 */ /* 0x000fc8000f8ee23f */
[----:B------:R-:W-:-:S06]  /*10fa0*/  ULOP3.LUT UR4, UR4, 0x18, URZ, 0x3c, !UPT ;  /* 0x0000001804047892 */ /* 0x000fcc000f8e3c3f */
[----:B------:R-:W-:-:S04]  /*10fb0*/  IMAD.U32 R0, RZ, RZ, UR4 ;  /* 0x00000004ff007e24 */ /* 0x000fc8000f8e00ff */
[----:B------:R-:W-:Y:S01]  /*10fc0*/  SYNCS.ARRIVE.TRANS64.A1T0 RZ, [R0+UR36+0x2a090], RZ ;  /* 0x02a090ff00ff79a7 */ /* 0x000fe20008100024 */
[----:B------:R-:W-:Y:S05]  /*10fd0*/  EXIT ;  /* 0x000000000000794d */ /* 0x000fea0003800000 */
.L_x_6:
[----:B------:R-:W-:-:S08]  /*10fe0*/  UISETP.NE.AND UP0, UPT, UR5, 0x1, UPT ;  /* 0x000000010500788c */ /* 0x000fd0000bf05270 */
[----:B------:R-:W1:-:S00]  /*10ff0*/  USETMAXREG.DEALLOC.CTAPOOL 0x18 ;  /* 0x00000018000079c8 */ /* 0x000e4000080e0500 */
[----:B------:R-:W-:-:S13]  /*11000*/  PLOP3.LUT P0, PT, PT, PT, UP0, 0x80, 0x0 ;  /* 0x000000000000781c */ /* 0x000fda0003f0f008 */
[----:B------:R-:W-:Y:S05]  /*11010*/  @P0 EXIT ;  /* 0x000000000000094d */ /* 0x000fea0003800000 */
[----:B------:R-:W2:Y:S01]  /*11020*/  S2UR UR11, SR_CTAID.X ;  /* 0x00000000000b79c3 */ /* 0x000ea20000002500 */
[----:B------:R-:W-:Y:S01]  /*11030*/  ELECT P3, URZ, PT ;  /* 0x00000000003f782f */ /* 0x000fe20003860000 */
[----:B------:R-:W-:Y:S01]  /*11040*/  BSSY B0, `(.L_x_79) ;  /* 0x000004d000007945 */ /* 0x000fe20003800000 */
[----:B-1----:R-:W-:Y:S02]  /*11050*/  IMAD.MOV.U32 R2, RZ, RZ, RZ ;  /* 0x000000ffff027224 */ /* 0x002fe400078e00ff */
[----:B------:R-:W-:Y:S02]  /*11060*/  IMAD.MOV.U32 R8, RZ, RZ, RZ ;  /* 0x000000ffff087224 */ /* 0x000fe400078e00ff */
[----:B------:R-:W-:Y:S01]  /*11070*/  IMAD.MOV.U32 R4, RZ, RZ, RZ ;  /* 0x000000ffff047224 */ /* 0x000fe200078e00ff */
[----:B------:R-:W1:Y:S08]  /*11080*/  S2UR UR20, SR_CTAID.Y ;  /* 0x00000000001479c3 */ /* 0x000e700000002600 */
[----:B------:R-:W3:Y:S01]  /*11090*/  S2UR UR21, SR_CTAID.Z ;  /* 0x00000000001579c3 */ /* 0x000ee20000002700 */
[----:B--2---:R-:W-:Y:S01]  /*110a0*/  USHF.L.U32 UR11, UR11, 0x7, URZ ;  /* 0x000000070b0b7899 */ /* 0x004fe2000800063f */
[----:B------:R-:W-:Y:S11]  /*110b0*/  @!P3 BRA `(.L_x_80) ;  /* 0x000000040014b947 */ /* 0x000ff60003800000 */
[----:B------:R-:W2:Y:S01]  /*110c0*/  S2R R4, SR_CgaCtaId ;  /* 0x0000000000047919 */ /* 0x000ea20000008800 */
[----:B------:R-:W-:Y:S02]  /*110d0*/  MOV R3, 0x400 ;  /* 0x0000040000037802 */ /* 0x000fe40000000f00 */
[----:B------:R-:W-:Y:S02]  /*110e0*/  MOV R5, 0x1 ;  /* 0x0000000100057802 */ /* 0x000fe40000000f00 */
[----:B--2---:R-:W-:Y:S02]  /*110f0*/  LEA R4, R4, R3, 0x18 ;  /* 0x0000000304047211 */ /* 0x004fe400078ec0ff */
[----:B------:R-:W-:-:S04]  /*11100*/  SHF.L.U32 R3, R5, 0x1f, RZ ;  /* 0x0000001f05037819 */ /* 0x000fc800000006ff */
[----:B------:R-:W2:Y:S02]  /*11110*/  SYNCS.PHASECHK.TRANS64.TRYWAIT P0, [R4+URZ+0x2a060], R3 ;  /* 0x02a06003040075a7 */ /* 0x000ea4000800017f */
[----:B--2---:R-:W-:Y:S05]  /*11120*/  @!P0 BRA `(.L_x_81) ;  /* 0x0000001800e88947 */ /* 0x004fea0003800000 */
.L_x_118:
[----:B------:R-:W-:Y:S01]  /*11130*/  ULOP3.LUT UR5, UR4, 0x2, URZ, 0xfc, !UPT ;  /* 0x0000000204057892 */ /* 0x000fe2000f8efc3f */
[----:B--2---:R-:W-:-:S03]  /*11140*/  @P2 IMAD.MOV.U32 R3, RZ, RZ, 0x3800 ;  /* 0x00003800ff032424 */ /* 0x004fc600078e00ff */
[----:B------:R-:W-:Y:S01]  /*11150*/  UPRMT UR5, UR5, 0x9910, URZ ;  /* 0x0000991005057896 */ /* 0x000fe2000800003f */
[----:B------:R2:W-:Y:S03]  /*11160*/  @P2 SYNCS.ARRIVE.TRANS64 RZ, [R4+URZ+0x2a050], R3 ;  /* 0x02a0500304ff29a7 */ /* 0x0005e6000800003f */
[----:B------:R-:W-:-:S06]  /*11170*/  UISETP.NE.AND UP0, UPT, UR5, 0x2, UPT ;  /* 0x000000020500788c */ /* 0x000fcc000bf05270 */
[----:B------:R-:W-:-:S13]  /*11180*/  PLOP3.LUT P0, PT, PT, PT, UP0, 0x80, 0x0 ;  /* 0x000000000000781c */ /* 0x000fda0003f0f008 */
[----:B--2---:R-:W-:Y:S05]  /*11190*/  @P0 BRA `(.L_x_82) ;  /* 0x0000000000040947 */ /* 0x004fea0003800000 */
[----:B-1-3--:R-:W-:Y:S01]  /*111a0*/  BPT.TRAP 0x1 ;  /* 0x000000040000795c */ /* 0x00afe20000300000 */
.L_x_82:
[----:B------:R-:W-:-:S04]  /*111b0*/  LOP3.LUT P0, RZ, R0, 0x1f, RZ, 0xc0, !PT ;  /* 0x0000001f00ff7812 */ /* 0x000fc8000780c0ff */
[----:B------:R-:W-:-:S13]  /*111c0*/  PLOP3.LUT P0, PT, P0, P2, PT, 0x2a, 0x0 ;  /* 0x000000000000781c */ /* 0x000fda0000704572 */
[----:B------:R-:W-:Y:S05]  /*111d0*/  @P0 BRA `(.L_x_83) ;  /* 0x0000000000040947 */ /* 0x000fea0003800000 */
[----:B-1-3--:R-:W-:Y:S01]  /*111e0*/  BPT.TRAP 0x1 ;  /* 0x000000040000795c */ /* 0x00afe20000300000 */
.L_x_83:
[----:B------:R-:W-:Y:S01]  /*111f0*/  R2UR UR8, R4 ;  /* 0x00000000040872ca */ /* 0x000fe200000e0000 */
[----:B------:R-:W-:Y:S01]  /*11200*/  ULDC.64 UR6, c[0x0][0x198] ;  /* 0x0000660000067ab9 */ /* 0x000fe20000000a00 */
[----:B------:R-:W-:Y:S01]  /*11210*/  UMOV UR14, 0x0 ;  /* 0x00000000000e7882 */ /* 0x000fe20000000000 */
[----:B------:R-:W-:Y:S01]  /*11220*/  UIADD3 UR6, UP0, UR6, 0xf0, URZ ;  /* 0x000000f006067890 */ /* 0x000fe2000ff1e03f */
[----:B------:R-:W-:Y:S01]  /*11230*/  IMAD.MOV.U32 R8, RZ, RZ, 0x40 ;  /* 0x00000040ff087424 */ /* 0x000fe200078e00ff */
[----:B------:R-:W-:Y:S01]  /*11240*/  UMOV UR15, 0x10000000 ;  /* 0x10000000000f7882 */ /* 0x000fe20000000000 */
[----:B------:R-:W-:Y:S01]  /*11250*/  UMOV UR10, URZ ;  /* 0x0000003f000a7c82 */ /* 0x000fe20008000000 */
[----:B------:R-:W-:Y:S01]  /*11260*/  UIADD3.X UR7, URZ, UR7, URZ, UP0, !UPT ;  /* 0x000000073f077290 */ /* 0x000fe200087fe43f */
[----:B------:R-:W-:Y:S01]  /*11270*/  IMAD.MOV.U32 R4, RZ, RZ, 0x1 ;  /* 0x00000001ff047424 */ /* 0x000fe200078e00ff */
[----:B-1----:R-:W-:Y:S01]  /*11280*/  UMOV UR12, UR20 ;  /* 0x00000014000c7c82 */ /* 0x002fe20008000000 */
[----:B---3--:R-:W-:Y:S01]  /*11290*/  UMOV UR13, UR21 ;  /* 0x00000015000d7c82 */ /* 0x008fe20008000000 */
[----:B------:R-:W-:Y:S01]  /*112a0*/  UMOV UR50, 0x20 ;  /* 0x0000002000327882 */ /* 0x000fe20000000000 */
[----:B------:R-:W-:Y:S01]  /*112b0*/  UMOV UR51, UR11 ;  /* 0x0000000b00337c82 */ /* 0x000fe20008000000 */
[----:B------:R-:W-:-:S02]  /*112c0*/  UIADD3 UR9, UR8, 0x2a050, URZ ;  /* 0x0002a05008097890 */ /* 0x000fc4000fffe03f */
[----:B------:R-:W-:Y:S02]  /*112d0*/  UIADD3 UR48, UR8, 0x800, URZ ;  /* 0x0000080008307890 */ /* 0x000fe4000fffe03f */
[----:B------:R-:W-:Y:S02]  /*112e0*/  UIADD3 UR40, UR8, 0x1000, URZ ;  /* 0x0000100008287890 */ /* 0x000fe4000fffe03f */
[----:B------:R-:W-:Y:S02]  /*112f0*/  UIADD3 UR32, UR8, 0x1800, URZ ;  /* 0x0000180008207890 */ /* 0x000fe4000fffe03f */
[----:B------:R-:W-:Y:S02]  /*11300*/  UIADD3 UR24, UR8, 0x2000, URZ ;  /* 0x0000200008187890 */ /* 0x000fe4000fffe03f */
[----:B------:R1:W-:Y:S01]  /*11310*/  UTMALDG.4D [UR8], [UR6], desc[UR14] ;  /* 0x00000e08060075b4 */ /* 0x0003e20008019000 */
[----:B------:R-:W-:Y:S01]  /*11320*/  UIADD3 UR16, UR8, 0x2800, URZ ;  /* 0x0000280008107890 */ /* 0x000fe2000fffe03f */
[----:B------:R-:W-:Y:S01]  /*11330*/  UMOV UR52, UR20 ;  /* 0x0000001400347c82 */ /* 0x000fe20008000000 */
[----:B------:R-:W-:Y:S01]  /*11340*/  UMOV UR53, UR21 ;  /* 0x0000001500357c82 */ /* 0x000fe20008000000 */
[----:B------:R-:W-:Y:S01]  /*11350*/  UMOV UR49, UR9 ;  /* 0x0000000900317c82 */ /* 0x000fe20008000000 */
[----:B------:R-:W-:Y:S01]  /*11360*/  UMOV UR42, 0x40 ;  /* 0x00000040002a7882 */ /* 0x000fe20000000000 */
[----:B------:R-:W-:Y:S01]  /*11370*/  UMOV UR43, UR11 ;  /* 0x0000000b002b7c82 */ /* 0x000fe20008000000 */
[----:B------:R-:W-:Y:S01]  /*11380*/  UMOV UR44, UR20 ;  /* 0x00000014002c7c82 */ /* 0x000fe20008000000 */
[----:B------:R-:W-:Y:S01]  /*11390*/  UMOV UR45, UR21 ;  /* 0x00000015002d7c82 */ /* 0x000fe20008000000 */
[----:B------:R-:W-:Y:S01]  /*113a0*/  UMOV UR41, UR9 ;  /* 0x0000000900297c82 */ /* 0x000fe20008000000 */
[----:B------:R-:W-:Y:S01]  /*113b0*/  UMOV UR34, 0x60 ;  /* 0x0000006000227882 */ /* 0x000fe20000000000 */
[----:B------:R-:W-:Y:S01]  /*113c0*/  UMOV UR35, UR11 ;  /* 0x0000000b00237c82 */ /* 0x000fe20008000000 */
[----:B------:R-:W-:Y:S01]  /*113d0*/  UMOV UR36, UR20 ;  /* 0x0000001400247c82 */ /* 0x000fe20008000000 */
[----:B------:R-:W-:Y:S01]  /*113e0*/  UMOV UR37, UR21 ;  /* 0x0000001500257c82 */ /* 0x000fe20008000000 */
[----:B------:R2:W-:Y:S01]  /*113f0*/  UTMALDG.4D [UR48], [UR6], desc[UR14] ;  /* 0x00000e30060075b4 */ /* 0x0005e20008019000 */
[----:B------:R-:W-:Y:S01]  /*11400*/  UMOV UR33, UR9 ;  /* 0x0000000900217c82 */ /* 0x000fe20008000000 */
[----:B------:R-:W-:Y:S01]  /*11410*/  UMOV UR26, 0x80 ;  /* 0x00000080001a7882 */ /* 0x000fe20000000000 */
[----:B------:R-:W-:Y:S01]  /*11420*/  UMOV UR27, UR11 ;  /* 0x0000000b001b7c82 */ /* 0x000fe20008000000 */
[----:B------:R-:W-:Y:S01]  /*11430*/  UMOV UR28, UR20 ;  /* 0x00000014001c7c82 */ /* 0x000fe20008000000 */
[----:B------:R-:W-:Y:S01]  /*11440*/  UMOV UR29, UR21 ;  /* 0x00000015001d7c82 */ /* 0x000fe20008000000 */
[----:B------:R-:W-:Y:S01]  /*11450*/  UMOV UR25, UR9 ;  /* 0x0000000900197c82 */ /* 0x000fe20008000000 */
[----:B------:R-:W-:Y:S01]  /*11460*/  UMOV UR18, 0xa0 ;  /* 0x000000a000127882 */ /* 0x000fe20000000000 */
[----:B------:R2:W-:Y:S01]  /*11470*/  UTMALDG.4D [UR40], [UR6], desc[UR14] ;  /* 0x00000e28060075b4 */ /* 0x0005e20008019000 */
[----:B------:R-:W-:Y:S01]  /*11480*/  UMOV UR19, UR11 ;  /* 0x0000000b00137c82 */ /* 0x000fe20008000000 */
[----:B------:R-:W-:Y:S01]  /*11490*/  UMOV UR17, UR9 ;  /* 0x0000000900117c82 */ /* 0x000fe20008000000 */
[----:B-1----:R-:W-:Y:S01]  /*114a0*/  UIADD3 UR8, UR8, 0x3000, URZ ;  /* 0x0000300008087890 */ /* 0x002fe2000fffe03f */
[----:B------:R-:W-:Y:S01]  /*114b0*/  UMOV UR10, 0xc0 ;  /* 0x000000c0000a7882 */ /* 0x000fe20000000000 */
[----:B------:R2:W-:Y:S01]  /*114c0*/  UTMALDG.4D [UR32], [UR6], desc[UR14] ;  /* 0x00000e20060075b4 */ /* 0x0005e20008019000 */
[----:B------:R2:W-:Y:S01]  /*114d0*/  UTMALDG.4D [UR24], [UR6], desc[UR14] ;  /* 0x00000e18060075b4 */ /* 0x0005e20008019000 */
[----:B------:R2:W-:Y:S05]  /*114e0*/  UTMALDG.4D [UR16], [UR6], desc[UR14] ;  /* 0x00000e10060075b4 */ /* 0x0005ea0008019000 */
[----:B------:R2:W-:Y:S02]  /*114f0*/  UTMALDG.4D [UR8], [UR6], desc[UR14] ;  /* 0x00000e08060075b4 */ /* 0x0005e40008019000 */
[----:B--2---:R-:W-:Y:S01]  /*11500*/  NOP ;  /* 0x0000000000007918 */ /* 0x004fe20000000000 */
.L_x_80:
[----:B-1-3--:R-:W-:Y:S05]  /*11510*/  BSYNC B0 ;  /* 0x0000000000007941 */ /* 0x00afea0003800000 */
.L_x_79:
[----:B------:R-:W1:Y:S01]  /*11520*/  LDC R3, c[0x0][0x28c] ;  /* 0x0000a300ff037b82 */ /* 0x000e620000000800 */
[----:B------:R-:W-:Y:S01]  /*11530*/  BSSY B0, `(.L_x_84) ;  /* 0x0000049000007945 */ /* 0x000fe20003800000 */
[----:B-1----:R-:W-:-:S13]  /*11540*/  ISETP.GT.AND P4, PT, R3, RZ, P3 ;  /* 0x000000ff0300720c */ /* 0x002fda0001f84270 */
[----:B------:R-:W-:Y:S05]  /*11550*/  @!P4 BRA `(.L_x_85) ;  /* 0x000000040018c947 */ /* 0x000fea0003800000 */
[----:B------:R-:W1:Y:S01]  /*11560*/  S2R R5, SR_CgaCtaId ;  /* 0x0000000000057919 */ /* 0x000e620000008800 */
[----:B------:R-:W-:-:S04]  /*11570*/  MOV R2, 0x400 ;  /* 0x0000040000027802 */ /* 0x000fc80000000f00 */
[----:B-1----:R-:W-:Y:S01]  /*11580*/  LEA R5, R5, R2, 0x18 ;  /* 0x0000000205057211 */ /* 0x002fe200078ec0ff */
[----:B------:R-:W-:-:S05]  /*11590*/  IMAD.MOV.U32 R2, RZ, RZ, 0x1 ;  /* 0x00000001ff027424 */ /* 0x000fca00078e00ff */
[----:B------:R-:W-:-:S04]  /*115a0*/  SHF.L.U32 R2, R2, 0x1f, RZ ;  /* 0x0000001f02027819 */ /* 0x000fc800000006ff */
[----:B------:R-:W1:Y:S02]  /*115b0*/  SYNCS.PHASECHK.TRANS64.TRYWAIT P0, [R5+URZ+0x2a028], R2 ;  /* 0x02a02802050075a7 */ /* 0x000e64000800017f */
[----:B-1----:R-:W-:Y:S05]  /*115c0*/  @!P0 BRA `(.L_x_86) ;  /* 0x0000001400d48947 */ /* 0x002fea0003800000 */
.L_x_119:
[----:B------:R-:W-:Y:S01]  /*115d0*/  ULOP3.LUT UR5, UR4, 0x2, URZ, 0xfc, !UPT ;  /* 0x0000000204057892 */ /* 0x000fe2000f8efc3f */
[----:B-1----:R-:W-:-:S03]  /*115e0*/  @P2 MOV R2, 0x7000 ;  /* 0x0000700000022802 */ /* 0x002fc60000000f00 */
[----:B------:R-:W-:Y:S01]  /*115f0*/  UPRMT UR5, UR5, 0x9910, URZ ;  /* 0x0000991005057896 */ /* 0x000fe2000800003f */
[----:B------:R1:W-:Y:S03]  /*11600*/  @P2 SYNCS.ARRIVE.TRANS64 RZ, [R5+URZ+0x2a000], R2 ;  /* 0x02a0000205ff29a7 */ /* 0x0003e6000800003f */
[----:B------:R-:W-:-:S06]  /*11610*/  UISETP.NE.AND UP0, UPT, UR5, 0x2, UPT ;  /* 0x000000020500788c */ /* 0x000fcc000bf05270 */
[----:B------:R-:W-:-:S13]  /*11620*/  PLOP3.LUT P0, PT, PT, PT, UP0, 0x80, 0x0 ;  /* 0x000000000000781c */ /* 0x000fda0003f0f008 */
[----:B-1----:R-:W-:Y:S05]  /*11630*/  @P0 BRA `(.L_x_87) ;  /* 0x0000000000040947 */ /* 0x002fea0003800000 */
[----:B------:R-:W-:Y:S01]  /*11640*/  BPT.TRAP 0x1 ;  /* 0x000000040000795c */ /* 0x000fe20000300000 */
.L_x_87:
[----:B------:R-:W-:-:S04]  /*11650*/  LOP3.LUT P0, RZ, R0, 0x1f, RZ, 0xc0, !PT ;  /* 0x0000001f00ff7812 */ /* 0x000fc8000780c0ff */
[----:B------:R-:W-:-:S13]  /*11660*/  PLOP3.LUT P0, PT, P0, P2, PT, 0x2a, 0x0 ;  /* 0x000000000000781c */ /* 0x000fda0000704572 */
[----:B------:R-:W-:Y:S05]  /*11670*/  @P0 BRA `(.L_x_88) ;  /* 0x0000000000040947 */ /* 0x000fea0003800000 */
[----:B------:R-:W-:Y:S01]  /*11680*/  BPT.TRAP 0x1 ;  /* 0x000000040000795c */ /* 0x000fe20000300000 */
.L_x_88:
        /* <DEDUP_REMOVED lines=8> */
[----:B------:R-:W-:Y:S01]  /*11710*/  UMOV UR19, URZ ;  /* 0x0000003f00137c82 */ /* 0x000fe20008000000 */
[----:B------:R-:W-:Y:S01]  /*11720*/  UMOV UR58, 0x20 ;  /* 0x00000020003a7882 */ /* 0x000fe20000000000 */
[----:B------:R-:W-:Y:S01]  /*11730*/  UMOV UR60, UR20 ;  /* 0x00000014003c7c82 */ /* 0x000fe20008000000 */
[----:B------:R-:W-:-:S02]  /*11740*/  UMOV UR61, UR21 ;  /* 0x00000015003d7c82 */ /* 0x000fc40008000000 */
[----:B------:R-:W-:Y:S02]  /*11750*/  UIADD3 UR16, UR5, 0x7000, URZ ;  /* 0x0000700005107890 */ /* 0x000fe4000fffe03f */
[----:B------:R-:W-:Y:S02]  /*11760*/  UIADD3 UR17, UR5, 0x2a000, URZ ;  /* 0x0002a00005117890 */ /* 0x000fe4000fffe03f */
[----:B------:R-:W-:Y:S02]  /*11770*/  UIADD3 UR56, UR5, 0x8000, URZ ;  /* 0x0000800005387890 */ /* 0x000fe4000fffe03f */
[----:B------:R-:W-:Y:S02]  /*11780*/  UIADD3 UR48, UR5, 0x9000, URZ ;  /* 0x0000900005307890 */ /* 0x000fe4000fffe03f */
[----:B------:R-:W-:Y:S02]  /*11790*/  UIADD3 UR40, UR5, 0xa000, URZ ;  /* 0x0000a00005287890 */ /* 0x000fe4000fffe03f */
[----:B------:R-:W-:Y:S01]  /*117a0*/  UIADD3 UR32, UR5, 0xb000, URZ ;  /* 0x0000b00005207890 */ /* 0x000fe2000fffe03f */
[----:B------:R1:W-:Y:S01]  /*117b0*/  UTMALDG.4D [UR16], [UR6], desc[UR8] ;  /* 0x00000810060075b4 */ /* 0x0003e20008019000 */
[----:B------:R-:W-:Y:S01]  /*117c0*/  UIADD3 UR24, UR5, 0xc000, URZ ;  /* 0x0000c00005187890 */ /* 0x000fe2000fffe03f */
        /* <DEDUP_REMOVED lines=10> */
[----:B------:R2:W-:Y:S01]  /*11870*/  UTMALDG.4D [UR56], [UR6], desc[UR8] ;  /* 0x00000838060075b4 */ /* 0x0005e20008019000 */
[----:B------:R-:W-:Y:S01]  /*11880*/  UMOV UR43, UR19 ;  /* 0x00000013002b7c82 */ /* 0x000fe20008000000 */
[----:B------:R-:W-:Y:S01]  /*11890*/  UMOV UR41, UR17 ;  /* 0x0000001100297c82 */ /* 0x000fe20008000000 */
[----:B------:R-:W-:Y:S01]  /*118a0*/  UMOV UR34, 0x80 ;  /* 0x0000008000227882 */ /* 0x000fe20000000000 */
[----:B------:R-:W-:Y:S01]  /*118b0*/  UMOV UR36, UR20 ;  /* 0x0000001400247c82 */ /* 0x000fe20008000000 */
[----:B------:R-:W-:Y:S01]  /*118c0*/  UMOV UR37, UR21 ;  /* 0x0000001500257c82 */ /* 0x000fe20008000000 */
[----:B------:R-:W-:Y:S01]  /*118d0*/  UMOV UR35, UR19 ;  /* 0x0000001300237c82 */ /* 0x000fe20008000000 */
[----:B------:R-:W-:Y:S01]  /*118e0*/  UMOV UR33, UR17 ;  /* 0x0000001100217c82 */ /* 0x000fe20008000000 */
[----:B------:R2:W-:Y:S01]  /*118f0*/  UTMALDG.4D [UR48], [UR6], desc[UR8] ;  /* 0x00000830060075b4 */ /* 0x0005e20008019000 */
[----:B------:R-:W-:Y:S01]  /*11900*/  UMOV UR26, 0xa0 ;  /* 0x000000a0001a7882 */ /* 0x000fe20000000000 */
[----:B------:R-:W-:Y:S01]  /*11910*/  UMOV UR28, UR20 ;  /* 0x00000014001c7c82 */ /* 0x000fe20008000000 */
[----:B------:R-:W-:Y:S01]  /*11920*/  UMOV UR29, UR21 ;  /* 0x00000015001d7c82 */ /* 0x000fe20008000000 */
[----:B------:R-:W-:Y:S01]  /*11930*/  UMOV UR27, UR19 ;  /* 0x00000013001b7c82 */ /* 0x000fe20008000000 */
[----:B-1----:R-:W-:Y:S01]  /*11940*/  UIADD3 UR16, UR5, 0xd000, URZ ;  /* 0x0000d00005107890 */ /* 0x002fe2000fffe03f */
[----:B------:R-:W-:Y:S01]  /*11950*/  UMOV UR25, UR17 ;  /* 0x0000001100197c82 */ /* 0x000fe20008000000 */
[----:B------:R2:W-:Y:S01]  /*11960*/  UTMALDG.4D [UR40], [UR6], desc[UR8] ;  /* 0x00000828060075b4 */ /* 0x0005e20008019000 */
[----:B------:R-:W-:Y:S01]  /*11970*/  UMOV UR18, 0xc0 ;  /* 0x000000c000127882 */ /* 0x000fe20000000000 */
[----:B------:R2:W-:Y:S01]  /*11980*/  UTMALDG.4D [UR32], [UR6], desc[UR8] ;  /* 0x00000820060075b4 */ /* 0x0005e20008019000 */
[----:B------:R2:W-:Y:S04]  /*11990*/  UTMALDG.4D [UR24], [UR6], desc[UR8] ;  /* 0x00000818060075b4 */ /* 0x0005e80008019000 */
[----:B------:R2:W-:Y:S02]  /*119a0*/  UTMALDG.4D [UR16], [UR6], desc[UR8] ;  /* 0x00000810060075b4 */ /* 0x0005e40008019000 */
[----:B--2---:R-:W-:Y:S01]  /*119b0*/  NOP ;  /* 0x0000000000007918 */ /* 0x004fe20000000000 */
.L_x_85:
[----:B------:R-:W-:Y:S05]  /*119c0*/  BSYNC B0 ;  /* 0x0000000000007941 */ /* 0x000fea0003800000 */
.L_x_84:
[----:B------:R-:W-:Y:S04]  /*119d0*/  BSSY B0, `(.L_x_89) ;  /* 0x000004b000007945 */ /* 0x000fe80003800000 */
[----:B------:R-:W-:Y:S05]  /*119e0*/  @!P3 BRA `(.L_x_90) ;  /* 0x000000040024b947 */ /* 0x000fea0003800000 */
[----:B------:R-:W1:Y:S01]  /*119f0*/  S2R R6, SR_CgaCtaId ;  /* 0x0000000000067919 */ /* 0x000e620000008800 */
[----:B------:R-:W-:-:S04]  /*11a00*/  MOV R5, 0x400 ;  /* 0x0000040000057802 */ /* 0x000fc80000000f00 */
[----:B-1----:R-:W-:Y:S01]  /*11a10*/  LEA R7, R6, R5, 0x18 ;  /* 0x0000000506077211 */ /* 0x002fe200078ec0ff */
[----:B------:R-:W-:-:S04]  /*11a20*/  IMAD.MOV.U32 R6, RZ, RZ, 0x1 ;  /* 0x00000001ff067424 */ /* 0x000fc800078e00ff */
[----:B------:R-:W-:Y:S01]  /*11a30*/  IMAD R5, R4, 0x8, R7 ;  /* 0x0000000804057824 */ /* 0x000fe200078e0207 */
[----:B------:R-:W-:-:S04]  /*11a40*/  SHF.L.U32 R6, R6, 0x1f, RZ ;  /* 0x0000001f06067819 */ /* 0x000fc800000006ff */
[----:B------:R-:W1:Y:S02]  /*11a50*/  SYNCS.PHASECHK.TRANS64.TRYWAIT P0, [R5+URZ+0x2a060], R6 ;  /* 0x02a06006050075a7 */ /* 0x000e64000800017f */
[----:B-1----:R-:W-:Y:S05]  /*11a60*/  @!P0 BRA `(.L_x_91) ;  /* 0x0000001000c08947 */ /* 0x002fea0003800000 */
.L_x_120:
[----:B------:R-:W-:Y:S01]  /*11a70*/  ULOP3.LUT UR5, UR4, 0x2, URZ, 0xfc, !UPT ;  /* 0x0000000204057892 */ /* 0x000fe2000f8efc3f */
[----:B-1----:R-:W-:-:S03]  /*11a80*/  @P2 IMAD.MOV.U32 R6, RZ, RZ, 0x3800 ;  /* 0x00003800ff062424 */ /* 0x002fc600078e00ff */
[----:B------:R-:W-:Y:S01]  /*11a90*/  UPRMT UR5, UR5, 0x9910, URZ ;  /* 0x0000991005057896 */ /* 0x000fe2000800003f */
[----:B------:R1:W-:Y:S03]  /*11aa0*/  @P2 SYNCS.ARRIVE.TRANS64 RZ, [R5+URZ+0x2a050], R6 ;  /* 0x02a0500605ff29a7 */ /* 0x0003e6000800003f */
[----:B------:R-:W-:-:S06]  /*11ab0*/  UISETP.NE.AND UP0, UPT, UR5, 0x2, UPT ;  /* 0x000000020500788c */ /* 0x000fcc000bf05270 */
[----:B------:R-:W-:-:S13]  /*11ac0*/  PLOP3.LUT P0, PT, PT, PT, UP0, 0x80, 0x0 ;  /* 0x000000000000781c */ /* 0x000fda0003f0f008 */
[----:B-1----:R-:W-:Y:S05]  /*11ad0*/  @P0 BRA `(.L_x_92) ;  /* 0x0000000000040947 */ /* 0x002fea0003800000 */
[----:B------:R-:W-:Y:S01]  /*11ae0*/  BPT.TRAP 0x1 ;  /* 0x000000040000795c */ /* 0x000fe20000300000 */
.L_x_92:
[----:B------:R-:W-:-:S04]  /*11af0*/  LOP3.LUT P0, RZ, R0, 0x1f, RZ, 0xc0, !PT ;  /* 0x0000001f00ff7812 */ /* 0x000fc8000780c0ff */
[----:B------:R-:W-:-:S13]  /*11b00*/  PLOP3.LUT P0, PT, P0, P2, PT, 0x2a, 0x0 ;  /* 0x000000000000781c */ /* 0x000fda0000704572 */
[----:B------:R-:W-:Y:S05]  /*11b10*/  @P0 BRA `(.L_x_93) ;  /* 0x0000000000040947 */ /* 0x000fea0003800000 */
[----:B------:R-:W-:Y:S01]  /*11b20*/  BPT.TRAP 0x1 ;  /* 0x000000040000795c */ /* 0x000fe20000300000 */
.L_x_93:
[----:B------:R-:W-:Y:S01]  /*11b30*/  R2UR UR56, R4 ;  /* 0x00000000043872ca */ /* 0x000fe200000e0000 */
[----:B------:R-:W-:Y:S01]  /*11b40*/  ULDC.64 UR8, c[0x0][0x198] ;  /* 0x0000660000087ab9 */ /* 0x000fe20000000a00 */
[----:B------:R-:W-:Y:S01]  /*11b50*/  R2UR UR5, R7 ;  /* 0x00000000070572ca */ /* 0x000fe200000e0000 */
[----:B------:R-:W-:Y:S01]  /*11b60*/  UIADD3 UR8, UP0, UR8, 0xf0, URZ ;  /* 0x000000f008087890 */ /* 0x000fe2000ff1e03f */
[----:B------:R-:W-:Y:S01]  /*11b70*/  R2UR UR59, R8 ;  /* 0x00000000083b72ca */ /* 0x000fe200000e0000 */
[----:B------:R-:W-:Y:S01]  /*11b80*/  UMOV UR6, 0x0 ;  /* 0x0000000000067882 */ /* 0x000fe20000000000 */
[----:B------:R-:W-:Y:S01]  /*11b90*/  R2UR UR57, R5 ;  /* 0x00000000053972ca */ /* 0x000fe200000e0000 */
[----:B------:R-:W-:Y:S01]  /*11ba0*/  UIADD3.X UR9, URZ, UR9, URZ, UP0, !UPT ;  /* 0x000000093f097290 */ /* 0x000fe200087fe43f */
[----:B------:R-:W-:Y:S01]  /*11bb0*/  UMOV UR7, 0x10000000 ;  /* 0x1000000000077882 */ /* 0x000fe20000000000 */
[----:B------:R-:W-:Y:S01]  /*11bc0*/  UMOV UR58, URZ ;  /* 0x0000003f003a7c82 */ /* 0x000fe20008000000 */
[----:B------:R-:W-:Y:S01]  /*11bd0*/  UMOV UR60, UR20 ;  /* 0x00000014003c7c82 */ /* 0x000fe20008000000 */
[----:B------:R-:W-:Y:S01]  /*11be0*/  UMOV UR61, UR21 ;  /* 0x00000015003d7c82 */ /* 0x000fe20008000000 */
[----:B------:R-:W-:Y:S01]  /*11bf0*/  UMOV UR50, 0x20 ;  /* 0x0000002000327882 */ /* 0x000fe20000000000 */
[----:B------:R-:W-:-:S02]  /*11c00*/  UMOV UR52, UR20 ;  /* 0x0000001400347c82 */ /* 0x000fc40008000000 */
[----:B------:R-:W-:Y:S02]  /*11c10*/  UIMAD UR56, UR56, 0x3800, UR5 ;  /* 0x00003800383878a4 */ /* 0x000fe4000f8e0205 */
[----:B------:R-:W-:Y:S02]  /*11c20*/  UIADD3 UR59, UR11, UR59, URZ ;  /* 0x0000003b0b3b7290 */ /* 0x000fe4000fffe03f */
[----:B------:R-:W-:Y:S02]  /*11c30*/  UIADD3 UR57, UR57, 0x2a050, URZ ;  /* 0x0002a05039397890 */ /* 0x000fe4000fffe03f */
[----:B------:R-:W-:Y:S02]  /*11c40*/  UIADD3 UR48, UR56, 0x800, URZ ;  /* 0x0000080038307890 */ /* 0x000fe4000fffe03f */
[----:B------:R-:W-:Y:S01]  /*11c50*/  UIADD3 UR16, UR56, 0x1000, URZ ;  /* 0x0000100038107890 */ /* 0x000fe2000fffe03f */
[----:B------:R-:W-:Y:S02]  /*11c60*/  UMOV UR53, UR21 ;  /* 0x0000001500357c82 */ /* 0x000fe40008000000 */
[----:B------:R-:W-:Y:S01]  /*11c70*/  UMOV UR49, UR57 ;  /* 0x0000003900317c82 */ /* 0x000fe20008000000 */
[----:B------:R-:W-:Y:S01]  /*11c80*/  UMOV UR51, UR59 ;  /* 0x0000003b00337c82 */ /* 0x000fe20008000000 */
[----:B------:R-:W-:Y:S01]  /*11c90*/  UMOV UR18, 0x40 ;  /* 0x0000004000127882 */ /* 0x000fe20000000000 */
[----:B------:R-:W-:Y:S01]  /*11ca0*/  UMOV UR17, UR57 ;  /* 0x0000003900117c82 */ /* 0x000fe20008000000 */
[----:B------:R-:W-:Y:S01]  /*11cb0*/  UMOV UR19, UR59 ;  /* 0x0000003b00137c82 */ /* 0x000fe20008000000 */
[----:B------:R-:W-:Y:S01]  /*11cc0*/  UTMALDG.4D [UR56], [UR8], desc[UR6] ;  /* 0x00000638080075b4 */ /* 0x000fe20008019000 */
[----:B------:R-:W-:-:S02]  /*11cd0*/  UIADD3 UR40, UR56, 0x1800, URZ ;  /* 0x0000180038287890 */ /* 0x000fc4000fffe03f */
[----:B------:R-:W-:Y:S02]  /*11ce0*/  UIADD3 UR32, UR56, 0x2000, URZ ;  /* 0x0000200038207890 */ /* 0x000fe4000fffe03f */
[----:B------:R-:W-:Y:S01]  /*11cf0*/  UIADD3 UR24, UR56, 0x2800, URZ ;  /* 0x0000280038187890 */ /* 0x000fe2000fffe03f */
[----:B------:R-:W-:Y:S01]  /*11d00*/  UMOV UR42, 0x60 ;  /* 0x00000060002a7882 */ /* 0x000fe20000000000 */
[----:B------:R-:W-:Y:S01]  /*11d10*/  UTMALDG.4D [UR48], [UR8], desc[UR6] ;  /* 0x00000630080075b4 */ /* 0x000fe20008019000 */
        /* <DEDUP_REMOVED lines=16> */
[----:B------:R2:W-:Y:S01]  /*11e20*/  UTMALDG.4D [UR32], [UR8], desc[UR6] ;  /* 0x00000620080075b4 */ /* 0x0005e20008019000 */
[----:B------:R2:W-:Y:S01]  /*11e30*/  UTMALDG.4D [UR24], [UR8], desc[UR6] ;  /* 0x00000618080075b4 */ /* 0x0005e20008019000 */
[----:B-1----:R-:W-:Y:S01]  /*11e40*/  UIADD3 UR16, UR56, 0x3000, URZ ;  /* 0x0000300038107890 */ /* 0x002fe2000fffe03f */
[----:B------:R-:W-:-:S08]  /*11e50*/  UMOV UR18, 0xc0 ;  /* 0x000000c000127882 */ /* 0x000fd00000000000 */
[----:B------:R2:W-:Y:S02]  /*11e60*/  UTMALDG.4D [UR16], [UR8], desc[UR6] ;  /* 0x00000610080075b4 */ /* 0x0005e40008019000 */
[----:B--2---:R-:W-:Y:S01]  /*11e70*/  NOP ;  /* 0x0000000000007918 */ /* 0x004fe20000000000 */
.L_x_90:
[----:B------:R-:W-:Y:S05]  /*11e80*/  BSYNC B0 ;  /* 0x0000000000007941 */ /* 0x000fea0003800000 */
.L_x_89:
[----:B------:R-:W-:Y:S01]  /*11e90*/  BSSY B0, `(.L_x_94) ;  /* 0x0000027000007945 */ /* 0x000fe20003800000 */
[----:B------:R-:W-:-:S03]  /*11ea0*/  MOV R8, RZ ;  /* 0x000000ff00087202 */ /* 0x000fc60000000f00 */
[----:B------:R-:W-:Y:S05]  /*11eb0*/  @!P4 BRA `(.L_x_95) ;  /* 0x000000000090c947 */ /* 0x000fea0003800000 */
[----:B------:R-:W1:Y:S01]  /*11ec0*/  S2R R5, SR_CgaCtaId ;  /* 0x0000000000057919 */ /* 0x000e620000008800 */
[----:B------:R-:W-:Y:S01]  /*11ed0*/  MOV R4, 0x400 ;  /* 0x0000040000047802 */ /* 0x000fe20000000f00 */
[----:B------:R-:W-:-:S05]  /*11ee0*/  IMAD.MOV.U32 R7, RZ, RZ, 0x1 ;  /* 0x00000001ff077424 */ /* 0x000fca00078e00ff */
[----:B------:R-:W-:Y:S02]  /*11ef0*/  SHF.L.U32 R7, R7, 0x1f, RZ ;  /* 0x0000001f07077819 */ /* 0x000fe400000006ff */
[----:B-1----:R-:W-:-:S05]  /*11f00*/  LEA R5, R5, R4, 0x18 ;  /* 0x0000000405057211 */ /* 0x002fca00078ec0ff */
[----:B------:R-:W-:-:S04]  /*11f10*/  IMAD R4, R2, 0x8, R5 ;  /* 0x0000000802047824 */ /* 0x000fc800078e0205 */
[----:B------:R-:W1:Y:S02]  /*11f20*/  SYNCS.PHASECHK.TRANS64.TRYWAIT P0, [R4+URZ+0x2a028], R7 ;  /* 0x02a02807040075a7 */ /* 0x000e64000800017f */
[----:B-1----:R-:W-:Y:S05]  /*11f30*/  @!P0 BRA `(.L_x_96) ;  /* 0x0000000c00a08947 */ /* 0x002fea0003800000 */
.L_x_121:
        /* <DEDUP_REMOVED lines=8> */
.L_x_97:
[----:B------:R-:W-:-:S04]  /*11fc0*/  LOP3.LUT P0, RZ, R0, 0x1f, RZ, 0xc0, !PT ;  /* 0x0000001f00ff7812 */ /* 0x000fc8000780c0ff */
[----:B------:R-:W-:-:S13]  /*11fd0*/  PLOP3.LUT P0, PT, P0, P2, PT, 0x2a, 0x0 ;  /* 0x000000000000781c */ /* 0x000fda0000704572 */
[----:B------:R-:W-:Y:S05]  /*11fe0*/  @P0 BRA `(.L_x_98) ;  /* 0x0000000000040947 */ /* 0x000fea0003800000 */
[----:B------:R-:W-:Y:S01]  /*11ff0*/  BPT.TRAP 0x1 ;  /* 0x000000040000795c */ /* 0x000fe20000300000 */
.L_x_98:
[----:B------:R-:W-:Y:S01]  /*12000*/  IMAD R5, R2, 0x7000, R5 ;  /* 0x0000700002057824 */ /* 0x000fe200078e0205 */
[----:B------:R-:W-:Y:S01]  /*12010*/  R2UR UR17, R4 ;  /* 0x00000000041172ca */ /* 0x000fe200000e0000 */
[----:B------:R-:W-:Y:S01]  /*12020*/  ULDC.64 UR6, c[0x0][0x198] ;  /* 0x0000660000067ab9 */ /* 0x000fe20000000a00 */
[----:B------:R-:W-:Y:S01]  /*12030*/  UMOV UR8, 0x0 ;  /* 0x0000000000087882 */ /* 0x000fe20000000000 */
[----:B------:R-:W-:Y:S01]  /*12040*/  UIADD3 UR6, UP0, UR6, 0x2f0, URZ ;  /* 0x000002f006067890 */ /* 0x000fe2000ff1e03f */
[----:B------:R-:W-:Y:S01]  /*12050*/  R2UR UR16, R5 ;  /* 0x00000000051072ca */ /* 0x000fe200000e0000 */
[----:B------:R-:W-:Y:S01]  /*12060*/  UMOV UR9, 0x10000000 ;  /* 0x1000000000097882 */ /* 0x000fe20000000000 */
[----:B------:R-:W-:Y:S01]  /*12070*/  UMOV UR18, URZ ;  /* 0x0000003f00127c82 */ /* 0x000fe20008000000 */
[----:B------:R-:W-:Y:S01]  /*12080*/  UIADD3.X UR7, URZ, UR7, URZ, UP0, !UPT ;  /* 0x000000073f077290 */ /* 0x000fe200087fe43f */
[----:B------:R-:W-:Y:S01]  /*12090*/  VIADD R2, R2, 0x1 ;  /* 0x0000000102027836 */ /* 0x000fe20000000000 */
[----:B------:R-:W-:Y:S01]  /*120a0*/  UMOV UR19, URZ ;  /* 0x0000003f00137c82 */ /* 0x000fe20008000000 */
[----:B------:R-:W-:-:S03]  /*120b0*/  MOV R8, 0x1 ;  /* 0x0000000100087802 */ /* 0x000fc60000000f00 */
[----:B------:R-:W-:-:S04]  /*120c0*/  UIADD3 UR17, UR17, 0x2a000, URZ ;  /* 0x0002a00011117890 */ /* 0x000fc8000fffe03f */
[----:B------:R-:W-:-:S09]  /*120d0*/  UIADD3 UR16, UR16, 0x7000, URZ ;  /* 0x0000700010107890 */ /* 0x000fd2000fffe03f */
[----:B------:R1:W-:Y:S02]  /*120e0*/  UTMALDG.4D [UR16], [UR6], desc[UR8] ;  /* 0x00000810060075b4 */ /* 0x0003e40008019000 */
[----:B-1----:R-:W-:Y:S01]  /*120f0*/  NOP ;  /* 0x0000000000007918 */ /* 0x002fe20000000000 */
.L_x_95:
[----:B------:R-:W-:Y:S05]  /*12100*/  BSYNC B0 ;  /* 0x0000000000007941 */ /* 0x000fea0003800000 */
.L_x_94:
[----:B------:R-:W-:-:S13]  /*12110*/  ISETP.GE.AND P0, PT, R3, 0x81, PT ;  /* 0x000000810300780c */ /* 0x000fda0003f06270 */
[----:B------:R-:W-:Y:S05]  /*12120*/  @!P0 EXIT ;  /* 0x000000000000894d */ /* 0x000fea0003800000 */
[----:B------:R-:W-:Y:S01]  /*12130*/  VIADD R3, R3, 0x7f ;  /* 0x0000007f03037836 */ /* 0x000fe20000000000 */
[----:B------:R-:W-:Y:S01]  /*12140*/  LOP3.LUT P0, RZ, R0, 0x1f, RZ, 0xc0, !PT ;  /* 0x0000001f00ff7812 */ /* 0x000fe2000780c0ff */
[----:B------:R-:W-:Y:S03]  /*12150*/  BSSY B0, `(.L_x_99) ;  /* 0x0000080000007945 */ /* 0x000fe60003800000 */
[----:B------:R-:W-:Y:S02]  /*12160*/  SHF.R.S32.HI R0, RZ, 0x1f, R3 ;  /* 0x0000001fff007819 */ /* 0x000fe40000011403 */
[----:B------:R-:W-:Y:S02]  /*12170*/  PLOP3.LUT P0, PT, P0, P2, PT, 0x2a, 0x0 ;  /* 0x000000000000781c */ /* 0x000fe40000704572 */
[----:B------:R-:W-:Y:S01]  /*12180*/  LEA.HI R0, R0, R3, RZ, 0x7 ;  /* 0x0000000300007211 */ /* 0x000fe200078f38ff */
[----:B------:R-:W-:-:S03]  /*12190*/  IMAD.U32 R3, RZ, RZ, UR4 ;  /* 0x00000004ff037e24 */ /* 0x000fc6000f8e00ff */
[----:B------:R-:W-:Y:S02]  /*121a0*/  SHF.R.S32.HI R4, RZ, 0x7, R0 ;  /* 0x00000007ff047819 */ /* 0x000fe40000011400 */
[----:B------:R-:W-:Y:S01]  /*121b0*/  LOP3.LUT R0, R3, 0x2, RZ, 0xfc, !PT ;  /* 0x0000000203007812 */ /* 0x000fe200078efcff */
[----:B------:R-:W-:Y:S02]  /*121c0*/  IMAD.MOV.U32 R3, RZ, RZ, 0x1 ;  /* 0x00000001ff037424 */ /* 0x000fe400078e00ff */
[----:B------:R-:W-:-:S07]  /*121d0*/  IMAD.SHL.U32 R4, R4, 0x2, RZ ;  /* 0x0000000204047824 */ /* 0x000fce00078e00ff */
.L_x_110:
[----:B------:R-:W-:Y:S04]  /*121e0*/  BSSY B1, `(.L_x_100) ;  /* 0x000004b000017945 */ /* 0x000fe80003800000 */
[----:B------:R-:W-:Y:S05]  /*121f0*/  @!P3 BRA `(.L_x_101) ;  /* 0x000000040024b947 */ /* 0x000fea0003800000 */
[----:B------:R-:W1:Y:S01]  /*12200*/  S2R R6, SR_CgaCtaId ;  /* 0x0000000000067919 */ /* 0x000e620000008800 */
[----:B------:R-:W-:-:S04]  /*12210*/  MOV R5, 0x400 ;  /* 0x0000040000057802 */ /* 0x000fc80000000f00 */
[----:B-1----:R-:W-:Y:S02]  /*12220*/  LEA R7, R6, R5, 0x18 ;  /* 0x0000000506077211 */ /* 0x002fe400078ec0ff */
[----:B------:R-:W-:Y:S02]  /*12230*/  SHF.L.U32 R5, R3, 0x1f, RZ ;  /* 0x0000001f03057819 */ /* 0x000fe400000006ff */
[----:B------:R-:W-:-:S04]  /*12240*/  LEA R6, R2, R7, 0x3 ;  /* 0x0000000702067211 */ /* 0x000fc800078e18ff */
[----:B------:R-:W1:Y:S02]  /*12250*/  SYNCS.PHASECHK.TRANS64.TRYWAIT P4, [R6+URZ+0x2a028], R5 ;  /* 0x02a02805060075a7 */ /* 0x000e64000808017f */
[----:B-1----:R-:W-:Y:S05]  /*12260*/  @!P4 BRA `(.L_x_102) ;  /* 0x0000000800e8c947 */ /* 0x002fea0003800000 */
.L_x_122:
[----:B-1----:R-:W-:-:S04]  /*12270*/  @P2 IMAD.MOV.U32 R5, RZ, RZ, 0x7000 ;  /* 0x00007000ff052424 */ /* 0x002fc800078e00ff */
[----:B------:R1:W-:Y:S02]  /*12280*/  @P2 SYNCS.ARRIVE.TRANS64 RZ, [R6+URZ+0x2a000], R5 ;  /* 0x02a0000506ff29a7 */ /* 0x0003e4000800003f */
[----:B-1----:R-:W-:-:S04]  /*12290*/  PRMT R5, R0, 0x9910, RZ ;  /* 0x0000991000057816 */ /* 0x002fc800000000ff */
[----:B------:R-:W-:-:S13]  /*122a0*/  ISETP.NE.AND P4, PT, R5, 0x2, PT ;  /* 0x000000020500780c */ /* 0x000fda0003f85270 */
[----:B------:R-:W-:Y:S05]  /*122b0*/  @P4 BRA `(.L_x_103) ;  /* 0x0000000000044947 */ /* 0x000fea0003800000 */
[----:B------:R-:W-:Y:S01]  /*122c0*/  BPT.TRAP 0x1 ;  /* 0x000000040000795c */ /* 0x000fe20000300000 */
.L_x_103:
[----:B------:R-:W-:Y:S05]  /*122d0*/  @P0 BRA `(.L_x_104) ;  /* 0x0000000000040947 */ /* 0x000fea0003800000 */
[----:B------:R-:W-:Y:S01]  /*122e0*/  BPT.TRAP 0x1 ;  /* 0x000000040000795c */ /* 0x000fe20000300000 */
.L_x_104:
[----:B------:R-:W-:Y:S01]  /*122f0*/  IMAD R7, R2, 0x7000, R7 ;  /* 0x0000700002077824 */ /* 0x000fe200078e0207 */
[----:B------:R-:W-:Y:S01]  /*12300*/  R2UR UR17, R6 ;  /* 0x00000000061172ca */ /* 0x000fe200000e0000 */
[----:B------:R-:W-:Y:S01]  /*12310*/  ULDC.64 UR6, c[0x0][0x198] ;  /* 0x0000660000067ab9 */ /* 0x000fe20000000a00 */
[----:B------:R-:W-:Y:S01]  /*12320*/  R2UR UR19, R8 ;  /* 0x00000000081372ca */ /* 0x000fe200000e0000 */
[----:B------:R-:W-:Y:S01]  /*12330*/  UIADD3 UR6, UP0, UR6, 0x1f0, URZ ;  /* 0x000001f006067890 */ /* 0x000fe2000ff1e03f */
[----:B------:R-:W-:Y:S01]  /*12340*/  R2UR UR5, R7 ;  /* 0x00000000070572ca */ /* 0x000fe200000e0000 */
[----:B------:R-:W-:Y:S01]  /*12350*/  UMOV UR8, 0x0 ;  /* 0x0000000000087882 */ /* 0x000fe20000000000 */
[----:B------:R-:W-:Y:S01]  /*12360*/  UMOV UR9, 0x10000000 ;  /* 0x1000000000097882 */ /* 0x000fe20000000000 */
[----:B------:R-:W-:Y:S01]  /*12370*/  UIADD3.X UR7, URZ, UR7, URZ, UP0, !UPT ;  /* 0x000000073f077290 */ /* 0x000fe200087fe43f */
[----:B------:R-:W-:Y:S01]  /*12380*/  VIADD R5, R2, 0x1 ;  /* 0x0000000102057836 */ /* 0x000fe20000000000 */
[----:B------:R-:W-:Y:S01]  /*12390*/  UMOV UR18, URZ ;  /* 0x0000003f00127c82 */ /* 0x000fe20008000000 */
[----:B------:R-:W-:Y:S01]  /*123a0*/  UMOV UR58, 0x20 ;  /* 0x00000020003a7882 */ /* 0x000fe20000000000 */
[----:B------:R-:W-:Y:S01]  /*123b0*/  UMOV UR60, UR20 ;  /* 0x00000014003c7c82 */ /* 0x000fe20008000000 */
[----:B------:R-:W-:Y:S01]  /*123c0*/  UMOV UR61, UR21 ;  /* 0x00000015003d7c82 */ /* 0x000fe20008000000 */
[----:B------:R-:W-:Y:S01]  /*123d0*/  UIADD3 UR17, UR17, 0x2a000, URZ ;  /* 0x0002a00011117890 */ /* 0x000fe2000fffe03f */
[----:B------:R-:W-:Y:S01]  /*123e0*/  ISETP.NE.AND P4, PT, R5, 0x5, PT ;  /* 0x000000050500780c */ /* 0x000fe20003f85270 */
[----:B------:R-:W-:-:S02]  /*123f0*/  USHF.L.U32 UR19, UR19, 0x7, URZ ;  /* 0x0000000713137899 */ /* 0x000fc4000800063f */
[----:B------:R-:W-:Y:S01]  /*12400*/  UIADD3 UR16, UR5, 0x7000, URZ ;  /* 0x0000700005107890 */ /* 0x000fe2000fffe03f */
[----:B------:R-:W-:Y:S01]  /*12410*/  SEL R2, RZ, 0x1, P4 ;  /* 0x00000001ff027807 */ /* 0x000fe20002000000 */
[----:B------:R-:W-:Y:S02]  /*12420*/  UIADD3 UR56, UR5, 0x8000, URZ ;  /* 0x0000800005387890 */ /* 0x000fe4000fffe03f */
[----:B------:R-:W-:Y:S01]  /*12430*/  UIADD3 UR48, UR5, 0x9000, URZ ;  /* 0x0000900005307890 */ /* 0x000fe2000fffe03f */
[----:B------:R-:W-:Y:S01]  /*12440*/  LOP3.LUT R3, R3, R2, RZ, 0x3c, !PT ;  /* 0x0000000203037212 */ /* 0x000fe200078e3cff */
[----:B------:R-:W-:Y:S01]  /*12450*/  UIADD3 UR40, UR5, 0xa000, URZ ;  /* 0x0000a00005287890 */ /* 0x000fe2000fffe03f */
[----:B------:R-:W-:Y:S01]  /*12460*/  SEL R2, R5, RZ, P4 ;  /* 0x000000ff05027207 */ /* 0x000fe20002000000 */
        /* <DEDUP_REMOVED lines=34> */
.L_x_101:
[----:B------:R-:W-:Y:S05]  /*12690*/  BSYNC B1 ;  /* 0x0000000000017941 */ /* 0x000fea0003800000 */
.L_x_100:
[----:B------:R-:W-:Y:S01]  /*126a0*/  ISETP.LT.OR P4, PT, R4, 0x4, !P3 ;  /* 0x000000040400780c */ /* 0x000fe20005f81670 */
[----:B------:R-:W-:-:S12]  /*126b0*/  BSSY B1, `(.L_x_105) ;  /* 0x0000026000017945 */ /* 0x000fd80003800000 */
[----:B------:R-:W-:Y:S05]  /*126c0*/  @P4 BRA `(.L_x_106) ;  /* 0x0000000000904947 */ /* 0x000fea0003800000 */
[----:B------:R-:W1:Y:S01]  /*126d0*/  S2R R6, SR_CgaCtaId ;  /* 0x0000000000067919 */ /* 0x000e620000008800 */
[----:B------:R-:W-:Y:S02]  /*126e0*/  MOV R5, 0x400 ;  /* 0x0000040000057802 */ /* 0x000fe40000000f00 */
[----:B------:R-:W-:Y:S02]  /*126f0*/  SHF.L.U32 R7, R3, 0x1f, RZ ;  /* 0x0000001f03077819 */ /* 0x000fe400000006ff */
[----:B-1----:R-:W-:-:S05]  /*12700*/  LEA R5, R6, R5, 0x18 ;  /* 0x0000000506057211 */ /* 0x002fca00078ec0ff */
[----:B------:R-:W-:-:S04]  /*12710*/  IMAD R6, R2, 0x8, R5 ;  /* 0x0000000802067824 */ /* 0x000fc800078e0205 */
[----:B------:R-:W1:Y:S02]  /*12720*/  SYNCS.PHASECHK.TRANS64.TRYWAIT P4, [R6+URZ+0x2a028], R7 ;  /* 0x02a02807060075a7 */ /* 0x000e64000808017f */
[----:B-1----:R-:W-:Y:S05]  /*12730*/  @!P4 BRA `(.L_x_107) ;  /* 0x0000000400c8c947 */ /* 0x002fea0003800000 */
.L_x_123:
[----:B-1----:R-:W-:-:S04]  /*12740*/  @P1 IMAD.MOV.U32 R7, RZ, RZ, 0x7000 ;  /* 0x00007000ff071424 */ /* 0x002fc800078e00ff */
[----:B------:R1:W-:Y:S02]  /*12750*/  @P1 SYNCS.ARRIVE.TRANS64 RZ, [R6+URZ+0x2a000], R7 ;  /* 0x02a0000706ff19a7 */ /* 0x0003e4000800003f */
[----:B-1----:R-:W-:-:S04]  /*12760*/  PRMT R7, R0, 0x9910, RZ ;  /* 0x0000991000077816 */ /* 0x002fc800000000ff */
[----:B------:R-:W-:-:S13]  /*12770*/  ISETP.NE.AND P4, PT, R7, 0x2, PT ;  /* 0x000000020700780c */ /* 0x000fda0003f85270 */
[----:B------:R-:W-:Y:S05]  /*12780*/  @P4 BRA `(.L_x_108) ;  /* 0x0000000000044947 */ /* 0x000fea0003800000 */
[----:B------:R-:W-:Y:S01]  /*12790*/  BPT.TRAP 0x1 ;  /* 0x000000040000795c */ /* 0x000fe20000300000 */
.L_x_108:
[----:B------:R-:W-:Y:S05]  /*127a0*/  @P0 BRA `(.L_x_109) ;  /* 0x0000000000040947 */ /* 0x000fea0003800000 */
[----:B------:R-:W-:Y:S01]  /*127b0*/  BPT.TRAP 0x1 ;  /* 0x000000040000795c */ /* 0x000fe20000300000 */
.L_x_109:
        /* <DEDUP_REMOVED lines=9> */
[----:B------:R-:W-:Y:S01]  /*12850*/  IADD3 R2, R2, 0x1, RZ ;  /* 0x0000000102027810 */ /* 0x000fe20007ffe0ff */
[----:B------:R-:W-:Y:S01]  /*12860*/  UMOV UR19, URZ ;  /* 0x0000003f00137c82 */ /* 0x000fe20008000000 */
[----:B------:R-:W-:-:S02]  /*12870*/  VIADD R8, R8, 0x1 ;  /* 0x0000000108087836 */ /* 0x000fc40000000000 */
[C---:B------:R-:W-:Y:S01]  /*12880*/  ISETP.NE.AND P4, PT, R2.reuse, 0x5, PT ;  /* 0x000000050200780c */ /* 0x040fe20003f85270 */
[----:B------:R-:W-:Y:S02]  /*12890*/  UIADD3 UR17, UR17, 0x2a000, URZ ;  /* 0x0002a00011117890 */ /* 0x000fe4000fffe03f */
[----:B------:R-:W-:Y:S01]  /*128a0*/  USHF.L.U32 UR18, UR18, 0x7, URZ ;  /* 0x0000000712127899 */ /* 0x000fe2000800063f */
[----:B------:R-:W-:Y:S01]  /*128b0*/  SEL R6, RZ, 0x1, P4 ;  /* 0x00000001ff067807 */ /* 0x000fe20002000000 */
[----:B------:R-:W-:Y:S01]  /*128c0*/  UIADD3 UR16, UR16, 0x7000, URZ ;  /* 0x0000700010107890 */ /* 0x000fe2000fffe03f */
[----:B------:R-:W-:Y:S02]  /*128d0*/  SEL R2, R2, RZ, P4 ;  /* 0x000000ff02027207 */ /* 0x000fe40002000000 */
[----:B------:R-:W-:-:S06]  /*128e0*/  LOP3.LUT R3, R3, R6, RZ, 0x3c, !PT ;  /* 0x0000000603037212 */ /* 0x000fcc00078e3cff */
[----:B------:R1:W-:Y:S02]  /*128f0*/  UTMALDG.4D [UR16], [UR6], desc[UR8] ;  /* 0x00000810060075b4 */ /* 0x0003e40008019000 */
[----:B-1----:R-:W-:Y:S01]  /*12900*/  NOP ;  /* 0x0000000000007918 */ /* 0x002fe20000000000 */
.L_x_106:
[----:B------:R-:W-:Y:S05]  /*12910*/  BSYNC B1 ;  /* 0x0000000000017941 */ /* 0x000fea0003800000 */
.L_x_105:
[C---:B------:R-:W-:Y:S01]  /*12920*/  ISETP.GT.AND P4, PT, R4.reuse, 0x4, PT ;  /* 0x000000040400780c */ /* 0x040fe20003f84270 */
[----:B------:R-:W-:-:S12]  /*12930*/  VIADD R4, R4, 0xfffffffe ;  /* 0xfffffffe04047836 */ /* 0x000fd80000000000 */
[----:B------:R-:W-:Y:S05]  /*12940*/  @P4 BRA `(.L_x_110) ;  /* 0xfffffff800244947 */ /* 0x000fea000383ffff */
[----:B------:R-:W-:Y:S05]  /*12950*/  BSYNC B0 ;  /* 0x0000000000007941 */ /* 0x000fea0003800000 */
.L_x_99:
[----:B------:R-:W-:Y:S05]  /*12960*/  EXIT ;  /* 0x000000000000794d */ /* 0x000fea0003800000 */
.L_x_15:
[----:B--2---:R-:W-:-:S04]  /*12970*/  IMAD.U32 R3, RZ, RZ, UR8 ;  /* 0x00000008ff037e24 */ /* 0x004fc8000f8e00ff */
[----:B------:R2:W3:Y:S03]  /*12980*/  SYNCS.PHASECHK.TRANS64.TRYWAIT P1, [R3+URZ+0x2a050], R4 ;  /* 0x02a05004030075a7 */ /* 0x0004e6000802017f */
[----:B---3--:R-:W-:Y:S05]  /*12990*/  @!P1 NANOSLEEP.SYNCS 0x989680 ;  /* 0x009896800000995d */ /* 0x008fea0003900000 */
[----:B------:R-:W3:Y:S02]  /*129a0*/  @!P1 SYNCS.PHASECHK.TRANS64 P1, [R3+URZ+0x2a050], R4 ;  /* 0x02a05004030095a7 */ /* 0x000ee4000802007f */
[----:B---3--:R-:W-:Y:S05]  /*129b0*/  @!P1 BRA `(.L_x_15) ;  /* 0xfffffffc00ec9947 */ /* 0x008fea000383ffff */
[----:B------:R-:W-:Y:S05]  /*129c0*/  BRA `(.L_x_111) ;  /* 0xfffffee400087947 */ /* 0x000fea000383ffff */
.L_x_17:
[----:B--2---:R-:W-:-:S04]  /*129d0*/  IMAD.U32 R3, RZ, RZ, UR36 ;  /* 0x00000024ff037e24 */ /* 0x004fc8000f8e00ff */
[----:B------:R2:W3:Y:S03]  /*129e0*/  SYNCS.PHASECHK.TRANS64.TRYWAIT P1, [R3+URZ+0x2a000], R2 ;  /* 0x02a00002030075a7 */ /* 0x0004e6000802017f */
[----:B---3--:R-:W-:Y:S05]  /*129f0*/  @!P1 NANOSLEEP.SYNCS 0x989680 ;  /* 0x009896800000995d */ /* 0x008fea0003900000 */
[----:B------:R-:W3:Y:S02]  /*12a00*/  @!P1 SYNCS.PHASECHK.TRANS64 P1, [R3+URZ+0x2a000], R2 ;  /* 0x02a00002030095a7 */ /* 0x000ee4000802007f */
[----:B---3--:R-:W-:Y:S05]  /*12a10*/  @!P1 BRA `(.L_x_17) ;  /* 0xfffffffc00ec9947 */ /* 0x008fea000383ffff */
[----:B------:R-:W-:Y:S05]  /*12a20*/  BRA `(.L_x_112) ;  /* 0xfffffee400107947 */ /* 0x000fea000383ffff */
.L_x_18:
[----:B--2---:R-:W-:-:S04]  /*12a30*/  MOV R4, UR38 ;  /* 0x0000002600047c02 */ /* 0x004fc80008000f00 */
[----:B------:R2:W3:Y:S03]  /*12a40*/  SYNCS.PHASECHK.TRANS64.TRYWAIT P1, [R4+URZ+-0x8], R3 ;  /* 0xfffff803040075a7 */ /* 0x0004e6000802017f */
[----:B---3--:R-:W-:Y:S05]  /*12a50*/  @!P1 NANOSLEEP.SYNCS 0x989680 ;  /* 0x009896800000995d */ /* 0x008fea0003900000 */
[----:B------:R-:W3:Y:S02]  /*12a60*/  @!P1 SYNCS.PHASECHK.TRANS64 P1, [R4+URZ+-0x8], R3 ;  /* 0xfffff803040095a7 */ /* 0x000ee4000802007f */
[----:B---3--:R-:W-:Y:S05]  /*12a70*/  @!P1 BRA `(.L_x_18) ;  /* 0xfffffffc00ec9947 */ /* 0x008fea000383ffff */
[----:B------:R-:W-:Y:S05]  /*12a80*/  BRA `(.L_x_113) ;  /* 0xfffffee4000c7947 */ /* 0x000fea000383ffff */
.L_x_20:
[----:B-1----:R-:W-:-:S04]  /*12a90*/  IMAD.U32 R15, RZ, RZ, UR36 ;  /* 0x00000024ff0f7e24 */ /* 0x002fc8000f8e00ff */
[----:B------:R1:W2:Y:S03]  /*12aa0*/  SYNCS.PHASECHK.TRANS64.TRYWAIT P2, [R15+URZ+0x2a008], R2 ;  /* 0x02a008020f0075a7 */ /* 0x0002a6000804017f */
[----:B--2---:R-:W-:Y:S05]  /*12ab0*/  @!P2 NANOSLEEP.SYNCS 0x989680 ;  /* 0x009896800000a95d */ /* 0x004fea0003900000 */
[----:B------:R-:W2:Y:S02]  /*12ac0*/  @!P2 SYNCS.PHASECHK.TRANS64 P2, [R15+URZ+0x2a008], R2 ;  /* 0x02a008020f00a5a7 */ /* 0x000ea4000804007f */
[----:B--2---:R-:W-:Y:S05]  /*12ad0*/  @!P2 BRA `(.L_x_20) ;  /* 0xfffffffc00eca947 */ /* 0x004fea000383ffff */
[----:B------:R-:W-:Y:S05]  /*12ae0*/  BRA `(.L_x_114) ;  /* 0xffffff2000a47947 */ /* 0x000fea000383ffff */
.L_x_25:
[----:B-1----:R-:W-:-:S04]  /*12af0*/  IMAD.U32 R8, RZ, RZ, UR10 ;  /* 0x0000000aff087e24 */ /* 0x002fc8000f8e00ff */
[----:B------:R1:W2:Y:S03]  /*12b00*/  SYNCS.PHASECHK.TRANS64.TRYWAIT P3, [R8+URZ+0x2a000], R7 ;  /* 0x02a00007080075a7 */ /* 0x0002a6000806017f */
[----:B--2---:R-:W-:Y:S05]  /*12b10*/  @!P3 NANOSLEEP.SYNCS 0x989680 ;  /* 0x009896800000b95d */ /* 0x004fea0003900000 */
[----:B------:R-:W2:Y:S02]  /*12b20*/  @!P3 SYNCS.PHASECHK.TRANS64 P3, [R8+URZ+0x2a000], R7 ;  /* 0x02a000070800b5a7 */ /* 0x000ea4000806007f */
[----:B--2---:R-:W-:Y:S05]  /*12b30*/  @!P3 BRA `(.L_x_25) ;  /* 0xfffffffc00ecb947 */ /* 0x004fea000383ffff */
[----:B------:R-:W-:Y:S05]  /*12b40*/  BRA `(.L_x_115) ;  /* 0xffffff2c003c7947 */ /* 0x000fea000383ffff */
.L_x_29:
[----:B-1----:R-:W-:-:S04]  /*12b50*/  IMAD.U32 R14, RZ, RZ, UR10 ;  /* 0x0000000aff0e7e24 */ /* 0x002fc8000f8e00ff */
[----:B------:R1:W2:Y:S03]  /*12b60*/  SYNCS.PHASECHK.TRANS64.TRYWAIT P3, [R14+URZ+0x2a000], R37 ;  /* 0x02a000250e0075a7 */ /* 0x0002a6000806017f */
[----:B--2---:R-:W-:Y:S05]  /*12b70*/  @!P3 NANOSLEEP.SYNCS 0x989680 ;  /* 0x009896800000b95d */ /* 0x004fea0003900000 */
[----:B------:R-:W2:Y:S02]  /*12b80*/  @!P3 SYNCS.PHASECHK.TRANS64 P3, [R14+URZ+0x2a000], R37 ;  /* 0x02a000250e00b5a7 */ /* 0x000ea4000806007f */
[----:B--2---:R-:W-:Y:S05]  /*12b90*/  @!P3 BRA `(.L_x_29) ;  /* 0xfffffffc00ecb947 */ /* 0x004fea000383ffff */
[----:B------:R-:W-:Y:S05]  /*12ba0*/  BRA `(.L_x_28) ;  /* 0xffffff6000ec7947 */ /* 0x000fea000383ffff */
.L_x_37:
[----:B--2---:R-:W-:-:S04]  /*12bb0*/  IMAD.U32 R8, RZ, RZ, UR10 ;  /* 0x0000000aff087e24 */ /* 0x004fc8000f8e00ff */
[----:B------:R2:W3:Y:S03]  /*12bc0*/  SYNCS.PHASECHK.TRANS64.TRYWAIT P3, [R8+URZ+0x2a000], R7 ;  /* 0x02a00007080075a7 */ /* 0x0004e6000806017f */
[----:B---3--:R-:W-:Y:S05]  /*12bd0*/  @!P3 NANOSLEEP.SYNCS 0x989680 ;  /* 0x009896800000b95d */ /* 0x008fea0003900000 */
[----:B------:R-:W3:Y:S02]  /*12be0*/  @!P3 SYNCS.PHASECHK.TRANS64 P3, [R8+URZ+0x2a000], R7 ;  /* 0x02a000070800b5a7 */ /* 0x000ee4000806007f */
[----:B---3--:R-:W-:Y:S05]  /*12bf0*/  @!P3 BRA `(.L_x_37) ;  /* 0xfffffffc00ecb947 */ /* 0x008fea000383ffff */
[----:B------:R-:W-:Y:S05]  /*12c00*/  BRA `(.L_x_116) ;  /* 0xffffff6c00b87947 */ /* 0x000fea000383ffff */
.L_x_41:
[----:B-1----:R-:W-:-:S04]  /*12c10*/  MOV R24, UR10 ;  /* 0x0000000a00187c02 */ /* 0x002fc80008000f00 */
[----:B------:R1:W2:Y:S03]  /*12c20*/  SYNCS.PHASECHK.TRANS64.TRYWAIT P3, [R24+URZ+0x2a000], R15 ;  /* 0x02a0000f180075a7 */ /* 0x0002a6000806017f */
[----:B--2---:R-:W-:Y:S05]  /*12c30*/  @!P3 NANOSLEEP.SYNCS 0x989680 ;  /* 0x009896800000b95d */ /* 0x004fea0003900000 */
[----:B------:R-:W2:Y:S02]  /*12c40*/  @!P3 SYNCS.PHASECHK.TRANS64 P3, [R24+URZ+0x2a000], R15 ;  /* 0x02a0000f1800b5a7 */ /* 0x000ea4000806007f */
[----:B--2---:R-:W-:Y:S05]  /*12c50*/  @!P3 BRA `(.L_x_41) ;  /* 0xfffffffc00ecb947 */ /* 0x004fea000383ffff */
[----:B------:R-:W-:Y:S05]  /*12c60*/  BRA `(.L_x_40) ;  /* 0xffffffac00387947 */ /* 0x000fea000383ffff */
.L_x_57:
[----:B--2---:R-:W-:-:S04]  /*12c70*/  IMAD.U32 R3, RZ, RZ, UR38 ;  /* 0x00000026ff037e24 */ /* 0x004fc8000f8e00ff */
[----:B------:R2:W3:Y:S03]  /*12c80*/  SYNCS.PHASECHK.TRANS64.TRYWAIT P0, [R3+URZ+0x8], R0 ;  /* 0x00000800030075a7 */ /* 0x0004e6000800017f */
[----:B---3--:R-:W-:Y:S05]  /*12c90*/  @!P0 NANOSLEEP.SYNCS 0x989680 ;  /* 0x009896800000895d */ /* 0x008fea0003900000 */
[----:B------:R-:W3:Y:S02]  /*12ca0*/  @!P0 SYNCS.PHASECHK.TRANS64 P0, [R3+URZ+0x8], R0 ;  /* 0x00000800030085a7 */ /* 0x000ee4000800007f */
[----:B---3--:R-:W-:Y:S05]  /*12cb0*/  @!P0 BRA `(.L_x_57) ;  /* 0xfffffffc00ec8947 */ /* 0x008fea000383ffff */
[----:B------:R-:W-:Y:S05]  /*12cc0*/  BRA `(.L_x_117) ;  /* 0xffffffc000cc7947 */ /* 0x000fea000383ffff */
.L_x_81:
[----:B--2---:R2:W4:Y:S02]  /*12cd0*/  SYNCS.PHASECHK.TRANS64.TRYWAIT P0, [R4+URZ+0x2a060], R3 ;  /* 0x02a06003040075a7 */ /* 0x004524000800017f */
[----:B----4-:R-:W-:Y:S05]  /*12ce0*/  @!P0 NANOSLEEP.SYNCS 0x989680 ;  /* 0x009896800000895d */ /* 0x010fea0003900000 */
[----:B------:R-:W4:Y:S02]  /*12cf0*/  @!P0 SYNCS.PHASECHK.TRANS64 P0, [R4+URZ+0x2a060], R3 ;  /* 0x02a06003040085a7 */ /* 0x000f24000800007f */
[----:B----4-:R-:W-:Y:S05]  /*12d00*/  @!P0 BRA `(.L_x_81) ;  /* 0xfffffffc00f08947 */ /* 0x010fea000383ffff */
[----:B------:R-:W-:Y:S05]  /*12d10*/  BRA `(.L_x_118) ;  /* 0xffffffe400047947 */ /* 0x000fea000383ffff */
.L_x_86:
[----:B-1----:R1:W2:Y:S02]  /*12d20*/  SYNCS.PHASECHK.TRANS64.TRYWAIT P0, [R5+URZ+0x2a028], R2 ;  /* 0x02a02802050075a7 */ /* 0x0022a4000800017f */
[----:B--2---:R-:W-:Y:S05]  /*12d30*/  @!P0 NANOSLEEP.SYNCS 0x989680 ;  /* 0x009896800000895d */ /* 0x004fea0003900000 */
[----:B------:R-:W2:Y:S02]  /*12d40*/  @!P0 SYNCS.PHASECHK.TRANS64 P0, [R5+URZ+0x2a028], R2 ;  /* 0x02a02802050085a7 */ /* 0x000ea4000800007f */
[----:B--2---:R-:W-:Y:S05]  /*12d50*/  @!P0 BRA `(.L_x_86) ;  /* 0xfffffffc00f08947 */ /* 0x004fea000383ffff */
[----:B------:R-:W-:Y:S05]  /*12d60*/  BRA `(.L_x_119) ;  /* 0xffffffe800187947 */ /* 0x000fea000383ffff */
.L_x_91:
[----:B-1----:R1:W2:Y:S02]  /*12d70*/  SYNCS.PHASECHK.TRANS64.TRYWAIT P0, [R5+URZ+0x2a060], R6 ;  /* 0x02a06006050075a7 */ /* 0x0022a4000800017f */
[----:B--2---:R-:W-:Y:S05]  /*12d80*/  @!P0 NANOSLEEP.SYNCS 0x989680 ;  /* 0x009896800000895d */ /* 0x004fea0003900000 */
[----:B------:R-:W2:Y:S02]  /*12d90*/  @!P0 SYNCS.PHASECHK.TRANS64 P0, [R5+URZ+0x2a060], R6 ;  /* 0x02a06006050085a7 */ /* 0x000ea4000800007f */
[----:B--2---:R-:W-:Y:S05]  /*12da0*/  @!P0 BRA `(.L_x_91) ;  /* 0xfffffffc00f08947 */ /* 0x004fea000383ffff */
[----:B------:R-:W-:Y:S05]  /*12db0*/  BRA `(.L_x_120) ;  /* 0xffffffec002c7947 */ /* 0x000fea000383ffff */
.L_x_96:
[----:B-1----:R1:W2:Y:S02]  /*12dc0*/  SYNCS.PHASECHK.TRANS64.TRYWAIT P0, [R4+URZ+0x2a028], R7 ;  /* 0x02a02807040075a7 */ /* 0x0022a4000800017f */
[----:B--2---:R-:W-:Y:S05]  /*12dd0*/  @!P0 NANOSLEEP.SYNCS 0x989680 ;  /* 0x009896800000895d */ /* 0x004fea0003900000 */
[----:B------:R-:W2:Y:S02]  /*12de0*/  @!P0 SYNCS.PHASECHK.TRANS64 P0, [R4+URZ+0x2a028], R7 ;  /* 0x02a02807040085a7 */ /* 0x000ea4000800007f */
[----:B--2---:R-:W-:Y:S05]  /*12df0*/  @!P0 BRA `(.L_x_96) ;  /* 0xfffffffc00f08947 */ /* 0x004fea000383ffff */
[----:B------:R-:W-:Y:S05]  /*12e00*/  BRA `(.L_x_121) ;  /* 0xfffffff0004c7947 */ /* 0x000fea000383ffff */
.L_x_102:
[----:B-1----:R1:W2:Y:S02]  /*12e10*/  SYNCS.PHASECHK.TRANS64.TRYWAIT P4, [R6+URZ+0x2a028], R5 ;  /* 0x02a02805060075a7 */ /* 0x0022a4000808017f */
[----:B--2---:R-:W-:Y:S05]  /*12e20*/  @!P4 NANOSLEEP.SYNCS 0x989680 ;  /* 0x009896800000c95d */ /* 0x004fea0003900000 */
[----:B------:R-:W2:Y:S02]  /*12e30*/  @!P4 SYNCS.PHASECHK.TRANS64 P4, [R6+URZ+0x2a028], R5 ;  /* 0x02a028050600c5a7 */ /* 0x000ea4000808007f */
[----:B--2---:R-:W-:Y:S05]  /*12e40*/  @!P4 BRA `(.L_x_102) ;  /* 0xfffffffc00f0c947 */ /* 0x004fea000383ffff */
[----:B------:R-:W-:Y:S05]  /*12e50*/  BRA `(.L_x_122) ;  /* 0xfffffff400047947 */ /* 0x000fea000383ffff */
.L_x_107:
[----:B-1----:R1:W2:Y:S02]  /*12e60*/  SYNCS.PHASECHK.TRANS64.TRYWAIT P4, [R6+URZ+0x2a028], R7 ;  /* 0x02a02807060075a7 */ /* 0x0022a4000808017f */
[----:B--2---:R-:W-:Y:S05]  /*12e70*/  @!P4 NANOSLEEP.SYNCS 0x989680 ;  /* 0x009896800000c95d */ /* 0x004fea0003900000 */
[----:B------:R-:W2:Y:S02]  /*12e80*/  @!P4 SYNCS.PHASECHK.TRANS64 P4, [R6+URZ+0x2a028], R7 ;  /* 0x02a028070600c5a7 */ /* 0x000ea4000808007f */
[----:B--2---:R-:W-:Y:S05]  /*12e90*/  @!P4 BRA `(.L_x_107) ;  /* 0xfffffffc00f0c947 */ /* 0x004fea000383ffff */
[----:B------:R-:W-:Y:S05]  /*12ea0*/  BRA `(.L_x_123) ;  /* 0xfffffff800247947 */ /* 0x000fea000383ffff */
        .weak           $__internal_0_$__cuda_sm20_rcp_rn_f32_slowpath
        .type           $__internal_0_$__cuda_sm20_rcp_rn_f32_slowpath,@function
        .size           $__internal_0_$__cuda_sm20_rcp_rn_f32_slowpath,(.L_x_129 - $__internal_0_$__cuda_sm20_rcp_rn_f32_slowpath)
$__internal_0_$__cuda_sm20_rcp_rn_f32_slowpath:
[----:B------:R-:W-:Y:S01]  /*12eb0*/  IMAD.SHL.U32 R0, R2, 0x2, RZ ;  /* 0x0000000202007824 */ /* 0x000fe200078e00ff */
[----:B------:R-:W-:Y:S04]  /*12ec0*/  BSSY B2, `(.L_x_124) ;  /* 0x0000030000027945 */ /* 0x000fe80003800000 */
[----:B------:R-:W-:-:S04]  /*12ed0*/  SHF.R.U32.HI R13, RZ, 0x18, R0 ;  /* 0x00000018ff0d7819 */ /* 0x000fc80000011600 */
[----:B------:R-:W-:-:S13]  /*12ee0*/  ISETP.NE.U32.AND P0, PT, R13, RZ, PT ;  /* 0x000000ff0d00720c */ /* 0x000fda0003f05070 */
[----:B------:R-:W-:Y:S05]  /*12ef0*/  @P0 BRA `(.L_x_125) ;  /* 0x0000000000280947 */ /* 0x000fea0003800000 */
[----:B------:R-:W-:-:S05]  /*12f00*/  IMAD.SHL.U32 R0, R2, 0x2, RZ ;  /* 0x0000000202007824 */ /* 0x000fca00078e00ff */
[----:B------:R-:W-:-:S13]  /*12f10*/  ISETP.NE.AND P0, PT, R0, RZ, PT ;  /* 0x000000ff0000720c */ /* 0x000fda0003f05270 */
[----:B------:R-:W-:Y:S01]  /*12f20*/  @P0 FFMA R11, R2, 1.84467440737095516160e+19, RZ ;  /* 0x5f800000020b0823 */ /* 0x000fe200000000ff */
[----:B------:R-:W-:Y:S08]  /*12f30*/  @!P0 MUFU.RCP R3, R2 ;  /* 0x0000000200038308 */ /* 0x000ff00000001000 */
[----:B------:R-:W1:Y:S02]  /*12f40*/  @P0 MUFU.RCP R0, R11 ;  /* 0x0000000b00000308 */ /* 0x000e640000001000 */
[----:B-1----:R-:W-:-:S04]  /*12f50*/  @P0 FFMA R12, R11, R0, -1 ;  /* 0xbf8000000b0c0423 */ /* 0x002fc80000000000 */
[----:B------:R-:W-:-:S04]  /*12f60*/  @P0 FADD.FTZ R13, -R12, -RZ ;  /* 0x800000ff0c0d0221 */ /* 0x000fc80000010100 */
[----:B------:R-:W-:-:S04]  /*12f70*/  @P0 FFMA R0, R0, R13, R0 ;  /* 0x0000000d00000223 */ /* 0x000fc80000000000 */
[----:B------:R-:W-:Y:S01]  /*12f80*/  @P0 FFMA R3, R0, 1.84467440737095516160e+19, RZ ;  /* 0x5f80000000030823 */ /* 0x000fe200000000ff */
[----:B------:R-:W-:Y:S06]  /*12f90*/  BRA `(.L_x_126) ;  /* 0x0000000000887947 */ /* 0x000fec0003800000 */
.L_x_125:
[----:B------:R-:W-:-:S05]  /*12fa0*/  VIADD R19, R13, 0xffffff03 ;  /* 0xffffff030d137836 */ /* 0x000fca0000000000 */
[----:B------:R-:W-:-:S13]  /*12fb0*/  ISETP.GT.U32.AND P0, PT, R19, 0x1, PT ;  /* 0x000000011300780c */ /* 0x000fda0003f04070 */
[----:B------:R-:W-:Y:S05]  /*12fc0*/  @P0 BRA `(.L_x_127) ;  /* 0x0000000000780947 */ /* 0x000fea0003800000 */
[----:B------:R-:W-:Y:S02]  /*12fd0*/  LOP3.LUT R0, R2, 0x7fffff, RZ, 0xc0, !PT ;  /* 0x007fffff02007812 */ /* 0x000fe400078ec0ff */
[----:B------:R-:W-:Y:S02]  /*12fe0*/  MOV R14, 0x3 ;  /* 0x00000003000e7802 */ /* 0x000fe40000000f00 */
[----:B------:R-:W-:Y:S02]  /*12ff0*/  LOP3.LUT R0, R0, 0x3f800000, RZ, 0xfc, !PT ;  /* 0x3f80000000007812 */ /* 0x000fe400078efcff */
[----:B------:R-:W-:Y:S02]  /*13000*/  SHF.L.U32 R14, R14, R19, RZ ;  /* 0x000000130e0e7219 */ /* 0x000fe400000006ff */
[----:B------:R-:W1:Y:S02]  /*13010*/  MUFU.RCP R3, R0 ;  /* 0x0000000000037308 */ /* 0x000e640000001000 */
[----:B-1----:R-:W-:-:S04]  /*13020*/  FFMA R11, R0, R3, -1 ;  /* 0xbf800000000b7423 */ /* 0x002fc80000000003 */
[----:B------:R-:W-:-:S04]  /*13030*/  FADD.FTZ R12, -R11, -RZ ;  /* 0x800000ff0b0c7221 */ /* 0x000fc80000010100 */
[CCC-:B------:R-:W-:Y:S01]  /*13040*/  FFMA.RM R11, R3.reuse, R12.reuse, R3.reuse ;  /* 0x0000000c030b7223 */ /* 0x1c0fe20000004003 */
[----:B------:R-:W-:-:S04]  /*13050*/  FFMA.RP R12, R3, R12, R3 ;  /* 0x0000000c030c7223 */ /* 0x000fc80000008003 */
[C---:B------:R-:W-:Y:S02]  /*13060*/  LOP3.LUT R3, R11.reuse, 0x7fffff, RZ, 0xc0, !PT ;  /* 0x007fffff0b037812 */ /* 0x040fe400078ec0ff */
[----:B------:R-:W-:Y:S02]  /*13070*/  FSETP.NEU.FTZ.AND P0, PT, R11, R12, PT ;  /* 0x0000000c0b00720b */ /* 0x000fe40003f1d000 */
[----:B------:R-:W-:Y:S02]  /*13080*/  LOP3.LUT R3, R3, 0x800000, RZ, 0xfc, !PT ;  /* 0x0080000003037812 */ /* 0x000fe400078efcff */
[----:B------:R-:W-:Y:S02]  /*13090*/  SEL R11, RZ, 0xffffffff, !P0 ;  /* 0xffffffffff0b7807 */ /* 0x000fe40004000000 */
[----:B------:R-:W-:-:S03]  /*130a0*/  LOP3.LUT R14, R14, R3, RZ, 0xc0, !PT ;  /* 0x000000030e0e7212 */ /* 0x000fc600078ec0ff */
[----:B------:R-:W-:Y:S01]  /*130b0*/  IMAD.MOV R0, RZ, RZ, -R11 ;  /* 0x000000ffff007224 */ /* 0x000fe200078e0a0b */
[----:B------:R-:W-:-:S04]  /*130c0*/  SHF.R.U32.HI R14, RZ, R19, R14 ;  /* 0x00000013ff0e7219 */ /* 0x000fc8000001160e */
[----:B------:R-:W-:Y:S02]  /*130d0*/  LOP3.LUT P1, RZ, R0, R19, R3, 0xf8, !PT ;  /* 0x0000001300ff7212 */ /* 0x000fe4000782f803 */
[C---:B------:R-:W-:Y:S02]  /*130e0*/  LOP3.LUT P0, RZ, R14.reuse, 0x1, RZ, 0xc0, !PT ;  /* 0x000000010eff7812 */ /* 0x040fe4000780c0ff */
[----:B------:R-:W-:-:S04]  /*130f0*/  LOP3.LUT P2, RZ, R14, 0x2, RZ, 0xc0, !PT ;  /* 0x000000020eff7812 */ /* 0x000fc8000784c0ff */
[----:B------:R-:W-:Y:S02]  /*13100*/  PLOP3.LUT P0, PT, P0, P1, P2, 0xe0, 0x0 ;  /* 0x000000000000781c */ /* 0x000fe40000703c20 */
[----:B------:R-:W-:Y:S02]  /*13110*/  LOP3.LUT P1, RZ, R2, 0x7fffff, RZ, 0xc0, !PT ;  /* 0x007fffff02ff7812 */ /* 0x000fe4000782c0ff */
[----:B------:R-:W-:-:S05]  /*13120*/  SEL R0, RZ, 0x1, !P0 ;  /* 0x00000001ff007807 */ /* 0x000fca0004000000 */
[----:B------:R-:W-:-:S05]  /*13130*/  IMAD.MOV R0, RZ, RZ, -R0 ;  /* 0x000000ffff007224 */ /* 0x000fca00078e0a00 */
[----:B------:R-:W-:Y:S01]  /*13140*/  ISETP.GE.AND P0, PT, R0, RZ, PT ;  /* 0x000000ff0000720c */ /* 0x000fe20003f06270 */
[----:B------:R-:W-:-:S05]  /*13150*/  VIADD R0, R13, 0xffffff04 ;  /* 0xffffff040d007836 */ /* 0x000fca0000000000 */
[----:B------:R-:W-:-:S07]  /*13160*/  SHF.R.U32.HI R3, RZ, R0, R3 ;  /* 0x00000000ff037219 */ /* 0x000fce0000011603 */
[----:B------:R-:W-:-:S05]  /*13170*/  @!P0 VIADD R3, R3, 0x1 ;  /* 0x0000000103038836 */ /* 0x000fca0000000000 */
[----:B------:R-:W-:-:S04]  /*13180*/  @!P1 SHF.L.U32 R3, R3, 0x1, RZ ;  /* 0x0000000103039819 */ /* 0x000fc800000006ff */
[----:B------:R-:W-:Y:S01]  /*13190*/  LOP3.LUT R3, R3, 0x80000000, R2, 0xf8, !PT ;  /* 0x8000000003037812 */ /* 0x000fe200078ef802 */
[----:B------:R-:W-:Y:S06]  /*131a0*/  BRA `(.L_x_126) ;  /* 0x0000000000047947 */ /* 0x000fec0003800000 */
.L_x_127:
[----:B------:R1:W2:Y:S02]  /*131b0*/  MUFU.RCP R3, R2 ;  /* 0x0000000200037308 */ /* 0x0002a40000001000 */
.L_x_126:
[----:B------:R-:W-:Y:S05]  /*131c0*/  BSYNC B2 ;  /* 0x0000000000027941 */ /* 0x000fea0003800000 */
.L_x_124:
[----:B--2---:R-:W-:Y:S02]  /*131d0*/  IMAD.MOV.U32 R0, RZ, RZ, R3 ;  /* 0x000000ffff007224 */ /* 0x004fe400078e0003 */
[----:B-1----:R-:W-:Y:S02]  /*131e0*/  IMAD.MOV.U32 R2, RZ, RZ, R15 ;  /* 0x000000ffff027224 */ /* 0x002fe400078e000f */
[----:B------:R-:W-:-:S04]  /*131f0*/  IMAD.MOV.U32 R3, RZ, RZ, 0x0 ;  /* 0x00000000ff037424 */ /* 0x000fc800078e00ff */
[----:B------:R-:W-:Y:S05]  /*13200*/  RET.REL.NODEC R2 `(_ZN7cutlass13device_kernelINS_4fmha6kernel28FmhaKernelTmaWarpSpecializedINS1_10collective30FmhaMainloopTmaWarpSpecializedINS_12float_e4m3_tEffN4cute5tupleIJNS7_1CILi128EEESA_NS9_ILi224EEEEEENS8_IJiNS9_ILi1EEENS8_IJiiEEEEEESF_NS8_IJSD_iSE_EEENS4_14ResidualFusionEJEEENS4_15FmhaFwdEpilogueIS6_fNS8_IJNS9_ILi64EEESB_SA_EEEEENS2_23IndividualTileSchedulerEJEEEEEvNT_6ParamsE) ;  /* 0xfffffecc027c7950 */ /* 0x000fea0003c3ffff */
.L_x_128:
[----:B------:R-:W-:-:S00]  /*13210*/  BRA `(.L_x_128) ;  /* 0xfffffffc00fc7947 */ /* 0x000fc0000383ffff */
[----:B------:R-:W-:-:S00]  /*13220*/  NOP ;  /* 0x0000000000007918 */ /* 0x000fc00000000000 */
        /* <DEDUP_REMOVED lines=13> */
.L_x_129:


//--------------------- .nv.global.init           --------------------------
	.section	.nv.global.init,"aw",@progbits
.nv.global.init:
	.type		$str$24,@object
	.size		$str$24,($str$25 - $str$24)
$str$24:
        /*0000*/ 	.byte	0x28, 0x61, 0x64, 0x64, 0x72, 0x65, 0x73, 0x73, 0x20, 0x26, 0x20, 0x6d, 0x61, 0x73, 0x6b, 0x29
        /*0010*/ 	.byte	0x20, 0x3d, 0x3d, 0x20, 0x30, 0x00
	.type		$str$25,@object
	.size		$str$25,(__unnamed_1 - $str$25)
$str$25:
        /*0016*/ 	.byte	0x2f, 0x74, 0x6d, 0x70, 0x2f, 0x63, 0x75, 0x74, 0x6c, 0x61, 0x73, 0x73, 0x5f, 0x73, 0x77, 0x65
        /*0026*/ 	.byte	0x65, 0x70, 0x5f, 0x73, 0x72, 0x63, 0x2f, 0x69, 0x6e, 0x63, 0x6c, 0x75, 0x64, 0x65, 0x2f, 0x63
        /*0036*/ 	.byte	0x75, 0x74, 0x65, 0x2f, 0x70, 0x6f, 0x69, 0x6e, 0x74, 0x65, 0x72, 0x5f, 0x66, 0x6c, 0x61, 0x67
        /*0046*/ 	.byte	0x67, 0x65, 0x64, 0x2e, 0x68, 0x70, 0x70, 0x00
	.type		__unnamed_1,@object
	.size		__unnamed_1,(__unnamed_2 - __unnamed_1)
__unnamed_1:
        /*004e*/ 	.byte	0x61, 0x75, 0x74, 0x6f, 0x20, 0x63, 0x75, 0x74, 0x65, 0x3a, 0x3a, 0x61, 0x73, 0x5f, 0x70, 0x6f
        /* <DEDUP_REMOVED lines=27> */
        /*020e*/ 	.byte	0x43, 0x3c, 0x32, 0x30, 0x34, 0x38, 0x3e, 0x3e, 0x3e, 0x3e, 0x3e, 0x5d, 0x00
	.type		__unnamed_2,@object
	.size		__unnamed_2,(.L_1 - __unnamed_2)
__unnamed_2:
        /* <DEDUP_REMOVED lines=29> */
.L_1:


//--------------------- .nv.shared._ZN7cutlass13device_kernelINS_4fmha6kernel28FmhaKernelTmaWarpSpecializedINS1_10collective30FmhaMainloopTmaWarpSpecializedINS_12float_e4m3_tEffN4cute5tupleIJNS7_1CILi128EEESA_NS9_ILi224EEEEEENS8_IJiNS9_ILi1EEENS8_IJiiEEEEEESF_NS8_IJSD_iSE_EEENS4_14ResidualFusionEJEEENS4_15FmhaFwdEpilogueIS6_fNS8_IJNS9_ILi64EEESB_SA_EEEEENS2_23IndividualTileSchedulerEJEEEEEvNT_6ParamsE --------------------------
	.section	.nv.shared._ZN7cutlass13device_kernelINS_4fmha6kernel28FmhaKernelTmaWarpSpecializedINS1_10collective30FmhaMainloopTmaWarpSpecializedINS_12float_e4m3_tEffN4cute5tupleIJNS7_1CILi128EEESA_NS9_ILi224EEEEEENS8_IJiNS9_ILi1EEENS8_IJiiEEEEEESF_NS8_IJSD_iSE_EEENS4_14ResidualFusionEJEEENS4_15FmhaFwdEpilogueIS6_fNS8_IJNS9_ILi64EEESB_SA_EEEEENS2_23IndividualTileSchedulerEJEEEEEvNT_6ParamsE,"aw",@nobits
	.sectionflags	@""
	.align	16
	.zero		1024


//--------------------- .nv.shared.reserved.0     --------------------------
	.section	.nv.shared.reserved.0,"aw",@nobits
	.weak		__nv_reservedSMEM_offset_0_alias
	.size		__nv_reservedSMEM_offset_0_alias, 0, 0
	.other		__nv_reservedSMEM_offset_0_alias,@"STO_CUDA_RESERVED_SHARED STV_DEFAULT"
__nv_reservedSMEM_offset_0_alias:
	.zero		0


//--------------------- .nv.global                --------------------------
	.section	.nv.global,"aw",@nobits
.nv.global:
	.type		_ZN39_INTERNAL_64e7a67e_4_k_cu_7fd2d684_28974cute1_E,@object
	.size		_ZN39_INTERNAL_64e7a67e_4_k_cu_7fd2d684_28974cute1_E,(_ZN39_INTERNAL_64e7a67e_4_k_cu_7fd2d684_28974cuda3std3__45__cpo6cbeginE - _ZN39_INTERNAL_64e7a67e_4_k_cu_7fd2d684_28974cute1_E)
_ZN39_INTERNAL_64e7a67e_4_k_cu_7fd2d684_28974cute1_E:
	.zero		1
	.type		_ZN39_INTERNAL_64e7a67e_4_k_cu_7fd2d684_28974cuda3std3__45__cpo6cbeginE,@object
	.size		_ZN39_INTERNAL_64e7a67e_4_k_cu_7fd2d684_28974cuda3std3__45__cpo6cbeginE,(_ZN39_INTERNAL_64e7a67e_4_k_cu_7fd2d684_28974cuda3std3__48in_placeE - _ZN39_INTERNAL_64e7a67e_4_k_cu_7fd2d684_28974cuda3std3__45__cpo6cbeginE)
_ZN39_INTERNAL_64e7a67e_4_k_cu_7fd2d684_28974cuda3std3__45__cpo6cbeginE:
	.zero		1
	.type		_ZN39_INTERNAL_64e7a67e_4_k_cu_7fd2d684_28974cuda3std3__48in_placeE,@object
	.size		_ZN39_INTERNAL_64e7a67e_4_k_cu_7fd2d684_28974cuda3std3__48in_placeE,(_ZN39_INTERNAL_64e7a67e_4_k_cu_7fd2d684_28974cuda3std6ranges3__45__cpo9iter_moveE - _ZN39_INTERNAL_64e7a67e_4_k_cu_7fd2d684_28974cuda3std3__48in_placeE)
_ZN39_INTERNAL_64e7a67e_4_k_cu_7fd2d684_28974cuda3std3__48in_placeE:
	.zero		1
	.type		_ZN39_INTERNAL_64e7a67e_4_k_cu_7fd2d684_28974cuda3std6ranges3__45__cpo9iter_moveE,@object
	.size		_ZN39_INTERNAL_64e7a67e_4_k_cu_7fd2d684_28974cuda3std6ranges3__45__cpo9iter_moveE,(_ZN39_INTERNAL_64e7a67e_4_k_cu_7fd2d684_28974cuda3std3__45__cpo5beginE - _ZN39_INTERNAL_64e7a67e_4_k_cu_7fd2d684_28974cuda3std6ranges3__45__cpo9iter_moveE)
_ZN39_INTERNAL_64e7a67e_4_k_cu_7fd2d684_28974cuda3std6ranges3__45__cpo9iter_moveE:
	.zero		1
	.type		_ZN39_INTERNAL_64e7a67e_4_k_cu_7fd2d684_28974cuda3std3__45__cpo5beginE,@object
	.size		_ZN39_INTERNAL_64e7a67e_4_k_cu_7fd2d684_28974cuda3std3__45__cpo5beginE,(_ZN39_INTERNAL_64e7a67e_4_k_cu_7fd2d684_28974cuda3std3__441_GLOBAL__N__64e7a67e_4_k_cu_7fd2d684_28976ignoreE - _ZN39_INTERNAL_64e7a67e_4_k_cu_7fd2d684_28974cuda3std3__45__cpo5beginE)
_ZN39_INTERNAL_64e7a67e_4_k_cu_7fd2d684_28974cuda3std3__45__cpo5beginE:
	.zero		1
	.type		_ZN39_INTERNAL_64e7a67e_4_k_cu_7fd2d684_28974cuda3std3__441_GLOBAL__N__64e7a67e_4_k_cu_7fd2d684_28976ignoreE,@object
	.size		_ZN39_INTERNAL_64e7a67e_4_k_cu_7fd2d684_28974cuda3std3__441_GLOBAL__N__64e7a67e_4_k_cu_7fd2d684_28976ignoreE,(_ZN39_INTERNAL_64e7a67e_4_k_cu_7fd2d684_28974cute7productE - _ZN39_INTERNAL_64e7a67e_4_k_cu_7fd2d684_28974cuda3std3__441_GLOBAL__N__64e7a67e_4_k_cu_7fd2d684_28976ignoreE)
_ZN39_INTERNAL_64e7a67e_4_k_cu_7fd2d684_28974cuda3std3__441_GLOBAL__N__64e7a67e_4_k_cu_7fd2d684_28976ignoreE:
	.zero		1
	.type		_ZN39_INTERNAL_64e7a67e_4_k_cu_7fd2d684_28974cute7productE,@object
	.size		_ZN39_INTERNAL_64e7a67e_4_k_cu_7fd2d684_28974cute7productE,(_ZN39_INTERNAL_64e7a67e_4_k_cu_7fd2d684_28974cuda3std3__45__cpo3endE - _ZN39_INTERNAL_64e7a67e_4_k_cu_7fd2d684_28974cute7productE)
_ZN39_INTERNAL_64e7a67e_4_k_cu_7fd2d684_28974cute7productE:
	.zero		1
	.type		_ZN39_INTERNAL_64e7a67e_4_k_cu_7fd2d684_28974cuda3std3__45__cpo3endE,@object
	.size		_ZN39_INTERNAL_64e7a67e_4_k_cu_7fd2d684_28974cuda3std3__45__cpo3endE,(_ZN39_INTERNAL_64e7a67e_4_k_cu_7fd2d684_28974cuda3std3__419piecewise_constructE - _ZN39_INTERNAL_64e7a67e_4_k_cu_7fd2d684_28974cuda3std3__45__cpo3endE)
_ZN39_INTERNAL_64e7a67e_4_k_cu_7fd2d684_28974cuda3std3__45__cpo3endE:
	.zero		1
	.type		_ZN39_INTERNAL_64e7a67e_4_k_cu_7fd2d684_28974cuda3std3__419piecewise_constructE,@object
	.size		_ZN39_INTERNAL_64e7a67e_4_k_cu_7fd2d684_28974cuda3std3__419piecewise_constructE,(_ZN39_INTERNAL_64e7a67e_4_k_cu_7fd2d684_28974cuda3std3__45__cpo4cendE - _ZN39_INTERNAL_64e7a67e_4_k_cu_7fd2d684_28974cuda3std3__419piecewise_constructE)
_ZN39_INTERNAL_64e7a67e_4_k_cu_7fd2d684_28974cuda3std3__419piecewise_constructE:
	.zero		1
	.type		_ZN39_INTERNAL_64e7a67e_4_k_cu_7fd2d684_28974cuda3std3__45__cpo4cendE,@object
	.size		_ZN39_INTERNAL_64e7a67e_4_k_cu_7fd2d684_28974cuda3std3__45__cpo4cendE,(_ZN39_INTERNAL_64e7a67e_4_k_cu_7fd2d684_28974cuda3std6ranges3__45__cpo4swapE - _ZN39_INTERNAL_64e7a67e_4_k_cu_7fd2d684_28974cuda3std3__45__cpo4cendE)
_ZN39_INTERNAL_64e7a67e_4_k_cu_7fd2d684_28974cuda3std3__45__cpo4cendE:
	.zero		1
	.type		_ZN39_INTERNAL_64e7a67e_4_k_cu_7fd2d684_28974cuda3std6ranges3__45__cpo4swapE,@object
	.size		_ZN39_INTERNAL_64e7a67e_4_k_cu_7fd2d684_28974cuda3std6ranges3__45__cpo4swapE,(.L_9 - _ZN39_INTERNAL_64e7a67e_4_k_cu_7fd2d684_28974cuda3std6ranges3__45__cpo4swapE)
_ZN39_INTERNAL_64e7a67e_4_k_cu_7fd2d684_28974cuda3std6ranges3__45__cpo4swapE:
	.zero		1
.L_9:


//--------------------- .nv.constant0._ZN7cutlass13device_kernelINS_4fmha6kernel28FmhaKernelTmaWarpSpecializedINS1_10collective30FmhaMainloopTmaWarpSpecializedINS_12float_e4m3_tEffN4cute5tupleIJNS7_1CILi128EEESA_NS9_ILi224EEEEEENS8_IJiNS9_ILi1EEENS8_IJiiEEEEEESF_NS8_IJSD_iSE_EEENS4_14ResidualFusionEJEEENS4_15FmhaFwdEpilogueIS6_fNS8_IJNS9_ILi64EEESB_SA_EEEEENS2_23IndividualTileSchedulerEJEEEEEvNT_6ParamsE --------------------------
	.section	.nv.constant0._ZN7cutlass13device_kernelINS_4fmha6kernel28FmhaKernelTmaWarpSpecializedINS1_10collective30FmhaMainloopTmaWarpSpecializedINS_12float_e4m3_tEffN4cute5tupleIJNS7_1CILi128EEESA_NS9_ILi224EEEEEENS8_IJiNS9_ILi1EEENS8_IJiiEEEEEESF_NS8_IJSD_iSE_EEENS4_14ResidualFusionEJEEENS4_15FmhaFwdEpilogueIS6_fNS8_IJNS9_ILi64EEESB_SA_EEEEENS2_23IndividualTileSchedulerEJEEEEEvNT_6ParamsE,"a",@progbits
	.sectionflags	@""
	.align	4
.nv.constant0._ZN7cutlass13device_kernelINS_4fmha6kernel28FmhaKernelTmaWarpSpecializedINS1_10collective30FmhaMainloopTmaWarpSpecializedINS_12float_e4m3_tEffN4cute5tupleIJNS7_1CILi128EEESA_NS9_ILi224EEEEEENS8_IJiNS9_ILi1EEENS8_IJiiEEEEEESF_NS8_IJSD_iSE_EEENS4_14ResidualFusionEJEEENS4_15FmhaFwdEpilogueIS6_fNS8_IJNS9_ILi64EEESB_SA_EEEEENS2_23IndividualTileSchedulerEJEEEEEvNT_6ParamsE:
	.zero		2688


//--------------------- SYMBOLS --------------------------

	.type		.nv.reservedSmem.offset0,@object
	.size		.nv.reservedSmem.offset0,0x4
	.type		__assertfail,@function
